//
// Generated by NVIDIA NVVM Compiler
//
// Compiler Build ID: CL-36424714
// Cuda compilation tools, release 13.0, V13.0.88
// Based on NVVM 20.0.0
//

.version 9.0
.target sm_100
.address_size 64

	// .globl	_Z11cylBesselI0Pdd
.func  (.param .align 16 .b8 func_retval0[16]) __internal_trig_reduction_slowpathd
(
	.param .b64 __internal_trig_reduction_slowpathd_param_0
)
;
.global .align 8 .b8 __cudart_i2opi_d[144] = {8, 93, 141, 31, 177, 95, 251, 107, 234, 146, 82, 138, 247, 57, 7, 61, 123, 241, 229, 235, 199, 186, 39, 117, 45, 234, 95, 158, 102, 63, 70, 79, 183, 9, 203, 39, 207, 126, 54, 109, 31, 109, 10, 90, 139, 17, 47, 239, 15, 152, 5, 222, 255, 151, 248, 31, 59, 40, 249, 189, 139, 95, 132, 156, 244, 57, 83, 131, 57, 214, 145, 57, 65, 126, 95, 180, 38, 112, 156, 233, 132, 68, 187, 46, 245, 53, 130, 232, 62, 167, 41, 177, 28, 235, 29, 254, 28, 146, 209, 9, 234, 46, 73, 6, 224, 210, 77, 66, 58, 110, 36, 183, 97, 197, 187, 222, 171, 99, 81, 254, 65, 144, 67, 60, 153, 149, 98, 219, 192, 221, 52, 245, 209, 87, 39, 252, 41, 21, 68, 78, 110, 131, 249, 162};
.global .align 16 .b8 __cudart_sin_cos_coeffs[128] = {70, 210, 176, 44, 241, 229, 90, 190, 146, 227, 172, 105, 227, 29, 199, 62, 161, 98, 219, 25, 160, 1, 42, 191, 24, 8, 17, 17, 17, 17, 129, 63, 84, 85, 85, 85, 85, 85, 197, 191, 0, 0, 0, 0, 0, 0, 0, 0, 0, 0, 0, 0, 0, 0, 0, 0, 100, 129, 253, 32, 131, 255, 168, 189, 40, 133, 239, 193, 167, 238, 33, 62, 217, 230, 6, 142, 79, 126, 146, 190, 233, 188, 221, 25, 160, 1, 250, 62, 71, 93, 193, 22, 108, 193, 86, 191, 81, 85, 85, 85, 85, 85, 165, 63, 0, 0, 0, 0, 0, 0, 224, 191, 0, 0, 0, 0, 0, 0, 240, 63};

.visible .entry _Z11cylBesselI0Pdd(
	.param .u64 .ptr .align 1 _Z11cylBesselI0Pdd_param_0,
	.param .f64 _Z11cylBesselI0Pdd_param_1
)
{
	.reg .pred 	%p<5>;
	.reg .b32 	%r<18>;
	.reg .b32 	%f<3>;
	.reg .b64 	%rd<3>;
	.reg .b64 	%fd<80>;

	ld.param.u64 	%rd1, [_Z11cylBesselI0Pdd_param_0];
	ld.param.f64 	%fd10, [_Z11cylBesselI0Pdd_param_1];
	abs.f64 	%fd1, %fd10;
	{
	.reg .b32 %temp; 
	mov.b64 	{%temp, %r4}, %fd1;
	}
	add.s32 	%r5, %r4, -1076238844;
	setp.gt.u32 	%p1, %r5, 127526403;
	@%p1 bra 	$L__BB0_5;
	mul.f64 	%fd2, %fd1, 0d3FE0000000000000;
	fma.rn.f64 	%fd28, %fd2, 0d3FF71547652B82FE, 0d4338000000000000;
	{
	.reg .b32 %temp; 
	mov.b64 	{%r1, %temp}, %fd28;
	}
	mov.f64 	%fd29, 0dC338000000000000;
	add.rn.f64 	%fd30, %fd28, %fd29;
	fma.rn.f64 	%fd31, %fd30, 0dBFE62E42FEFA39EF, %fd2;
	fma.rn.f64 	%fd32, %fd30, 0dBC7ABC9E3B39803F, %fd31;
	fma.rn.f64 	%fd33, %fd32, 0d3E5ADE1569CE2BDF, 0d3E928AF3FCA213EA;
	fma.rn.f64 	%fd34, %fd33, %fd32, 0d3EC71DEE62401315;
	fma.rn.f64 	%fd35, %fd34, %fd32, 0d3EFA01997C89EB71;
	fma.rn.f64 	%fd36, %fd35, %fd32, 0d3F2A01A014761F65;
	fma.rn.f64 	%fd37, %fd36, %fd32, 0d3F56C16C1852B7AF;
	fma.rn.f64 	%fd38, %fd37, %fd32, 0d3F81111111122322;
	fma.rn.f64 	%fd39, %fd38, %fd32, 0d3FA55555555502A1;
	fma.rn.f64 	%fd40, %fd39, %fd32, 0d3FC5555555555511;
	fma.rn.f64 	%fd41, %fd40, %fd32, 0d3FE000000000000B;
	fma.rn.f64 	%fd42, %fd41, %fd32, 0d3FF0000000000000;
	fma.rn.f64 	%fd43, %fd42, %fd32, 0d3FF0000000000000;
	{
	.reg .b32 %temp; 
	mov.b64 	{%r2, %temp}, %fd43;
	}
	{
	.reg .b32 %temp; 
	mov.b64 	{%temp, %r3}, %fd43;
	}
	shl.b32 	%r6, %r1, 20;
	add.s32 	%r7, %r6, %r3;
	mov.b64 	%fd78, {%r2, %r7};
	{
	.reg .b32 %temp; 
	mov.b64 	{%temp, %r8}, %fd2;
	}
	mov.b32 	%f2, %r8;
	abs.f32 	%f1, %f2;
	setp.lt.f32 	%p2, %f1, 0f4086232B;
	@%p2 bra 	$L__BB0_4;
	setp.lt.f64 	%p3, %fd2, 0d0000000000000000;
	add.f64 	%fd44, %fd2, 0d7FF0000000000000;
	selp.f64 	%fd78, 0d0000000000000000, %fd44, %p3;
	setp.geu.f32 	%p4, %f1, 0f40874800;
	@%p4 bra 	$L__BB0_4;
	shr.u32 	%r9, %r1, 31;
	add.s32 	%r10, %r1, %r9;
	shr.s32 	%r11, %r10, 1;
	shl.b32 	%r12, %r11, 20;
	add.s32 	%r13, %r3, %r12;
	mov.b64 	%fd45, {%r2, %r13};
	sub.s32 	%r14, %r1, %r11;
	shl.b32 	%r15, %r14, 20;
	add.s32 	%r16, %r15, 1072693248;
	mov.b32 	%r17, 0;
	mov.b64 	%fd46, {%r17, %r16};
	mul.f64 	%fd78, %fd46, %fd45;
$L__BB0_4:
	rcp.approx.ftz.f64 	%fd47, %fd1;
	neg.f64 	%fd48, %fd1;
	fma.rn.f64 	%fd49, %fd48, %fd47, 0d3FF0000000000000;
	fma.rn.f64 	%fd50, %fd49, %fd49, %fd49;
	fma.rn.f64 	%fd51, %fd50, %fd47, %fd47;
	rsqrt.approx.ftz.f64 	%fd52, %fd1;
	mul.rn.f64 	%fd53, %fd52, %fd52;
	neg.f64 	%fd54, %fd53;
	fma.rn.f64 	%fd55, %fd1, %fd54, 0d3FF0000000000000;
	mul.rn.f64 	%fd56, %fd55, %fd52;
	fma.rn.f64 	%fd57, %fd55, 0d3FD8000000000000, 0d3FE0000000000000;
	fma.rn.f64 	%fd58, %fd57, %fd56, %fd52;
	fma.rn.f64 	%fd59, %fd51, 0d41F2F851FC237B1D, 0d41FFEFDD4FF37461;
	fma.rn.f64 	%fd60, %fd59, %fd51, 0dC1FA8A1907F57F70;
	fma.rn.f64 	%fd61, %fd60, %fd51, 0d41E10B6852851C22;
	fma.rn.f64 	%fd62, %fd61, %fd51, 0dC1B925FC57CCB350;
	fma.rn.f64 	%fd63, %fd62, %fd51, 0d41885261A7176974;
	fma.rn.f64 	%fd64, %fd63, %fd51, 0dC1506BFA24BE44DB;
	fma.rn.f64 	%fd65, %fd64, %fd51, 0d411003CC0DA58B08;
	fma.rn.f64 	%fd66, %fd65, %fd51, 0dC0C6E73AA6A2C47A;
	fma.rn.f64 	%fd67, %fd66, %fd51, 0d40785E17BC10541A;
	fma.rn.f64 	%fd68, %fd67, %fd51, 0dC0216C6690365068;
	fma.rn.f64 	%fd69, %fd68, %fd51, 0d3FD934E08086004C;
	fma.rn.f64 	%fd70, %fd69, %fd51, 0d3FB6AA7C7D428943;
	fma.rn.f64 	%fd71, %fd70, %fd51, 0d3FA6EAC2735A091E;
	fma.rn.f64 	%fd72, %fd71, %fd51, 0d3F9DEBAA90561E71;
	fma.rn.f64 	%fd73, %fd72, %fd51, 0d3F9CB94DDFD23F70;
	fma.rn.f64 	%fd74, %fd73, %fd51, 0d3FA9884533D30179;
	fma.rn.f64 	%fd75, %fd74, %fd51, 0d3FD9884533D43657;
	mul.f64 	%fd76, %fd58, %fd75;
	mul.f64 	%fd77, %fd76, %fd78;
	mul.f64 	%fd79, %fd78, %fd77;
	bra.uni 	$L__BB0_6;
$L__BB0_5:
	mul.f64 	%fd11, %fd10, %fd10;
	fma.rn.f64 	%fd12, %fd11, 0d37D4D7F592957DA6, 0d3858C41D50AB516F;
	fma.rn.f64 	%fd13, %fd12, %fd11, 0d39095DDA3F2C417B;
	fma.rn.f64 	%fd14, %fd13, %fd11, 0d39A367189A01363E;
	fma.rn.f64 	%fd15, %fd14, %fd11, 0d3A3E90745678B866;
	fma.rn.f64 	%fd16, %fd15, %fd11, 0d3AD416D14FA3A4BD;
	fma.rn.f64 	%fd17, %fd16, %fd11, 0d3B669D021FDE720E;
	fma.rn.f64 	%fd18, %fd17, %fd11, 0d3BF5601014E95430;
	fma.rn.f64 	%fd19, %fd18, %fd11, 0d3C80B313C0325230;
	fma.rn.f64 	%fd20, %fd19, %fd11, 0d3D0522A42FFEF890;
	fma.rn.f64 	%fd21, %fd20, %fd11, 0d3D8522A440809476;
	fma.rn.f64 	%fd22, %fd21, %fd11, 0d3E002E85C07BA843;
	fma.rn.f64 	%fd23, %fd22, %fd11, 0d3E723456789B9DE8;
	fma.rn.f64 	%fd24, %fd23, %fd11, 0d3EDC71C71C71B63C;
	fma.rn.f64 	%fd25, %fd24, %fd11, 0d3F3C71C71C71C7C2;
	fma.rn.f64 	%fd26, %fd25, %fd11, 0d3F8FFFFFFFFFFFFB;
	fma.rn.f64 	%fd27, %fd26, %fd11, 0d3FD0000000000000;
	fma.rn.f64 	%fd79, %fd27, %fd11, 0d3FF0000000000000;
$L__BB0_6:
	cvta.to.global.u64 	%rd2, %rd1;
	st.global.f64 	[%rd2], %fd79;
	ret;

}
	// .globl	_Z11cylBesselI1Pdd
.visible .entry _Z11cylBesselI1Pdd(
	.param .u64 .ptr .align 1 _Z11cylBesselI1Pdd_param_0,
	.param .f64 _Z11cylBesselI1Pdd_param_1
)
{
	.reg .pred 	%p<5>;
	.reg .b32 	%r<18>;
	.reg .b32 	%f<3>;
	.reg .b64 	%rd<3>;
	.reg .b64 	%fd<82>;

	ld.param.u64 	%rd1, [_Z11cylBesselI1Pdd_param_0];
	ld.param.f64 	%fd10, [_Z11cylBesselI1Pdd_param_1];
	abs.f64 	%fd1, %fd10;
	{
	.reg .b32 %temp; 
	mov.b64 	{%temp, %r4}, %fd1;
	}
	add.s32 	%r5, %r4, -1076232192;
	setp.gt.u32 	%p1, %r5, 127533055;
	@%p1 bra 	$L__BB1_5;
	mul.f64 	%fd2, %fd1, 0d3FE0000000000000;
	fma.rn.f64 	%fd29, %fd2, 0d3FF71547652B82FE, 0d4338000000000000;
	{
	.reg .b32 %temp; 
	mov.b64 	{%r1, %temp}, %fd29;
	}
	mov.f64 	%fd30, 0dC338000000000000;
	add.rn.f64 	%fd31, %fd29, %fd30;
	fma.rn.f64 	%fd32, %fd31, 0dBFE62E42FEFA39EF, %fd2;
	fma.rn.f64 	%fd33, %fd31, 0dBC7ABC9E3B39803F, %fd32;
	fma.rn.f64 	%fd34, %fd33, 0d3E5ADE1569CE2BDF, 0d3E928AF3FCA213EA;
	fma.rn.f64 	%fd35, %fd34, %fd33, 0d3EC71DEE62401315;
	fma.rn.f64 	%fd36, %fd35, %fd33, 0d3EFA01997C89EB71;
	fma.rn.f64 	%fd37, %fd36, %fd33, 0d3F2A01A014761F65;
	fma.rn.f64 	%fd38, %fd37, %fd33, 0d3F56C16C1852B7AF;
	fma.rn.f64 	%fd39, %fd38, %fd33, 0d3F81111111122322;
	fma.rn.f64 	%fd40, %fd39, %fd33, 0d3FA55555555502A1;
	fma.rn.f64 	%fd41, %fd40, %fd33, 0d3FC5555555555511;
	fma.rn.f64 	%fd42, %fd41, %fd33, 0d3FE000000000000B;
	fma.rn.f64 	%fd43, %fd42, %fd33, 0d3FF0000000000000;
	fma.rn.f64 	%fd44, %fd43, %fd33, 0d3FF0000000000000;
	{
	.reg .b32 %temp; 
	mov.b64 	{%r2, %temp}, %fd44;
	}
	{
	.reg .b32 %temp; 
	mov.b64 	{%temp, %r3}, %fd44;
	}
	shl.b32 	%r6, %r1, 20;
	add.s32 	%r7, %r6, %r3;
	mov.b64 	%fd80, {%r2, %r7};
	{
	.reg .b32 %temp; 
	mov.b64 	{%temp, %r8}, %fd2;
	}
	mov.b32 	%f2, %r8;
	abs.f32 	%f1, %f2;
	setp.lt.f32 	%p2, %f1, 0f4086232B;
	@%p2 bra 	$L__BB1_4;
	setp.lt.f64 	%p3, %fd2, 0d0000000000000000;
	add.f64 	%fd45, %fd2, 0d7FF0000000000000;
	selp.f64 	%fd80, 0d0000000000000000, %fd45, %p3;
	setp.geu.f32 	%p4, %f1, 0f40874800;
	@%p4 bra 	$L__BB1_4;
	shr.u32 	%r9, %r1, 31;
	add.s32 	%r10, %r1, %r9;
	shr.s32 	%r11, %r10, 1;
	shl.b32 	%r12, %r11, 20;
	add.s32 	%r13, %r3, %r12;
	mov.b64 	%fd46, {%r2, %r13};
	sub.s32 	%r14, %r1, %r11;
	shl.b32 	%r15, %r14, 20;
	add.s32 	%r16, %r15, 1072693248;
	mov.b32 	%r17, 0;
	mov.b64 	%fd47, {%r17, %r16};
	mul.f64 	%fd80, %fd47, %fd46;
$L__BB1_4:
	rcp.approx.ftz.f64 	%fd48, %fd1;
	neg.f64 	%fd49, %fd1;
	fma.rn.f64 	%fd50, %fd49, %fd48, 0d3FF0000000000000;
	fma.rn.f64 	%fd51, %fd50, %fd50, %fd50;
	fma.rn.f64 	%fd52, %fd51, %fd48, %fd48;
	rsqrt.approx.ftz.f64 	%fd53, %fd1;
	mul.rn.f64 	%fd54, %fd53, %fd53;
	neg.f64 	%fd55, %fd54;
	fma.rn.f64 	%fd56, %fd1, %fd55, 0d3FF0000000000000;
	mul.rn.f64 	%fd57, %fd56, %fd53;
	fma.rn.f64 	%fd58, %fd56, 0d3FD8000000000000, 0d3FE0000000000000;
	fma.rn.f64 	%fd59, %fd58, %fd57, %fd53;
	fma.rn.f64 	%fd60, %fd52, 0d41D8729DA7E5A092, 0dC20A9923A6810426;
	fma.rn.f64 	%fd61, %fd60, %fd52, 0d42015D3DB3C5FFE0;
	fma.rn.f64 	%fd62, %fd61, %fd52, 0dC1E4D2D89A3913C1;
	fma.rn.f64 	%fd63, %fd62, %fd52, 0d41BDCDFF9B080398;
	fma.rn.f64 	%fd64, %fd63, %fd52, 0dC18C5F2E01FB2FF9;
	fma.rn.f64 	%fd65, %fd64, %fd52, 0d4152FCFB5FD54150;
	fma.rn.f64 	%fd66, %fd65, %fd52, 0dC1126D4CD831FC06;
	fma.rn.f64 	%fd67, %fd66, %fd52, 0d40CA49ABC2CAD407;
	fma.rn.f64 	%fd68, %fd67, %fd52, 0dC07BF09A8D0B4BCF;
	fma.rn.f64 	%fd69, %fd68, %fd52, 0d4023F8F8F6F26890;
	fma.rn.f64 	%fd70, %fd69, %fd52, 0dBFDD6E31961ECE73;
	fma.rn.f64 	%fd71, %fd70, %fd52, 0dBFBBBDC121C5123B;
	fma.rn.f64 	%fd72, %fd71, %fd52, 0dBFAD76AACF55FC53;
	fma.rn.f64 	%fd73, %fd72, %fd52, 0dBFA4F1C4FF86494B;
	fma.rn.f64 	%fd74, %fd73, %fd52, 0dBFA7EFC0E3C7167E;
	fma.rn.f64 	%fd75, %fd74, %fd52, 0dBFC32633E6DECF48;
	fma.rn.f64 	%fd76, %fd75, %fd52, 0d3FD9884533D43649;
	mul.rn.f64 	%fd77, %fd76, %fd59;
	mul.rn.f64 	%fd78, %fd77, %fd80;
	mul.rn.f64 	%fd79, %fd78, %fd80;
	copysign.f64 	%fd81, %fd10, %fd79;
	bra.uni 	$L__BB1_6;
$L__BB1_5:
	mul.rn.f64 	%fd11, %fd10, %fd10;
	fma.rn.f64 	%fd12, %fd11, 0d38268D52E367973F, 0d38A76B71C28918B0;
	fma.rn.f64 	%fd13, %fd12, %fd11, 0d3958082FE6606ACB;
	fma.rn.f64 	%fd14, %fd13, %fd11, 0d39F0EC04908E2753;
	fma.rn.f64 	%fd15, %fd14, %fd11, 0d3A88D983808A730D;
	fma.rn.f64 	%fd16, %fd15, %fd11, 0d3B1E21624AF0555A;
	fma.rn.f64 	%fd17, %fd16, %fd11, 0d3BAF18024073231E;
	fma.rn.f64 	%fd18, %fd17, %fd11, 0d3C3AB810D07C53A4;
	fma.rn.f64 	%fd19, %fd18, %fd11, 0d3CC2C97677FAB629;
	fma.rn.f64 	%fd20, %fd19, %fd11, 0d3D4522A42918D8A1;
	fma.rn.f64 	%fd21, %fd20, %fd11, 0d3DC27E4FB8F617FC;
	fma.rn.f64 	%fd22, %fd21, %fd11, 0d3E3845C8A0ABD799;
	fma.rn.f64 	%fd23, %fd22, %fd11, 0d3EA6C16C16C369A2;
	fma.rn.f64 	%fd24, %fd23, %fd11, 0d3F0C71C71C71A4B2;
	fma.rn.f64 	%fd25, %fd24, %fd11, 0d3F65555555555681;
	fma.rn.f64 	%fd26, %fd25, %fd11, 0d3FAFFFFFFFFFFFF1;
	mul.rn.f64 	%fd27, %fd26, %fd11;
	mul.f64 	%fd28, %fd10, 0d3FE0000000000000;
	fma.rn.f64 	%fd81, %fd10, %fd27, %fd28;
$L__BB1_6:
	cvta.to.global.u64 	%rd2, %rd1;
	st.global.f64 	[%rd2], %fd81;
	ret;

}
	// .globl	_Z8_erfcinvPdd
.visible .entry _Z8_erfcinvPdd(
	.param .u64 .ptr .align 1 _Z8_erfcinvPdd_param_0,
	.param .f64 _Z8_erfcinvPdd_param_1
)
{
	.reg .pred 	%p<11>;
	.reg .b32 	%r<47>;
	.reg .b32 	%f<2>;
	.reg .b64 	%rd<3>;
	.reg .b64 	%fd<179>;

	ld.param.u64 	%rd1, [_Z8_erfcinvPdd_param_0];
	ld.param.f64 	%fd18, [_Z8_erfcinvPdd_param_1];
	neg.f64 	%fd1, %fd18;
	mov.f64 	%fd19, 0d4000000000000000;
	add.rn.f64 	%fd2, %fd19, %fd1;
	setp.ltu.f64 	%p1, %fd18, 0d3F4FA4D2AD8F904D;
	setp.gtu.f64 	%p2, %fd18, 0d3FFFFC0B65AA4E0E;
	or.pred  	%p3, %p1, %p2;
	@%p3 bra 	$L__BB2_2;
	mul.rn.f64 	%fd119, %fd2, %fd18;
	{
	.reg .b32 %temp; 
	mov.b64 	{%temp, %r34}, %fd119;
	}
	{
	.reg .b32 %temp; 
	mov.b64 	{%r35, %temp}, %fd119;
	}
	shr.u32 	%r36, %r34, 20;
	and.b32  	%r37, %r36, 2046;
	add.s32 	%r38, %r37, 2147482626;
	mov.b32 	%r39, 1127219200;
	mov.b64 	%fd120, {%r38, %r39};
	mov.b32 	%r40, -2147483648;
	mov.b64 	%fd121, {%r40, %r39};
	sub.f64 	%fd122, %fd120, %fd121;
	and.b32  	%r41, %r34, -2145386497;
	or.b32  	%r42, %r41, 1071644672;
	mov.b64 	%fd123, {%r35, %r42};
	add.f64 	%fd124, %fd123, 0dBFF0000000000000;
	add.f64 	%fd125, %fd123, 0d3FF0000000000000;
	rcp.approx.ftz.f64 	%fd126, %fd125;
	neg.f64 	%fd127, %fd125;
	fma.rn.f64 	%fd128, %fd127, %fd126, 0d3FF0000000000000;
	fma.rn.f64 	%fd129, %fd128, %fd128, %fd128;
	fma.rn.f64 	%fd130, %fd129, %fd126, %fd126;
	mul.f64 	%fd131, %fd124, %fd130;
	fma.rn.f64 	%fd132, %fd131, 0dC000000000000000, %fd124;
	neg.f64 	%fd133, %fd131;
	fma.rn.f64 	%fd134, %fd133, %fd124, %fd132;
	fma.rn.f64 	%fd135, %fd134, %fd130, %fd131;
	mul.f64 	%fd136, %fd135, %fd135;
	fma.rn.f64 	%fd137, %fd136, 0d3FB5C5C218C775C9, 0d3FA55CF59CDC5D89;
	fma.rn.f64 	%fd138, %fd137, %fd136, 0d3FAEFD18CF6EBB9C;
	fma.rn.f64 	%fd139, %fd138, %fd136, 0d3FB10682EDCB8D1B;
	fma.rn.f64 	%fd140, %fd139, %fd136, 0d3FB3B1DD3AC7FC96;
	fma.rn.f64 	%fd141, %fd140, %fd136, 0d3FB745CB459B54A6;
	fma.rn.f64 	%fd142, %fd141, %fd136, 0d3FBC71C741A0669F;
	fma.rn.f64 	%fd143, %fd142, %fd136, 0d3FC249249209112E;
	fma.rn.f64 	%fd144, %fd143, %fd136, 0d3FC99999999A06C1;
	fma.rn.f64 	%fd145, %fd144, %fd136, 0d3FD5555555555535;
	mul.f64 	%fd146, %fd136, %fd145;
	fma.rn.f64 	%fd147, %fd146, %fd135, %fd135;
	add.f64 	%fd148, %fd147, %fd147;
	fma.rn.f64 	%fd149, %fd122, 0d3FE62E42FEFA39EF, %fd148;
	mov.f64 	%fd150, 0dC009000000000000;
	sub.f64 	%fd151, %fd150, %fd149;
	fma.rn.f64 	%fd152, %fd151, 0dBBB135D2E746E627, 0dBC08DDF93324D327;
	fma.rn.f64 	%fd153, %fd152, %fd151, 0d3C37B83EEF0B7C9F;
	fma.rn.f64 	%fd154, %fd153, %fd151, 0d3C69BA72CD589B91;
	fma.rn.f64 	%fd155, %fd154, %fd151, 0dBCA33689090A6B96;
	fma.rn.f64 	%fd156, %fd155, %fd151, 0d3C782E11898132E0;
	fma.rn.f64 	%fd157, %fd156, %fd151, 0d3CFDE4ACFD9E26BA;
	fma.rn.f64 	%fd158, %fd157, %fd151, 0dBD26D33EED66C487;
	fma.rn.f64 	%fd159, %fd158, %fd151, 0dBD36F2167040D8E2;
	fma.rn.f64 	%fd160, %fd159, %fd151, 0d3D872A22C2D77E20;
	fma.rn.f64 	%fd161, %fd160, %fd151, 0dBDAC8859C4E5C0AF;
	fma.rn.f64 	%fd162, %fd161, %fd151, 0dBDCDC583D118A561;
	fma.rn.f64 	%fd163, %fd162, %fd151, 0d3E120F47CCF46B3C;
	fma.rn.f64 	%fd164, %fd163, %fd151, 0dBE31A9E38DC84D60;
	fma.rn.f64 	%fd165, %fd164, %fd151, 0dBE5F36CD6D3D46A9;
	fma.rn.f64 	%fd166, %fd165, %fd151, 0d3E9C6B4F5D03B787;
	fma.rn.f64 	%fd167, %fd166, %fd151, 0dBEB6E8A5434AE8A2;
	fma.rn.f64 	%fd168, %fd167, %fd151, 0dBEED1D1F7B8736F6;
	fma.rn.f64 	%fd169, %fd168, %fd151, 0d3F2879C2A212F024;
	fma.rn.f64 	%fd170, %fd169, %fd151, 0dBF4845769484FCA8;
	fma.rn.f64 	%fd171, %fd170, %fd151, 0dBF78B6C33114F909;
	fma.rn.f64 	%fd172, %fd171, %fd151, 0d3FCEBD80D9B13E28;
	fma.rn.f64 	%fd173, %fd172, %fd151, 0d3FFA755E7C99AE86;
	fma.rn.f64 	%fd178, %fd173, %fd1, %fd173;
	bra.uni 	$L__BB2_13;
$L__BB2_2:
	{
	.reg .b32 %temp; 
	mov.b64 	{%temp, %r1}, %fd18;
	}
	setp.gt.s32 	%p4, %r1, 1072693247;
	selp.f64 	%fd174, %fd2, %fd18, %p4;
	{
	.reg .b32 %temp; 
	mov.b64 	{%temp, %r43}, %fd174;
	}
	mov.b32 	%f1, %r43;
	setp.ltu.f32 	%p5, %f1, 0f2B2BFF2F;
	@%p5 bra 	$L__BB2_4;
	{
	.reg .b32 %temp; 
	mov.b64 	{%r12, %temp}, %fd174;
	}
	shr.u32 	%r13, %r43, 20;
	and.b32  	%r14, %r13, 2046;
	add.s32 	%r15, %r14, 2147482626;
	mov.b32 	%r16, 1127219200;
	mov.b64 	%fd20, {%r15, %r16};
	mov.b32 	%r17, -2147483648;
	mov.b64 	%fd21, {%r17, %r16};
	sub.f64 	%fd22, %fd20, %fd21;
	and.b32  	%r18, %r43, -2145386497;
	or.b32  	%r19, %r18, 1071644672;
	mov.b64 	%fd23, {%r12, %r19};
	add.f64 	%fd24, %fd23, 0dBFF0000000000000;
	add.f64 	%fd25, %fd23, 0d3FF0000000000000;
	rcp.approx.ftz.f64 	%fd26, %fd25;
	neg.f64 	%fd27, %fd25;
	fma.rn.f64 	%fd28, %fd27, %fd26, 0d3FF0000000000000;
	fma.rn.f64 	%fd29, %fd28, %fd28, %fd28;
	fma.rn.f64 	%fd30, %fd29, %fd26, %fd26;
	mul.f64 	%fd31, %fd24, %fd30;
	fma.rn.f64 	%fd32, %fd31, 0dC000000000000000, %fd24;
	neg.f64 	%fd33, %fd31;
	fma.rn.f64 	%fd34, %fd33, %fd24, %fd32;
	fma.rn.f64 	%fd35, %fd34, %fd30, %fd31;
	mul.f64 	%fd36, %fd35, %fd35;
	fma.rn.f64 	%fd37, %fd36, 0d3FB5C5C218C775C9, 0d3FA55CF59CDC5D89;
	fma.rn.f64 	%fd38, %fd37, %fd36, 0d3FAEFD18CF6EBB9C;
	fma.rn.f64 	%fd39, %fd38, %fd36, 0d3FB10682EDCB8D1B;
	fma.rn.f64 	%fd40, %fd39, %fd36, 0d3FB3B1DD3AC7FC96;
	fma.rn.f64 	%fd41, %fd40, %fd36, 0d3FB745CB459B54A6;
	fma.rn.f64 	%fd42, %fd41, %fd36, 0d3FBC71C741A0669F;
	fma.rn.f64 	%fd43, %fd42, %fd36, 0d3FC249249209112E;
	fma.rn.f64 	%fd44, %fd43, %fd36, 0d3FC99999999A06C1;
	fma.rn.f64 	%fd45, %fd44, %fd36, 0d3FD5555555555535;
	mul.f64 	%fd46, %fd36, %fd45;
	fma.rn.f64 	%fd47, %fd46, %fd35, %fd35;
	add.f64 	%fd48, %fd47, %fd47;
	fma.rn.f64 	%fd49, %fd22, 0d3FE62E42FEFA39EF, %fd48;
	neg.f64 	%fd50, %fd49;
	rsqrt.approx.ftz.f64 	%fd51, %fd50;
	mul.rn.f64 	%fd52, %fd51, %fd51;
	fma.rn.f64 	%fd53, %fd49, %fd52, 0d3FF0000000000000;
	fma.rn.f64 	%fd54, %fd53, 0d3FD8000000000000, 0d3FE0000000000000;
	mul.rn.f64 	%fd55, %fd53, %fd51;
	fma.rn.f64 	%fd56, %fd54, %fd55, %fd51;
	fma.rn.f64 	%fd57, %fd56, 0d3FEBE9222591AFAB, 0d4000A0E7333839AA;
	fma.rn.f64 	%fd58, %fd57, %fd56, 0d4008768CF7E57D5C;
	fma.rn.f64 	%fd59, %fd58, %fd56, 0d400B77E7E28DA583;
	fma.rn.f64 	%fd60, %fd59, %fd56, 0d3FF34F26A4F99CF9;
	fma.rn.f64 	%fd61, %fd60, %fd56, 0d3FC1F674ADB019ED;
	fma.rn.f64 	%fd62, %fd61, %fd56, 0d3F75DDAE9506431D;
	fma.rn.f64 	%fd63, %fd62, %fd56, 0d3F0ADA49AA32489C;
	add.f64 	%fd64, %fd56, 0d4001E90FF51C2197;
	fma.rn.f64 	%fd65, %fd64, %fd56, 0d40111EA3A7CF3820;
	fma.rn.f64 	%fd66, %fd65, %fd56, 0d4011A0E4A4749594;
	fma.rn.f64 	%fd67, %fd66, %fd56, 0d400D4E977D38C14D;
	fma.rn.f64 	%fd68, %fd67, %fd56, 0d3FF37FD567EC0D5F;
	fma.rn.f64 	%fd69, %fd68, %fd56, 0d3FC1FB9D7F676033;
	fma.rn.f64 	%fd70, %fd69, %fd56, 0d3F75DDCDF98946E4;
	fma.rn.f64 	%fd71, %fd70, %fd56, 0d3F0ADA42D79D8DBB;
	mul.f64 	%fd72, %fd56, %fd71;
	div.rn.f64 	%fd177, %fd63, %fd72;
	bra.uni 	$L__BB2_12;
$L__BB2_4:
	{
	.reg .b32 %temp; 
	mov.b64 	{%r44, %temp}, %fd174;
	}
	setp.gt.s32 	%p6, %r43, 1048575;
	mov.b32 	%r45, -1023;
	@%p6 bra 	$L__BB2_6;
	mul.f64 	%fd174, %fd174, 0d4350000000000000;
	{
	.reg .b32 %temp; 
	mov.b64 	{%temp, %r43}, %fd174;
	}
	{
	.reg .b32 %temp; 
	mov.b64 	{%r44, %temp}, %fd174;
	}
	mov.b32 	%r45, -1077;
$L__BB2_6:
	add.s32 	%r22, %r43, -1;
	setp.gt.u32 	%p7, %r22, 2146435070;
	@%p7 bra 	$L__BB2_10;
	shr.u32 	%r25, %r43, 20;
	add.s32 	%r46, %r45, %r25;
	and.b32  	%r26, %r43, 1048575;
	or.b32  	%r27, %r26, 1072693248;
	mov.b64 	%fd175, {%r44, %r27};
	setp.lt.u32 	%p9, %r27, 1073127583;
	@%p9 bra 	$L__BB2_9;
	{
	.reg .b32 %temp; 
	mov.b64 	{%r28, %temp}, %fd175;
	}
	{
	.reg .b32 %temp; 
	mov.b64 	{%temp, %r29}, %fd175;
	}
	add.s32 	%r30, %r29, -1048576;
	mov.b64 	%fd175, {%r28, %r30};
	add.s32 	%r46, %r46, 1;
$L__BB2_9:
	add.f64 	%fd74, %fd175, 0dBFF0000000000000;
	add.f64 	%fd75, %fd175, 0d3FF0000000000000;
	rcp.approx.ftz.f64 	%fd76, %fd75;
	neg.f64 	%fd77, %fd75;
	fma.rn.f64 	%fd78, %fd77, %fd76, 0d3FF0000000000000;
	fma.rn.f64 	%fd79, %fd78, %fd78, %fd78;
	fma.rn.f64 	%fd80, %fd79, %fd76, %fd76;
	mul.f64 	%fd81, %fd74, %fd80;
	fma.rn.f64 	%fd82, %fd74, %fd80, %fd81;
	mul.f64 	%fd83, %fd82, %fd82;
	fma.rn.f64 	%fd84, %fd83, 0d3EB1380B3AE80F1E, 0d3ED0EE258B7A8B04;
	fma.rn.f64 	%fd85, %fd84, %fd83, 0d3EF3B2669F02676F;
	fma.rn.f64 	%fd86, %fd85, %fd83, 0d3F1745CBA9AB0956;
	fma.rn.f64 	%fd87, %fd86, %fd83, 0d3F3C71C72D1B5154;
	fma.rn.f64 	%fd88, %fd87, %fd83, 0d3F624924923BE72D;
	fma.rn.f64 	%fd89, %fd88, %fd83, 0d3F8999999999A3C4;
	fma.rn.f64 	%fd90, %fd89, %fd83, 0d3FB5555555555554;
	sub.f64 	%fd91, %fd74, %fd82;
	add.f64 	%fd92, %fd91, %fd91;
	neg.f64 	%fd93, %fd82;
	fma.rn.f64 	%fd94, %fd93, %fd74, %fd92;
	mul.f64 	%fd95, %fd80, %fd94;
	mul.f64 	%fd96, %fd83, %fd90;
	fma.rn.f64 	%fd97, %fd96, %fd82, %fd95;
	xor.b32  	%r31, %r46, -2147483648;
	mov.b32 	%r32, 1127219200;
	mov.b64 	%fd98, {%r31, %r32};
	mov.b32 	%r33, -2147483648;
	mov.b64 	%fd99, {%r33, %r32};
	sub.f64 	%fd100, %fd98, %fd99;
	fma.rn.f64 	%fd101, %fd100, 0d3FE62E42FEFA39EF, %fd82;
	fma.rn.f64 	%fd102, %fd100, 0dBFE62E42FEFA39EF, %fd101;
	sub.f64 	%fd103, %fd102, %fd82;
	sub.f64 	%fd104, %fd97, %fd103;
	fma.rn.f64 	%fd105, %fd100, 0d3C7ABC9E3B39803F, %fd104;
	add.f64 	%fd176, %fd101, %fd105;
	bra.uni 	$L__BB2_11;
$L__BB2_10:
	fma.rn.f64 	%fd73, %fd174, 0d7FF0000000000000, 0d7FF0000000000000;
	{
	.reg .b32 %temp; 
	mov.b64 	{%temp, %r23}, %fd174;
	}
	and.b32  	%r24, %r23, 2147483647;
	setp.eq.s32 	%p8, %r24, 0;
	selp.f64 	%fd176, 0dFFF0000000000000, %fd73, %p8;
$L__BB2_11:
	neg.f64 	%fd106, %fd176;
	rsqrt.approx.f64 	%fd107, %fd106;
	fma.rn.f64 	%fd108, %fd107, 0d3FE8E2101C71B0BF, 0d3FFA2013964E259C;
	fma.rn.f64 	%fd109, %fd108, %fd107, 0d3FDABFE90921BE68;
	fma.rn.f64 	%fd110, %fd109, %fd107, 0d3F97E41314DE00D4;
	fma.rn.f64 	%fd111, %fd110, %fd107, 0d3F311BD487102E94;
	add.f64 	%fd112, %fd107, 0d3FF59895C30BAA54;
	fma.rn.f64 	%fd113, %fd112, %fd107, 0d3FFAE8E5956A143F;
	fma.rn.f64 	%fd114, %fd113, %fd107, 0d3FDACCE85FF7383D;
	fma.rn.f64 	%fd115, %fd114, %fd107, 0d3F97E43B6CAC34FE;
	fma.rn.f64 	%fd116, %fd115, %fd107, 0d3F311BD08289EB12;
	mul.f64 	%fd117, %fd107, %fd116;
	div.rn.f64 	%fd177, %fd111, %fd117;
$L__BB2_12:
	setp.gt.s32 	%p10, %r1, 1072693247;
	neg.f64 	%fd118, %fd177;
	selp.f64 	%fd178, %fd118, %fd177, %p10;
$L__BB2_13:
	cvta.to.global.u64 	%rd2, %rd1;
	st.global.f64 	[%rd2], %fd178;
	ret;

}
	// .globl	_Z7_erfinvPdd
.visible .entry _Z7_erfinvPdd(
	.param .u64 .ptr .align 1 _Z7_erfinvPdd_param_0,
	.param .f64 _Z7_erfinvPdd_param_1
)
{
	.reg .pred 	%p<6>;
	.reg .b32 	%r<13>;
	.reg .b32 	%f<3>;
	.reg .b64 	%rd<3>;
	.reg .b64 	%fd<101>;

	ld.param.u64 	%rd1, [_Z7_erfinvPdd_param_0];
	ld.param.f64 	%fd8, [_Z7_erfinvPdd_param_1];
	{
	.reg .b32 %temp; 
	mov.b64 	{%temp, %r1}, %fd8;
	}
	mov.b32 	%f1, %r1;
	abs.f32 	%f2, %f1;
	setp.geu.f32 	%p1, %f2, 0f3FF00000;
	@%p1 bra 	$L__BB3_6;
	neg.f64 	%fd10, %fd8;
	fma.rn.f64 	%fd11, %fd8, %fd10, 0d3FF0000000000000;
	{
	.reg .b32 %temp; 
	mov.b64 	{%temp, %r2}, %fd11;
	}
	{
	.reg .b32 %temp; 
	mov.b64 	{%r3, %temp}, %fd11;
	}
	shr.u32 	%r4, %r2, 20;
	and.b32  	%r5, %r4, 2046;
	add.s32 	%r6, %r5, 2147482626;
	mov.b32 	%r7, 1127219200;
	mov.b64 	%fd12, {%r6, %r7};
	mov.b32 	%r8, -2147483648;
	mov.b64 	%fd13, {%r8, %r7};
	sub.f64 	%fd14, %fd12, %fd13;
	and.b32  	%r9, %r2, -2145386497;
	or.b32  	%r10, %r9, 1071644672;
	mov.b64 	%fd15, {%r3, %r10};
	add.f64 	%fd16, %fd15, 0dBFF0000000000000;
	add.f64 	%fd17, %fd15, 0d3FF0000000000000;
	rcp.approx.ftz.f64 	%fd18, %fd17;
	neg.f64 	%fd19, %fd17;
	fma.rn.f64 	%fd20, %fd19, %fd18, 0d3FF0000000000000;
	fma.rn.f64 	%fd21, %fd20, %fd20, %fd20;
	fma.rn.f64 	%fd22, %fd21, %fd18, %fd18;
	mul.f64 	%fd23, %fd16, %fd22;
	fma.rn.f64 	%fd24, %fd23, 0dC000000000000000, %fd16;
	neg.f64 	%fd25, %fd23;
	fma.rn.f64 	%fd26, %fd25, %fd16, %fd24;
	fma.rn.f64 	%fd27, %fd26, %fd22, %fd23;
	mul.f64 	%fd28, %fd27, %fd27;
	fma.rn.f64 	%fd29, %fd28, 0d3FB5C5C218C775C9, 0d3FA55CF59CDC5D89;
	fma.rn.f64 	%fd30, %fd29, %fd28, 0d3FAEFD18CF6EBB9C;
	fma.rn.f64 	%fd31, %fd30, %fd28, 0d3FB10682EDCB8D1B;
	fma.rn.f64 	%fd32, %fd31, %fd28, 0d3FB3B1DD3AC7FC96;
	fma.rn.f64 	%fd33, %fd32, %fd28, 0d3FB745CB459B54A6;
	fma.rn.f64 	%fd34, %fd33, %fd28, 0d3FBC71C741A0669F;
	fma.rn.f64 	%fd35, %fd34, %fd28, 0d3FC249249209112E;
	fma.rn.f64 	%fd36, %fd35, %fd28, 0d3FC99999999A06C1;
	fma.rn.f64 	%fd37, %fd36, %fd28, 0d3FD5555555555535;
	mul.f64 	%fd38, %fd28, %fd37;
	fma.rn.f64 	%fd39, %fd38, %fd27, %fd27;
	add.f64 	%fd40, %fd39, %fd39;
	fma.rn.f64 	%fd1, %fd14, 0d3FE62E42FEFA39EF, %fd40;
	{
	.reg .b32 %temp; 
	mov.b64 	{%temp, %r11}, %fd1;
	}
	setp.gt.u32 	%p4, %r11, -1072103425;
	@%p4 bra 	$L__BB3_3;
	mov.f64 	%fd76, 0dC009000000000000;
	sub.f64 	%fd77, %fd76, %fd1;
	fma.rn.f64 	%fd78, %fd77, 0dBBB135D2E746E627, 0dBC08DDF93324D327;
	fma.rn.f64 	%fd79, %fd78, %fd77, 0d3C37B83EEF0B7C9F;
	fma.rn.f64 	%fd80, %fd79, %fd77, 0d3C69BA72CD589B91;
	fma.rn.f64 	%fd81, %fd80, %fd77, 0dBCA33689090A6B96;
	fma.rn.f64 	%fd82, %fd81, %fd77, 0d3C782E11898132E0;
	fma.rn.f64 	%fd83, %fd82, %fd77, 0d3CFDE4ACFD9E26BA;
	fma.rn.f64 	%fd84, %fd83, %fd77, 0dBD26D33EED66C487;
	fma.rn.f64 	%fd85, %fd84, %fd77, 0dBD36F2167040D8E2;
	fma.rn.f64 	%fd86, %fd85, %fd77, 0d3D872A22C2D77E20;
	fma.rn.f64 	%fd87, %fd86, %fd77, 0dBDAC8859C4E5C0AF;
	fma.rn.f64 	%fd88, %fd87, %fd77, 0dBDCDC583D118A561;
	fma.rn.f64 	%fd89, %fd88, %fd77, 0d3E120F47CCF46B3C;
	fma.rn.f64 	%fd90, %fd89, %fd77, 0dBE31A9E38DC84D60;
	fma.rn.f64 	%fd91, %fd90, %fd77, 0dBE5F36CD6D3D46A9;
	fma.rn.f64 	%fd92, %fd91, %fd77, 0d3E9C6B4F5D03B787;
	fma.rn.f64 	%fd93, %fd92, %fd77, 0dBEB6E8A5434AE8A2;
	fma.rn.f64 	%fd94, %fd93, %fd77, 0dBEED1D1F7B8736F6;
	fma.rn.f64 	%fd95, %fd94, %fd77, 0d3F2879C2A212F024;
	fma.rn.f64 	%fd96, %fd95, %fd77, 0dBF4845769484FCA8;
	fma.rn.f64 	%fd97, %fd96, %fd77, 0dBF78B6C33114F909;
	fma.rn.f64 	%fd98, %fd97, %fd77, 0d3FCEBD80D9B13E28;
	fma.rn.f64 	%fd100, %fd98, %fd77, 0d3FFA755E7C99AE86;
	bra.uni 	$L__BB3_8;
$L__BB3_3:
	neg.f64 	%fd41, %fd1;
	sqrt.rn.f64 	%fd3, %fd41;
	{
	.reg .b32 %temp; 
	mov.b64 	{%temp, %r12}, %fd3;
	}
	setp.gt.s32 	%p5, %r12, 1074790399;
	@%p5 bra 	$L__BB3_5;
	add.f64 	%fd58, %fd3, 0dC00A000000000000;
	fma.rn.f64 	%fd59, %fd58, 0d3E23040F87DBD932, 0d3E785CBE52878635;
	fma.rn.f64 	%fd60, %fd59, %fd58, 0dBE92777453DD3955;
	fma.rn.f64 	%fd61, %fd60, %fd58, 0d3E5395ABCD554C6C;
	fma.rn.f64 	%fd62, %fd61, %fd58, 0d3EB936388A3790AD;
	fma.rn.f64 	%fd63, %fd62, %fd58, 0dBED0D5DB812B5083;
	fma.rn.f64 	%fd64, %fd63, %fd58, 0d3EC8860CD5D652F6;
	fma.rn.f64 	%fd65, %fd64, %fd58, 0d3EEA29A0CACDFB23;
	fma.rn.f64 	%fd66, %fd65, %fd58, 0dBF08CEF1F80281F2;
	fma.rn.f64 	%fd67, %fd66, %fd58, 0d3F11E684D0B9188A;
	fma.rn.f64 	%fd68, %fd67, %fd58, 0d3EF932CD54C8A222;
	fma.rn.f64 	%fd69, %fd68, %fd58, 0dBF37448A89EF8AA3;
	fma.rn.f64 	%fd70, %fd69, %fd58, 0d3F4F3CC55AD40C25;
	fma.rn.f64 	%fd71, %fd70, %fd58, 0dBF5BA924132F38B1;
	fma.rn.f64 	%fd72, %fd71, %fd58, 0d3F6468EECA533CF8;
	fma.rn.f64 	%fd73, %fd72, %fd58, 0dBF6EBADABB891BBD;
	fma.rn.f64 	%fd74, %fd73, %fd58, 0d3F75FFCFE5B76AFC;
	fma.rn.f64 	%fd75, %fd74, %fd58, 0d3FF0158A6D641D39;
	fma.rn.f64 	%fd100, %fd75, %fd58, 0d4008ABCC380D5A48;
	bra.uni 	$L__BB3_8;
$L__BB3_5:
	add.f64 	%fd42, %fd3, 0dC014000000000000;
	fma.rn.f64 	%fd43, %fd42, 0dBDBDCEC3A7785389, 0dBDF18FEEC0E38727;
	fma.rn.f64 	%fd44, %fd43, %fd42, 0d3E19E6BF2DDA45E3;
	fma.rn.f64 	%fd45, %fd44, %fd42, 0dBE30468FB24E2F5F;
	fma.rn.f64 	%fd46, %fd45, %fd42, 0d3E405AC6A8FBA182;
	fma.rn.f64 	%fd47, %fd46, %fd42, 0dBE50102E495FB9C0;
	fma.rn.f64 	%fd48, %fd47, %fd42, 0d3E5F4C20E1334AF8;
	fma.rn.f64 	%fd49, %fd48, %fd42, 0dBE722D220FDF9C3E;
	fma.rn.f64 	%fd50, %fd49, %fd42, 0d3E8EBC8BB824CB54;
	fma.rn.f64 	%fd51, %fd50, %fd42, 0dBEB0A8D40EA372CC;
	fma.rn.f64 	%fd52, %fd51, %fd42, 0d3ED2FBD29D093D2B;
	fma.rn.f64 	%fd53, %fd52, %fd42, 0dBEF4A3497E1E0FAC;
	fma.rn.f64 	%fd54, %fd53, %fd42, 0d3F13EBF4EB00938F;
	fma.rn.f64 	%fd55, %fd54, %fd42, 0dBF2C2F36A8FC5D53;
	fma.rn.f64 	%fd56, %fd55, %fd42, 0dBF222EA5DF04047C;
	fma.rn.f64 	%fd57, %fd56, %fd42, 0d3FF02A30D1FBA0DC;
	fma.rn.f64 	%fd100, %fd57, %fd42, 0d4013664DDD1AD7FB;
	bra.uni 	$L__BB3_8;
$L__BB3_6:
	setp.nan.f64 	%p2, %fd8, %fd8;
	mov.f64 	%fd100, %fd8;
	@%p2 bra 	$L__BB3_8;
	abs.f64 	%fd9, %fd8;
	setp.eq.f64 	%p3, %fd9, 0d3FF0000000000000;
	selp.f64 	%fd100, 0d7FF0000000000000, 0dFFF8000000000000, %p3;
$L__BB3_8:
	cvta.to.global.u64 	%rd2, %rd1;
	mul.f64 	%fd99, %fd8, %fd100;
	st.global.f64 	[%rd2], %fd99;
	ret;

}
	// .globl	_Z3_j0Pdd
.visible .entry _Z3_j0Pdd(
	.param .u64 .ptr .align 1 _Z3_j0Pdd_param_0,
	.param .f64 _Z3_j0Pdd_param_1
)
{
	.reg .pred 	%p<10>;
	.reg .b32 	%r<19>;
	.reg .b64 	%rd<7>;
	.reg .b64 	%fd<136>;

	ld.param.u64 	%rd1, [_Z3_j0Pdd_param_0];
	ld.param.f64 	%fd19, [_Z3_j0Pdd_param_1];
	abs.f64 	%fd1, %fd19;
	setp.gtu.f64 	%p1, %fd1, 0d400FB319F277BBE5;
	@%p1 bra 	$L__BB4_2;
	add.f64 	%fd20, %fd1, 0dC0033D152E971B40;
	add.f64 	%fd21, %fd20, 0d3CA0F539D7DA258E;
	fma.rn.f64 	%fd22, %fd21, 0dBCC0D18564C48C61, 0dBCFCF8F9A8C294BC;
	fma.rn.f64 	%fd23, %fd22, %fd21, 0d3D3FAB983CAE498B;
	fma.rn.f64 	%fd24, %fd23, %fd21, 0d3D7CD7C018579B88;
	fma.rn.f64 	%fd25, %fd24, %fd21, 0dBDBBDD2342D64FDD;
	fma.rn.f64 	%fd26, %fd25, %fd21, 0dBDF5C2D9416B1E2B;
	fma.rn.f64 	%fd27, %fd26, %fd21, 0d3E32951D73174DD5;
	fma.rn.f64 	%fd28, %fd27, %fd21, 0d3E67FF99802CAEB5;
	fma.rn.f64 	%fd29, %fd28, %fd21, 0dBEA1CCE305C4C9F7;
	fma.rn.f64 	%fd30, %fd29, %fd21, 0dBED232C77E29E1BB;
	fma.rn.f64 	%fd31, %fd30, %fd21, 0d3F06ED3B9F0EF757;
	fma.rn.f64 	%fd32, %fd31, %fd21, 0d3F315382BA096A62;
	fma.rn.f64 	%fd33, %fd32, %fd21, 0dBF61F992590D1AE4;
	fma.rn.f64 	%fd34, %fd33, %fd21, 0dBF81BB1CBE1A465F;
	fma.rn.f64 	%fd35, %fd34, %fd21, 0d3FACFAE864368D84;
	fma.rn.f64 	%fd36, %fd35, %fd21, 0d3FBBA1DEEA0294A3;
	fma.rn.f64 	%fd37, %fd36, %fd21, 0dBFE09CDB36551280;
	mul.f64 	%fd135, %fd21, %fd37;
	bra.uni 	$L__BB4_15;
$L__BB4_2:
	setp.gtu.f64 	%p2, %fd1, 0d401C58FD1A62F5EC;
	@%p2 bra 	$L__BB4_4;
	add.f64 	%fd38, %fd1, 0dC016148F5B2C2E45;
	add.f64 	%fd39, %fd38, 0dBC975054CD60A517;
	fma.rn.f64 	%fd40, %fd39, 0d3CBCB0A8F126B343, 0d3CF83FD1F333EB61;
	fma.rn.f64 	%fd41, %fd40, %fd39, 0dBD4100E33E3FB413;
	fma.rn.f64 	%fd42, %fd41, %fd39, 0dBD7846076D004627;
	fma.rn.f64 	%fd43, %fd42, %fd39, 0d3DBE2F1D4F90720D;
	fma.rn.f64 	%fd44, %fd43, %fd39, 0d3DF1D03B1E4A119B;
	fma.rn.f64 	%fd45, %fd44, %fd39, 0dBE341D72B1B3BCE9;
	fma.rn.f64 	%fd46, %fd45, %fd39, 0dBE62DA37CE2A9EF8;
	fma.rn.f64 	%fd47, %fd46, %fd39, 0d3EA32E6D9974F763;
	fma.rn.f64 	%fd48, %fd47, %fd39, 0d3ECAD77D744A1879;
	fma.rn.f64 	%fd49, %fd48, %fd39, 0dBF0863F481A37337;
	fma.rn.f64 	%fd50, %fd49, %fd39, 0dBF26F641F418F0F4;
	fma.rn.f64 	%fd51, %fd50, %fd39, 0d3F627E31FE9A969E;
	fma.rn.f64 	%fd52, %fd51, %fd39, 0d3F72F7FFE9025628;
	fma.rn.f64 	%fd53, %fd52, %fd39, 0dBFAB2150CB41E8BF;
	fma.rn.f64 	%fd54, %fd53, %fd39, 0dBF9F8F72E7A848DE;
	fma.rn.f64 	%fd55, %fd54, %fd39, 0d3FD5C6E60A097823;
	mul.f64 	%fd135, %fd39, %fd55;
	bra.uni 	$L__BB4_15;
$L__BB4_4:
	setp.gtu.f64 	%p3, %fd1, 0d402471FCB6A7A8C0;
	@%p3 bra 	$L__BB4_6;
	add.f64 	%fd56, %fd1, 0dC0214EB56CCCDECA;
	add.f64 	%fd57, %fd56, 0d3CB51970714C7C25;
	fma.rn.f64 	%fd58, %fd57, 0dBCBDB7FFCF659E24, 0dBCF4B3A71AAAC629;
	fma.rn.f64 	%fd59, %fd58, %fd57, 0d3D417EC150ECDCE7;
	fma.rn.f64 	%fd60, %fd59, %fd57, 0d3D7438F5EA1D10B2;
	fma.rn.f64 	%fd61, %fd60, %fd57, 0dBDBEDAE7EC2C9E87;
	fma.rn.f64 	%fd62, %fd61, %fd57, 0dBDECADD2C4B91F58;
	fma.rn.f64 	%fd63, %fd62, %fd57, 0d3E34582C8EE12204;
	fma.rn.f64 	%fd64, %fd63, %fd57, 0d3E5CEDA451DD20F8;
	fma.rn.f64 	%fd65, %fd64, %fd57, 0dBEA30E8CC3165E2F;
	fma.rn.f64 	%fd66, %fd65, %fd57, 0dBEC3324842BB1A2E;
	fma.rn.f64 	%fd67, %fd66, %fd57, 0d3F07800BC54FBDDB;
	fma.rn.f64 	%fd68, %fd67, %fd57, 0d3F1D79605276949A;
	fma.rn.f64 	%fd69, %fd68, %fd57, 0dBF60E0D60385A629;
	fma.rn.f64 	%fd70, %fd69, %fd57, 0dBF648E63600D82F3;
	fma.rn.f64 	%fd71, %fd70, %fd57, 0d3FA68B984EC6493A;
	fma.rn.f64 	%fd72, %fd71, %fd57, 0d3F900F7FCF183E0B;
	fma.rn.f64 	%fd73, %fd72, %fd57, 0dBFD15F7977A772D4;
	mul.f64 	%fd135, %fd57, %fd73;
	bra.uni 	$L__BB4_15;
$L__BB4_6:
	setp.eq.f64 	%p4, %fd1, 0d7FF0000000000000;
	mov.f64 	%fd135, 0d0000000000000000;
	@%p4 bra 	$L__BB4_15;
	rcp.approx.ftz.f64 	%fd75, %fd1;
	neg.f64 	%fd76, %fd1;
	fma.rn.f64 	%fd77, %fd76, %fd75, 0d3FF0000000000000;
	fma.rn.f64 	%fd78, %fd77, %fd77, %fd77;
	fma.rn.f64 	%fd79, %fd78, %fd75, %fd75;
	mul.f64 	%fd80, %fd79, %fd79;
	fma.rn.f64 	%fd81, %fd80, 0dC0D115CB8C11A9DC, 0d409927467A655012;
	fma.rn.f64 	%fd82, %fd81, %fd80, 0dC05751787E247BD4;
	fma.rn.f64 	%fd83, %fd82, %fd80, 0d401704C4E5FC36B2;
	fma.rn.f64 	%fd84, %fd83, %fd80, 0dBFE15B747A2FD531;
	fma.rn.f64 	%fd85, %fd84, %fd80, 0d3FBA7FEACF6CB79B;
	fma.rn.f64 	%fd86, %fd85, %fd80, 0dBFAFFFFFEDDCF548;
	fma.rn.f64 	%fd87, %fd86, %fd80, 0d3FEFFFFFFFFFC9E5;
	fma.rn.f64 	%fd88, %fd80, 0dC14602FE1C34685E, 0d410ECD4523B12B84;
	fma.rn.f64 	%fd89, %fd88, %fd80, 0dC0C7A2FC1972F05A;
	fma.rn.f64 	%fd90, %fd89, %fd80, 0d407EBA131F7E5BEB;
	fma.rn.f64 	%fd91, %fd90, %fd80, 0dC0373B92E6E7CC7D;
	fma.rn.f64 	%fd92, %fd91, %fd80, 0d3FFA31BEE63A2F08;
	fma.rn.f64 	%fd93, %fd92, %fd80, 0dBFCAD320104D5D05;
	fma.rn.f64 	%fd94, %fd93, %fd80, 0d3FB0AAAA9C76D07E;
	fma.rn.f64 	%fd95, %fd94, %fd80, 0dBFBFFFFFFFFDACEC;
	fma.rn.f64 	%fd5, %fd95, %fd79, %fd1;
	rsqrt.approx.f64 	%fd96, %fd1;
	mul.f64 	%fd97, %fd96, 0d3FE9884533D43651;
	mul.f64 	%fd6, %fd97, %fd87;
	mul.f64 	%fd98, %fd5, 0d3FE45F306DC9C883;
	cvt.rni.s32.f64 	%r16, %fd98;
	cvt.rn.f64.s32 	%fd99, %r16;
	fma.rn.f64 	%fd100, %fd99, 0dBFF921FB54442D18, %fd5;
	fma.rn.f64 	%fd101, %fd99, 0dBC91A62633145C00, %fd100;
	fma.rn.f64 	%fd132, %fd99, 0dB97B839A252049C0, %fd101;
	abs.f64 	%fd102, %fd5;
	setp.ltu.f64 	%p5, %fd102, 0d41E0000000000000;
	@%p5 bra 	$L__BB4_9;
	{ // callseq 0, 0
	.param .b64 param0;
	st.param.f64 	[param0], %fd5;
	.param .align 16 .b8 retval0[16];
	call.uni (retval0), 
	__internal_trig_reduction_slowpathd, 
	(
	param0
	);
	ld.param.f64 	%fd132, [retval0];
	ld.param.b32 	%r16, [retval0+8];
	} // callseq 0
$L__BB4_9:
	and.b32  	%r10, %r16, 3;
	cvt.rn.f64.u32 	%fd104, %r10;
	add.f64 	%fd105, %fd132, 0dBFE921FB54442D18;
	fma.rn.f64 	%fd10, %fd104, 0d3FF921FB54442D18, %fd105;
	abs.f64 	%fd11, %fd10;
	setp.neu.f64 	%p6, %fd11, 0d7FF0000000000000;
	@%p6 bra 	$L__BB4_11;
	mov.f64 	%fd111, 0d0000000000000000;
	mul.rn.f64 	%fd134, %fd10, %fd111;
	mov.b32 	%r18, 1;
	bra.uni 	$L__BB4_14;
$L__BB4_11:
	mul.f64 	%fd106, %fd10, 0d3FE45F306DC9C883;
	cvt.rni.s32.f64 	%r17, %fd106;
	cvt.rn.f64.s32 	%fd107, %r17;
	fma.rn.f64 	%fd108, %fd107, 0dBFF921FB54442D18, %fd10;
	fma.rn.f64 	%fd109, %fd107, 0dBC91A62633145C00, %fd108;
	fma.rn.f64 	%fd134, %fd107, 0dB97B839A252049C0, %fd109;
	setp.ltu.f64 	%p7, %fd11, 0d41E0000000000000;
	@%p7 bra 	$L__BB4_13;
	{ // callseq 1, 0
	.param .b64 param0;
	st.param.f64 	[param0], %fd10;
	.param .align 16 .b8 retval0[16];
	call.uni (retval0), 
	__internal_trig_reduction_slowpathd, 
	(
	param0
	);
	ld.param.f64 	%fd134, [retval0];
	ld.param.b32 	%r17, [retval0+8];
	} // callseq 1
$L__BB4_13:
	add.s32 	%r18, %r17, 1;
$L__BB4_14:
	shl.b32 	%r13, %r18, 6;
	cvt.u64.u32 	%rd2, %r13;
	and.b64  	%rd3, %rd2, 64;
	mov.u64 	%rd4, __cudart_sin_cos_coeffs;
	add.s64 	%rd5, %rd4, %rd3;
	mul.rn.f64 	%fd112, %fd134, %fd134;
	and.b32  	%r14, %r18, 1;
	setp.eq.b32 	%p8, %r14, 1;
	selp.f64 	%fd113, 0dBDA8FF8320FD8164, 0d3DE5DB65F9785EBA, %p8;
	ld.global.nc.v2.f64 	{%fd114, %fd115}, [%rd5];
	fma.rn.f64 	%fd116, %fd113, %fd112, %fd114;
	fma.rn.f64 	%fd117, %fd116, %fd112, %fd115;
	ld.global.nc.v2.f64 	{%fd118, %fd119}, [%rd5+16];
	fma.rn.f64 	%fd120, %fd117, %fd112, %fd118;
	fma.rn.f64 	%fd121, %fd120, %fd112, %fd119;
	ld.global.nc.v2.f64 	{%fd122, %fd123}, [%rd5+32];
	fma.rn.f64 	%fd124, %fd121, %fd112, %fd122;
	fma.rn.f64 	%fd125, %fd124, %fd112, %fd123;
	fma.rn.f64 	%fd126, %fd125, %fd134, %fd134;
	fma.rn.f64 	%fd127, %fd125, %fd112, 0d3FF0000000000000;
	selp.f64 	%fd128, %fd127, %fd126, %p8;
	and.b32  	%r15, %r18, 2;
	setp.eq.s32 	%p9, %r15, 0;
	mov.f64 	%fd129, 0d0000000000000000;
	sub.f64 	%fd130, %fd129, %fd128;
	selp.f64 	%fd131, %fd128, %fd130, %p9;
	mul.f64 	%fd135, %fd6, %fd131;
$L__BB4_15:
	cvta.to.global.u64 	%rd6, %rd1;
	st.global.f64 	[%rd6], %fd135;
	ret;

}
	// .globl	_Z3_j1Pdd
.visible .entry _Z3_j1Pdd(
	.param .u64 .ptr .align 1 _Z3_j1Pdd_param_0,
	.param .f64 _Z3_j1Pdd_param_1
)
{
	.reg .pred 	%p<12>;
	.reg .b32 	%r<19>;
	.reg .b64 	%rd<7>;
	.reg .b64 	%fd<136>;

	ld.param.u64 	%rd1, [_Z3_j1Pdd_param_0];
	ld.param.f64 	%fd19, [_Z3_j1Pdd_param_1];
	abs.f64 	%fd1, %fd19;
	setp.gtu.f64 	%p1, %fd1, 0d400353AABAD7B784;
	@%p1 bra 	$L__BB5_2;
	fma.rn.f64 	%fd20, %fd1, 0d3D020E4ADCDE2AD3, 0dBD4DD167A0DC3F55;
	fma.rn.f64 	%fd21, %fd20, %fd1, 0d3D5503F5A491E487;
	fma.rn.f64 	%fd22, %fd21, %fd1, 0d3DC1F29940C2403A;
	fma.rn.f64 	%fd23, %fd22, %fd1, 0d3D84CF9302EACDEF;
	fma.rn.f64 	%fd24, %fd23, %fd1, 0dBE384A53DBBCA436;
	fma.rn.f64 	%fd25, %fd24, %fd1, 0d3D9779BEE4F63BCC;
	fma.rn.f64 	%fd26, %fd25, %fd1, 0d3EA6C160E414F3F0;
	fma.rn.f64 	%fd27, %fd26, %fd1, 0d3D8F3D2F12430699;
	fma.rn.f64 	%fd28, %fd27, %fd1, 0dBF0C71C72C0CED04;
	fma.rn.f64 	%fd29, %fd28, %fd1, 0d3D659BCA506F1128;
	fma.rn.f64 	%fd30, %fd29, %fd1, 0d3F65555555506982;
	fma.rn.f64 	%fd31, %fd30, %fd1, 0d3D15BA0B425F1BFB;
	fma.rn.f64 	%fd32, %fd31, %fd1, 0dBFB0000000000065;
	fma.rn.f64 	%fd33, %fd32, %fd1, 0d3C8729A7253FB679;
	fma.rn.f64 	%fd34, %fd33, %fd1, 0d3FE0000000000000;
	mul.f64 	%fd135, %fd1, %fd34;
	bra.uni 	$L__BB5_15;
$L__BB5_2:
	setp.gtu.f64 	%p2, %fd1, 0d4015B1D0574614EA;
	@%p2 bra 	$L__BB5_4;
	add.f64 	%fd35, %fd1, 0dC00EA75575AF6F09;
	add.f64 	%fd36, %fd35, 0d3CA60155A9D1B256;
	fma.rn.f64 	%fd37, %fd36, 0dBCF8D3CDBB60175E, 0d3D41011A1DF02DAD;
	fma.rn.f64 	%fd38, %fd37, %fd36, 0d3D76013AC1E5E222;
	fma.rn.f64 	%fd39, %fd38, %fd36, 0dBDBEC315D96D5F03;
	fma.rn.f64 	%fd40, %fd39, %fd36, 0dBDF03BE1B4B57207;
	fma.rn.f64 	%fd41, %fd40, %fd36, 0d3E345695F8B660F7;
	fma.rn.f64 	%fd42, %fd41, %fd36, 0d3E617069FCFCFFF4;
	fma.rn.f64 	%fd43, %fd42, %fd36, 0dBEA33825C36745EB;
	fma.rn.f64 	%fd44, %fd43, %fd36, 0dBEC9799D4F90931B;
	fma.rn.f64 	%fd45, %fd44, %fd36, 0d3F083A06E2F7DF13;
	fma.rn.f64 	%fd46, %fd45, %fd36, 0d3F26E4C2D53A7CF6;
	fma.rn.f64 	%fd47, %fd46, %fd36, 0dBF624B3409957B1C;
	fma.rn.f64 	%fd48, %fd47, %fd36, 0dBF7537544C3325DF;
	fma.rn.f64 	%fd49, %fd48, %fd36, 0d3FAB589D1DA138E2;
	fma.rn.f64 	%fd50, %fd49, %fd36, 0d3FAAE8A39F51AD13;
	fma.rn.f64 	%fd51, %fd50, %fd36, 0dBFD9C6CF582CBF7F;
	mul.f64 	%fd135, %fd36, %fd51;
	bra.uni 	$L__BB5_15;
$L__BB5_4:
	setp.gtu.f64 	%p3, %fd1, 0d40213065E54C1AA9;
	@%p3 bra 	$L__BB5_6;
	add.f64 	%fd52, %fd1, 0dC01C0FF5F3B47250;
	add.f64 	%fd53, %fd52, 0d3C9B226D9D243827;
	fma.rn.f64 	%fd54, %fd53, 0d3CF3EB867515FAD6, 0dBD40E8363DB649A9;
	fma.rn.f64 	%fd55, %fd54, %fd53, 0dBD73B7DD4A6608FB;
	fma.rn.f64 	%fd56, %fd55, %fd53, 0d3DBEC5E01482C750;
	fma.rn.f64 	%fd57, %fd56, %fd53, 0d3DEC62BB9E882103;
	fma.rn.f64 	%fd58, %fd57, %fd53, 0dBE34462EED732A23;
	fma.rn.f64 	%fd59, %fd58, %fd53, 0dBE5D48DCAD7DC59B;
	fma.rn.f64 	%fd60, %fd59, %fd53, 0d3EA3026DF29167E9;
	fma.rn.f64 	%fd61, %fd60, %fd53, 0d3EC4255B0119666C;
	fma.rn.f64 	%fd62, %fd61, %fd53, 0dBF0796A751B32693;
	fma.rn.f64 	%fd63, %fd62, %fd53, 0dBF207358BBDBA284;
	fma.rn.f64 	%fd64, %fd63, %fd53, 0d3F613FBC7D6927B1;
	fma.rn.f64 	%fd65, %fd64, %fd53, 0d3F69A4B292E3DD75;
	fma.rn.f64 	%fd66, %fd65, %fd53, 0dBFA80C83BDEEE4FB;
	fma.rn.f64 	%fd67, %fd66, %fd53, 0dBF95E70DC60362BF;
	fma.rn.f64 	%fd68, %fd67, %fd53, 0d3FD33518B3874E8A;
	mul.f64 	%fd135, %fd53, %fd68;
	bra.uni 	$L__BB5_15;
$L__BB5_6:
	setp.eq.f64 	%p4, %fd1, 0d7FF0000000000000;
	mov.f64 	%fd135, 0d0000000000000000;
	@%p4 bra 	$L__BB5_15;
	rcp.approx.ftz.f64 	%fd70, %fd1;
	neg.f64 	%fd71, %fd1;
	fma.rn.f64 	%fd72, %fd71, %fd70, 0d3FF0000000000000;
	fma.rn.f64 	%fd73, %fd72, %fd72, %fd72;
	fma.rn.f64 	%fd74, %fd73, %fd70, %fd70;
	mul.f64 	%fd75, %fd74, %fd74;
	fma.rn.f64 	%fd76, %fd75, 0d40CD02EA3F2F6751, 0dC099C06322A3F8BE;
	fma.rn.f64 	%fd77, %fd76, %fd75, 0d405B89354DA77324;
	fma.rn.f64 	%fd78, %fd77, %fd75, 0dC01E352294653188;
	fma.rn.f64 	%fd79, %fd78, %fd75, 0d3FE9BC7DB16BD7A7;
	fma.rn.f64 	%fd80, %fd79, %fd75, 0dBFC8BFE1C3A4F741;
	fma.rn.f64 	%fd81, %fd80, %fd75, 0d3FC7FFFFF0D00BE2;
	fma.rn.f64 	%fd5, %fd81, %fd75, 0d3FF00000000068CC;
	fma.rn.f64 	%fd82, %fd75, 0dC18DA26B212FDC9A, 0d415A30AC6857BEE0;
	fma.rn.f64 	%fd83, %fd82, %fd75, 0dC11764222AD7C910;
	fma.rn.f64 	%fd84, %fd83, %fd75, 0d40CEB02E0C306857;
	fma.rn.f64 	%fd85, %fd84, %fd75, 0dC08351859FA2B23B;
	fma.rn.f64 	%fd86, %fd85, %fd75, 0d403E65A07AF51F42;
	fma.rn.f64 	%fd87, %fd86, %fd75, 0dC002F2B817F77A57;
	fma.rn.f64 	%fd88, %fd87, %fd75, 0d3FD7BCC34DA069FD;
	fma.rn.f64 	%fd89, %fd88, %fd75, 0dBFC4FFFFF8A44463;
	fma.rn.f64 	%fd90, %fd89, %fd75, 0d3FD7FFFFFFFF5CD7;
	fma.rn.f64 	%fd6, %fd90, %fd74, %fd1;
	mul.f64 	%fd91, %fd6, 0d3FE45F306DC9C883;
	cvt.rni.s32.f64 	%r16, %fd91;
	cvt.rn.f64.s32 	%fd92, %r16;
	fma.rn.f64 	%fd93, %fd92, 0dBFF921FB54442D18, %fd6;
	fma.rn.f64 	%fd94, %fd92, 0dBC91A62633145C00, %fd93;
	fma.rn.f64 	%fd132, %fd92, 0dB97B839A252049C0, %fd94;
	abs.f64 	%fd95, %fd6;
	setp.ltu.f64 	%p5, %fd95, 0d41E0000000000000;
	@%p5 bra 	$L__BB5_9;
	{ // callseq 2, 0
	.param .b64 param0;
	st.param.f64 	[param0], %fd6;
	.param .align 16 .b8 retval0[16];
	call.uni (retval0), 
	__internal_trig_reduction_slowpathd, 
	(
	param0
	);
	ld.param.f64 	%fd132, [retval0];
	ld.param.b32 	%r16, [retval0+8];
	} // callseq 2
$L__BB5_9:
	and.b32  	%r10, %r16, 3;
	cvt.rn.f64.u32 	%fd97, %r10;
	add.f64 	%fd98, %fd132, 0dC002D97C7F3321D2;
	fma.rn.f64 	%fd10, %fd97, 0d3FF921FB54442D18, %fd98;
	abs.f64 	%fd11, %fd10;
	setp.neu.f64 	%p6, %fd11, 0d7FF0000000000000;
	@%p6 bra 	$L__BB5_11;
	mov.f64 	%fd104, 0d0000000000000000;
	mul.rn.f64 	%fd134, %fd10, %fd104;
	mov.b32 	%r18, 1;
	bra.uni 	$L__BB5_14;
$L__BB5_11:
	mul.f64 	%fd99, %fd10, 0d3FE45F306DC9C883;
	cvt.rni.s32.f64 	%r17, %fd99;
	cvt.rn.f64.s32 	%fd100, %r17;
	fma.rn.f64 	%fd101, %fd100, 0dBFF921FB54442D18, %fd10;
	fma.rn.f64 	%fd102, %fd100, 0dBC91A62633145C00, %fd101;
	fma.rn.f64 	%fd134, %fd100, 0dB97B839A252049C0, %fd102;
	setp.ltu.f64 	%p7, %fd11, 0d41E0000000000000;
	@%p7 bra 	$L__BB5_13;
	{ // callseq 3, 0
	.param .b64 param0;
	st.param.f64 	[param0], %fd10;
	.param .align 16 .b8 retval0[16];
	call.uni (retval0), 
	__internal_trig_reduction_slowpathd, 
	(
	param0
	);
	ld.param.f64 	%fd134, [retval0];
	ld.param.b32 	%r17, [retval0+8];
	} // callseq 3
$L__BB5_13:
	add.s32 	%r18, %r17, 1;
$L__BB5_14:
	shl.b32 	%r13, %r18, 6;
	cvt.u64.u32 	%rd2, %r13;
	and.b64  	%rd3, %rd2, 64;
	mov.u64 	%rd4, __cudart_sin_cos_coeffs;
	add.s64 	%rd5, %rd4, %rd3;
	mul.rn.f64 	%fd105, %fd134, %fd134;
	and.b32  	%r14, %r18, 1;
	setp.eq.b32 	%p8, %r14, 1;
	selp.f64 	%fd106, 0dBDA8FF8320FD8164, 0d3DE5DB65F9785EBA, %p8;
	ld.global.nc.v2.f64 	{%fd107, %fd108}, [%rd5];
	fma.rn.f64 	%fd109, %fd106, %fd105, %fd107;
	fma.rn.f64 	%fd110, %fd109, %fd105, %fd108;
	ld.global.nc.v2.f64 	{%fd111, %fd112}, [%rd5+16];
	fma.rn.f64 	%fd113, %fd110, %fd105, %fd111;
	fma.rn.f64 	%fd114, %fd113, %fd105, %fd112;
	ld.global.nc.v2.f64 	{%fd115, %fd116}, [%rd5+32];
	fma.rn.f64 	%fd117, %fd114, %fd105, %fd115;
	fma.rn.f64 	%fd118, %fd117, %fd105, %fd116;
	fma.rn.f64 	%fd119, %fd118, %fd134, %fd134;
	fma.rn.f64 	%fd120, %fd118, %fd105, 0d3FF0000000000000;
	selp.f64 	%fd121, %fd120, %fd119, %p8;
	and.b32  	%r15, %r18, 2;
	setp.eq.s32 	%p9, %r15, 0;
	mov.f64 	%fd122, 0d0000000000000000;
	sub.f64 	%fd123, %fd122, %fd121;
	selp.f64 	%fd124, %fd121, %fd123, %p9;
	rsqrt.approx.f64 	%fd125, %fd1;
	mul.f64 	%fd126, %fd125, 0d3FE9884533D43651;
	mul.f64 	%fd127, %fd126, %fd5;
	mul.f64 	%fd135, %fd127, %fd124;
$L__BB5_15:
	cvta.to.global.u64 	%rd6, %rd1;
	setp.lt.f64 	%p10, %fd19, 0d0000000000000000;
	neg.f64 	%fd128, %fd135;
	selp.f64 	%fd129, %fd128, %fd135, %p10;
	setp.lt.f64 	%p11, %fd1, 0d39B4484BFEEBC2A0;
	mul.f64 	%fd130, %fd19, 0d3FE0000000000000;
	selp.f64 	%fd131, %fd130, %fd129, %p11;
	st.global.f64 	[%rd6], %fd131;
	ret;

}
	// .globl	_Z3_jnPdid
.visible .entry _Z3_jnPdid(
	.param .u64 .ptr .align 1 _Z3_jnPdid_param_0,
	.param .u32 _Z3_jnPdid_param_1,
	.param .f64 _Z3_jnPdid_param_2
)
{
	.reg .pred 	%p<69>;
	.reg .b16 	%rs<4>;
	.reg .b32 	%r<128>;
	.reg .b32 	%f<11>;
	.reg .b64 	%rd<19>;
	.reg .b64 	%fd<724>;

	ld.param.u64 	%rd1, [_Z3_jnPdid_param_0];
	ld.param.u32 	%r64, [_Z3_jnPdid_param_1];
	ld.param.f64 	%fd160, [_Z3_jnPdid_param_2];
	setp.eq.s32 	%p1, %r64, 1;
	@%p1 bra 	$L__BB6_17;
	setp.ne.s32 	%p2, %r64, 0;
	@%p2 bra 	$L__BB6_33;
	abs.f64 	%fd1, %fd160;
	setp.gtu.f64 	%p14, %fd1, 0d400FB319F277BBE5;
	@%p14 bra 	$L__BB6_4;
	add.f64 	%fd272, %fd1, 0dC0033D152E971B40;
	add.f64 	%fd273, %fd272, 0d3CA0F539D7DA258E;
	fma.rn.f64 	%fd274, %fd273, 0dBCC0D18564C48C61, 0dBCFCF8F9A8C294BC;
	fma.rn.f64 	%fd275, %fd274, %fd273, 0d3D3FAB983CAE498B;
	fma.rn.f64 	%fd276, %fd275, %fd273, 0d3D7CD7C018579B88;
	fma.rn.f64 	%fd277, %fd276, %fd273, 0dBDBBDD2342D64FDD;
	fma.rn.f64 	%fd278, %fd277, %fd273, 0dBDF5C2D9416B1E2B;
	fma.rn.f64 	%fd279, %fd278, %fd273, 0d3E32951D73174DD5;
	fma.rn.f64 	%fd280, %fd279, %fd273, 0d3E67FF99802CAEB5;
	fma.rn.f64 	%fd281, %fd280, %fd273, 0dBEA1CCE305C4C9F7;
	fma.rn.f64 	%fd282, %fd281, %fd273, 0dBED232C77E29E1BB;
	fma.rn.f64 	%fd283, %fd282, %fd273, 0d3F06ED3B9F0EF757;
	fma.rn.f64 	%fd284, %fd283, %fd273, 0d3F315382BA096A62;
	fma.rn.f64 	%fd285, %fd284, %fd273, 0dBF61F992590D1AE4;
	fma.rn.f64 	%fd286, %fd285, %fd273, 0dBF81BB1CBE1A465F;
	fma.rn.f64 	%fd287, %fd286, %fd273, 0d3FACFAE864368D84;
	fma.rn.f64 	%fd288, %fd287, %fd273, 0d3FBBA1DEEA0294A3;
	fma.rn.f64 	%fd289, %fd288, %fd273, 0dBFE09CDB36551280;
	mul.f64 	%fd723, %fd273, %fd289;
	bra.uni 	$L__BB6_90;
$L__BB6_4:
	setp.gtu.f64 	%p15, %fd1, 0d401C58FD1A62F5EC;
	@%p15 bra 	$L__BB6_6;
	add.f64 	%fd290, %fd1, 0dC016148F5B2C2E45;
	add.f64 	%fd291, %fd290, 0dBC975054CD60A517;
	fma.rn.f64 	%fd292, %fd291, 0d3CBCB0A8F126B343, 0d3CF83FD1F333EB61;
	fma.rn.f64 	%fd293, %fd292, %fd291, 0dBD4100E33E3FB413;
	fma.rn.f64 	%fd294, %fd293, %fd291, 0dBD7846076D004627;
	fma.rn.f64 	%fd295, %fd294, %fd291, 0d3DBE2F1D4F90720D;
	fma.rn.f64 	%fd296, %fd295, %fd291, 0d3DF1D03B1E4A119B;
	fma.rn.f64 	%fd297, %fd296, %fd291, 0dBE341D72B1B3BCE9;
	fma.rn.f64 	%fd298, %fd297, %fd291, 0dBE62DA37CE2A9EF8;
	fma.rn.f64 	%fd299, %fd298, %fd291, 0d3EA32E6D9974F763;
	fma.rn.f64 	%fd300, %fd299, %fd291, 0d3ECAD77D744A1879;
	fma.rn.f64 	%fd301, %fd300, %fd291, 0dBF0863F481A37337;
	fma.rn.f64 	%fd302, %fd301, %fd291, 0dBF26F641F418F0F4;
	fma.rn.f64 	%fd303, %fd302, %fd291, 0d3F627E31FE9A969E;
	fma.rn.f64 	%fd304, %fd303, %fd291, 0d3F72F7FFE9025628;
	fma.rn.f64 	%fd305, %fd304, %fd291, 0dBFAB2150CB41E8BF;
	fma.rn.f64 	%fd306, %fd305, %fd291, 0dBF9F8F72E7A848DE;
	fma.rn.f64 	%fd307, %fd306, %fd291, 0d3FD5C6E60A097823;
	mul.f64 	%fd723, %fd291, %fd307;
	bra.uni 	$L__BB6_90;
$L__BB6_6:
	setp.gtu.f64 	%p16, %fd1, 0d402471FCB6A7A8C0;
	@%p16 bra 	$L__BB6_8;
	add.f64 	%fd308, %fd1, 0dC0214EB56CCCDECA;
	add.f64 	%fd309, %fd308, 0d3CB51970714C7C25;
	fma.rn.f64 	%fd310, %fd309, 0dBCBDB7FFCF659E24, 0dBCF4B3A71AAAC629;
	fma.rn.f64 	%fd311, %fd310, %fd309, 0d3D417EC150ECDCE7;
	fma.rn.f64 	%fd312, %fd311, %fd309, 0d3D7438F5EA1D10B2;
	fma.rn.f64 	%fd313, %fd312, %fd309, 0dBDBEDAE7EC2C9E87;
	fma.rn.f64 	%fd314, %fd313, %fd309, 0dBDECADD2C4B91F58;
	fma.rn.f64 	%fd315, %fd314, %fd309, 0d3E34582C8EE12204;
	fma.rn.f64 	%fd316, %fd315, %fd309, 0d3E5CEDA451DD20F8;
	fma.rn.f64 	%fd317, %fd316, %fd309, 0dBEA30E8CC3165E2F;
	fma.rn.f64 	%fd318, %fd317, %fd309, 0dBEC3324842BB1A2E;
	fma.rn.f64 	%fd319, %fd318, %fd309, 0d3F07800BC54FBDDB;
	fma.rn.f64 	%fd320, %fd319, %fd309, 0d3F1D79605276949A;
	fma.rn.f64 	%fd321, %fd320, %fd309, 0dBF60E0D60385A629;
	fma.rn.f64 	%fd322, %fd321, %fd309, 0dBF648E63600D82F3;
	fma.rn.f64 	%fd323, %fd322, %fd309, 0d3FA68B984EC6493A;
	fma.rn.f64 	%fd324, %fd323, %fd309, 0d3F900F7FCF183E0B;
	fma.rn.f64 	%fd325, %fd324, %fd309, 0dBFD15F7977A772D4;
	mul.f64 	%fd723, %fd309, %fd325;
	bra.uni 	$L__BB6_90;
$L__BB6_8:
	setp.eq.f64 	%p17, %fd1, 0d7FF0000000000000;
	mov.f64 	%fd723, 0d0000000000000000;
	@%p17 bra 	$L__BB6_90;
	rcp.approx.ftz.f64 	%fd327, %fd1;
	neg.f64 	%fd328, %fd1;
	fma.rn.f64 	%fd329, %fd328, %fd327, 0d3FF0000000000000;
	fma.rn.f64 	%fd330, %fd329, %fd329, %fd329;
	fma.rn.f64 	%fd331, %fd330, %fd327, %fd327;
	mul.f64 	%fd332, %fd331, %fd331;
	fma.rn.f64 	%fd333, %fd332, 0dC0D115CB8C11A9DC, 0d409927467A655012;
	fma.rn.f64 	%fd334, %fd333, %fd332, 0dC05751787E247BD4;
	fma.rn.f64 	%fd335, %fd334, %fd332, 0d401704C4E5FC36B2;
	fma.rn.f64 	%fd336, %fd335, %fd332, 0dBFE15B747A2FD531;
	fma.rn.f64 	%fd337, %fd336, %fd332, 0d3FBA7FEACF6CB79B;
	fma.rn.f64 	%fd338, %fd337, %fd332, 0dBFAFFFFFEDDCF548;
	fma.rn.f64 	%fd339, %fd338, %fd332, 0d3FEFFFFFFFFFC9E5;
	fma.rn.f64 	%fd340, %fd332, 0dC14602FE1C34685E, 0d410ECD4523B12B84;
	fma.rn.f64 	%fd341, %fd340, %fd332, 0dC0C7A2FC1972F05A;
	fma.rn.f64 	%fd342, %fd341, %fd332, 0d407EBA131F7E5BEB;
	fma.rn.f64 	%fd343, %fd342, %fd332, 0dC0373B92E6E7CC7D;
	fma.rn.f64 	%fd344, %fd343, %fd332, 0d3FFA31BEE63A2F08;
	fma.rn.f64 	%fd345, %fd344, %fd332, 0dBFCAD320104D5D05;
	fma.rn.f64 	%fd346, %fd345, %fd332, 0d3FB0AAAA9C76D07E;
	fma.rn.f64 	%fd347, %fd346, %fd332, 0dBFBFFFFFFFFDACEC;
	fma.rn.f64 	%fd5, %fd347, %fd331, %fd1;
	rsqrt.approx.f64 	%fd348, %fd1;
	mul.f64 	%fd349, %fd348, 0d3FE9884533D43651;
	mul.f64 	%fd6, %fd349, %fd339;
	mul.f64 	%fd350, %fd5, 0d3FE45F306DC9C883;
	cvt.rni.s32.f64 	%r106, %fd350;
	cvt.rn.f64.s32 	%fd351, %r106;
	fma.rn.f64 	%fd352, %fd351, 0dBFF921FB54442D18, %fd5;
	fma.rn.f64 	%fd353, %fd351, 0dBC91A62633145C00, %fd352;
	fma.rn.f64 	%fd663, %fd351, 0dB97B839A252049C0, %fd353;
	abs.f64 	%fd354, %fd5;
	setp.ltu.f64 	%p18, %fd354, 0d41E0000000000000;
	@%p18 bra 	$L__BB6_11;
	{ // callseq 6, 0
	.param .b64 param0;
	st.param.f64 	[param0], %fd5;
	.param .align 16 .b8 retval0[16];
	call.uni (retval0), 
	__internal_trig_reduction_slowpathd, 
	(
	param0
	);
	ld.param.f64 	%fd663, [retval0];
	ld.param.b32 	%r106, [retval0+8];
	} // callseq 6
$L__BB6_11:
	and.b32  	%r73, %r106, 3;
	cvt.rn.f64.u32 	%fd356, %r73;
	add.f64 	%fd357, %fd663, 0dBFE921FB54442D18;
	fma.rn.f64 	%fd10, %fd356, 0d3FF921FB54442D18, %fd357;
	abs.f64 	%fd11, %fd10;
	setp.neu.f64 	%p19, %fd11, 0d7FF0000000000000;
	@%p19 bra 	$L__BB6_13;
	mov.f64 	%fd363, 0d0000000000000000;
	mul.rn.f64 	%fd665, %fd10, %fd363;
	mov.b32 	%r108, 1;
	bra.uni 	$L__BB6_16;
$L__BB6_13:
	mul.f64 	%fd358, %fd10, 0d3FE45F306DC9C883;
	cvt.rni.s32.f64 	%r107, %fd358;
	cvt.rn.f64.s32 	%fd359, %r107;
	fma.rn.f64 	%fd360, %fd359, 0dBFF921FB54442D18, %fd10;
	fma.rn.f64 	%fd361, %fd359, 0dBC91A62633145C00, %fd360;
	fma.rn.f64 	%fd665, %fd359, 0dB97B839A252049C0, %fd361;
	setp.ltu.f64 	%p20, %fd11, 0d41E0000000000000;
	@%p20 bra 	$L__BB6_15;
	{ // callseq 7, 0
	.param .b64 param0;
	st.param.f64 	[param0], %fd10;
	.param .align 16 .b8 retval0[16];
	call.uni (retval0), 
	__internal_trig_reduction_slowpathd, 
	(
	param0
	);
	ld.param.f64 	%fd665, [retval0];
	ld.param.b32 	%r107, [retval0+8];
	} // callseq 7
$L__BB6_15:
	add.s32 	%r108, %r107, 1;
$L__BB6_16:
	shl.b32 	%r76, %r108, 6;
	cvt.u64.u32 	%rd6, %r76;
	and.b64  	%rd7, %rd6, 64;
	mov.u64 	%rd8, __cudart_sin_cos_coeffs;
	add.s64 	%rd9, %rd8, %rd7;
	mul.rn.f64 	%fd364, %fd665, %fd665;
	and.b32  	%r77, %r108, 1;
	setp.eq.b32 	%p21, %r77, 1;
	selp.f64 	%fd365, 0dBDA8FF8320FD8164, 0d3DE5DB65F9785EBA, %p21;
	ld.global.nc.v2.f64 	{%fd366, %fd367}, [%rd9];
	fma.rn.f64 	%fd368, %fd365, %fd364, %fd366;
	fma.rn.f64 	%fd369, %fd368, %fd364, %fd367;
	ld.global.nc.v2.f64 	{%fd370, %fd371}, [%rd9+16];
	fma.rn.f64 	%fd372, %fd369, %fd364, %fd370;
	fma.rn.f64 	%fd373, %fd372, %fd364, %fd371;
	ld.global.nc.v2.f64 	{%fd374, %fd375}, [%rd9+32];
	fma.rn.f64 	%fd376, %fd373, %fd364, %fd374;
	fma.rn.f64 	%fd377, %fd376, %fd364, %fd375;
	fma.rn.f64 	%fd378, %fd377, %fd665, %fd665;
	fma.rn.f64 	%fd379, %fd377, %fd364, 0d3FF0000000000000;
	selp.f64 	%fd380, %fd379, %fd378, %p21;
	and.b32  	%r78, %r108, 2;
	setp.eq.s32 	%p22, %r78, 0;
	mov.f64 	%fd381, 0d0000000000000000;
	sub.f64 	%fd382, %fd381, %fd380;
	selp.f64 	%fd383, %fd380, %fd382, %p22;
	mul.f64 	%fd723, %fd6, %fd383;
	bra.uni 	$L__BB6_90;
$L__BB6_17:
	abs.f64 	%fd18, %fd160;
	setp.gtu.f64 	%p3, %fd18, 0d400353AABAD7B784;
	@%p3 bra 	$L__BB6_19;
	fma.rn.f64 	%fd161, %fd18, 0d3D020E4ADCDE2AD3, 0dBD4DD167A0DC3F55;
	fma.rn.f64 	%fd162, %fd161, %fd18, 0d3D5503F5A491E487;
	fma.rn.f64 	%fd163, %fd162, %fd18, 0d3DC1F29940C2403A;
	fma.rn.f64 	%fd164, %fd163, %fd18, 0d3D84CF9302EACDEF;
	fma.rn.f64 	%fd165, %fd164, %fd18, 0dBE384A53DBBCA436;
	fma.rn.f64 	%fd166, %fd165, %fd18, 0d3D9779BEE4F63BCC;
	fma.rn.f64 	%fd167, %fd166, %fd18, 0d3EA6C160E414F3F0;
	fma.rn.f64 	%fd168, %fd167, %fd18, 0d3D8F3D2F12430699;
	fma.rn.f64 	%fd169, %fd168, %fd18, 0dBF0C71C72C0CED04;
	fma.rn.f64 	%fd170, %fd169, %fd18, 0d3D659BCA506F1128;
	fma.rn.f64 	%fd171, %fd170, %fd18, 0d3F65555555506982;
	fma.rn.f64 	%fd172, %fd171, %fd18, 0d3D15BA0B425F1BFB;
	fma.rn.f64 	%fd173, %fd172, %fd18, 0dBFB0000000000065;
	fma.rn.f64 	%fd174, %fd173, %fd18, 0d3C8729A7253FB679;
	fma.rn.f64 	%fd175, %fd174, %fd18, 0d3FE0000000000000;
	mul.f64 	%fd669, %fd18, %fd175;
	bra.uni 	$L__BB6_32;
$L__BB6_19:
	setp.gtu.f64 	%p4, %fd18, 0d4015B1D0574614EA;
	@%p4 bra 	$L__BB6_21;
	add.f64 	%fd176, %fd18, 0dC00EA75575AF6F09;
	add.f64 	%fd177, %fd176, 0d3CA60155A9D1B256;
	fma.rn.f64 	%fd178, %fd177, 0dBCF8D3CDBB60175E, 0d3D41011A1DF02DAD;
	fma.rn.f64 	%fd179, %fd178, %fd177, 0d3D76013AC1E5E222;
	fma.rn.f64 	%fd180, %fd179, %fd177, 0dBDBEC315D96D5F03;
	fma.rn.f64 	%fd181, %fd180, %fd177, 0dBDF03BE1B4B57207;
	fma.rn.f64 	%fd182, %fd181, %fd177, 0d3E345695F8B660F7;
	fma.rn.f64 	%fd183, %fd182, %fd177, 0d3E617069FCFCFFF4;
	fma.rn.f64 	%fd184, %fd183, %fd177, 0dBEA33825C36745EB;
	fma.rn.f64 	%fd185, %fd184, %fd177, 0dBEC9799D4F90931B;
	fma.rn.f64 	%fd186, %fd185, %fd177, 0d3F083A06E2F7DF13;
	fma.rn.f64 	%fd187, %fd186, %fd177, 0d3F26E4C2D53A7CF6;
	fma.rn.f64 	%fd188, %fd187, %fd177, 0dBF624B3409957B1C;
	fma.rn.f64 	%fd189, %fd188, %fd177, 0dBF7537544C3325DF;
	fma.rn.f64 	%fd190, %fd189, %fd177, 0d3FAB589D1DA138E2;
	fma.rn.f64 	%fd191, %fd190, %fd177, 0d3FAAE8A39F51AD13;
	fma.rn.f64 	%fd192, %fd191, %fd177, 0dBFD9C6CF582CBF7F;
	mul.f64 	%fd669, %fd177, %fd192;
	bra.uni 	$L__BB6_32;
$L__BB6_21:
	setp.gtu.f64 	%p5, %fd18, 0d40213065E54C1AA9;
	@%p5 bra 	$L__BB6_23;
	add.f64 	%fd193, %fd18, 0dC01C0FF5F3B47250;
	add.f64 	%fd194, %fd193, 0d3C9B226D9D243827;
	fma.rn.f64 	%fd195, %fd194, 0d3CF3EB867515FAD6, 0dBD40E8363DB649A9;
	fma.rn.f64 	%fd196, %fd195, %fd194, 0dBD73B7DD4A6608FB;
	fma.rn.f64 	%fd197, %fd196, %fd194, 0d3DBEC5E01482C750;
	fma.rn.f64 	%fd198, %fd197, %fd194, 0d3DEC62BB9E882103;
	fma.rn.f64 	%fd199, %fd198, %fd194, 0dBE34462EED732A23;
	fma.rn.f64 	%fd200, %fd199, %fd194, 0dBE5D48DCAD7DC59B;
	fma.rn.f64 	%fd201, %fd200, %fd194, 0d3EA3026DF29167E9;
	fma.rn.f64 	%fd202, %fd201, %fd194, 0d3EC4255B0119666C;
	fma.rn.f64 	%fd203, %fd202, %fd194, 0dBF0796A751B32693;
	fma.rn.f64 	%fd204, %fd203, %fd194, 0dBF207358BBDBA284;
	fma.rn.f64 	%fd205, %fd204, %fd194, 0d3F613FBC7D6927B1;
	fma.rn.f64 	%fd206, %fd205, %fd194, 0d3F69A4B292E3DD75;
	fma.rn.f64 	%fd207, %fd206, %fd194, 0dBFA80C83BDEEE4FB;
	fma.rn.f64 	%fd208, %fd207, %fd194, 0dBF95E70DC60362BF;
	fma.rn.f64 	%fd209, %fd208, %fd194, 0d3FD33518B3874E8A;
	mul.f64 	%fd669, %fd194, %fd209;
	bra.uni 	$L__BB6_32;
$L__BB6_23:
	setp.eq.f64 	%p6, %fd18, 0d7FF0000000000000;
	mov.f64 	%fd669, 0d0000000000000000;
	@%p6 bra 	$L__BB6_32;
	rcp.approx.ftz.f64 	%fd211, %fd18;
	neg.f64 	%fd212, %fd18;
	fma.rn.f64 	%fd213, %fd212, %fd211, 0d3FF0000000000000;
	fma.rn.f64 	%fd214, %fd213, %fd213, %fd213;
	fma.rn.f64 	%fd215, %fd214, %fd211, %fd211;
	mul.f64 	%fd216, %fd215, %fd215;
	fma.rn.f64 	%fd217, %fd216, 0d40CD02EA3F2F6751, 0dC099C06322A3F8BE;
	fma.rn.f64 	%fd218, %fd217, %fd216, 0d405B89354DA77324;
	fma.rn.f64 	%fd219, %fd218, %fd216, 0dC01E352294653188;
	fma.rn.f64 	%fd220, %fd219, %fd216, 0d3FE9BC7DB16BD7A7;
	fma.rn.f64 	%fd221, %fd220, %fd216, 0dBFC8BFE1C3A4F741;
	fma.rn.f64 	%fd222, %fd221, %fd216, 0d3FC7FFFFF0D00BE2;
	fma.rn.f64 	%fd22, %fd222, %fd216, 0d3FF00000000068CC;
	fma.rn.f64 	%fd223, %fd216, 0dC18DA26B212FDC9A, 0d415A30AC6857BEE0;
	fma.rn.f64 	%fd224, %fd223, %fd216, 0dC11764222AD7C910;
	fma.rn.f64 	%fd225, %fd224, %fd216, 0d40CEB02E0C306857;
	fma.rn.f64 	%fd226, %fd225, %fd216, 0dC08351859FA2B23B;
	fma.rn.f64 	%fd227, %fd226, %fd216, 0d403E65A07AF51F42;
	fma.rn.f64 	%fd228, %fd227, %fd216, 0dC002F2B817F77A57;
	fma.rn.f64 	%fd229, %fd228, %fd216, 0d3FD7BCC34DA069FD;
	fma.rn.f64 	%fd230, %fd229, %fd216, 0dBFC4FFFFF8A44463;
	fma.rn.f64 	%fd231, %fd230, %fd216, 0d3FD7FFFFFFFF5CD7;
	fma.rn.f64 	%fd23, %fd231, %fd215, %fd18;
	mul.f64 	%fd232, %fd23, 0d3FE45F306DC9C883;
	cvt.rni.s32.f64 	%r109, %fd232;
	cvt.rn.f64.s32 	%fd233, %r109;
	fma.rn.f64 	%fd234, %fd233, 0dBFF921FB54442D18, %fd23;
	fma.rn.f64 	%fd235, %fd233, 0dBC91A62633145C00, %fd234;
	fma.rn.f64 	%fd666, %fd233, 0dB97B839A252049C0, %fd235;
	abs.f64 	%fd236, %fd23;
	setp.ltu.f64 	%p7, %fd236, 0d41E0000000000000;
	@%p7 bra 	$L__BB6_26;
	{ // callseq 4, 0
	.param .b64 param0;
	st.param.f64 	[param0], %fd23;
	.param .align 16 .b8 retval0[16];
	call.uni (retval0), 
	__internal_trig_reduction_slowpathd, 
	(
	param0
	);
	ld.param.f64 	%fd666, [retval0];
	ld.param.b32 	%r109, [retval0+8];
	} // callseq 4
$L__BB6_26:
	and.b32  	%r66, %r109, 3;
	cvt.rn.f64.u32 	%fd238, %r66;
	add.f64 	%fd239, %fd666, 0dC002D97C7F3321D2;
	fma.rn.f64 	%fd27, %fd238, 0d3FF921FB54442D18, %fd239;
	abs.f64 	%fd28, %fd27;
	setp.neu.f64 	%p8, %fd28, 0d7FF0000000000000;
	@%p8 bra 	$L__BB6_28;
	mov.f64 	%fd245, 0d0000000000000000;
	mul.rn.f64 	%fd668, %fd27, %fd245;
	mov.b32 	%r111, 1;
	bra.uni 	$L__BB6_31;
$L__BB6_28:
	mul.f64 	%fd240, %fd27, 0d3FE45F306DC9C883;
	cvt.rni.s32.f64 	%r110, %fd240;
	cvt.rn.f64.s32 	%fd241, %r110;
	fma.rn.f64 	%fd242, %fd241, 0dBFF921FB54442D18, %fd27;
	fma.rn.f64 	%fd243, %fd241, 0dBC91A62633145C00, %fd242;
	fma.rn.f64 	%fd668, %fd241, 0dB97B839A252049C0, %fd243;
	setp.ltu.f64 	%p9, %fd28, 0d41E0000000000000;
	@%p9 bra 	$L__BB6_30;
	{ // callseq 5, 0
	.param .b64 param0;
	st.param.f64 	[param0], %fd27;
	.param .align 16 .b8 retval0[16];
	call.uni (retval0), 
	__internal_trig_reduction_slowpathd, 
	(
	param0
	);
	ld.param.f64 	%fd668, [retval0];
	ld.param.b32 	%r110, [retval0+8];
	} // callseq 5
$L__BB6_30:
	add.s32 	%r111, %r110, 1;
$L__BB6_31:
	shl.b32 	%r69, %r111, 6;
	cvt.u64.u32 	%rd2, %r69;
	and.b64  	%rd3, %rd2, 64;
	mov.u64 	%rd4, __cudart_sin_cos_coeffs;
	add.s64 	%rd5, %rd4, %rd3;
	mul.rn.f64 	%fd246, %fd668, %fd668;
	and.b32  	%r70, %r111, 1;
	setp.eq.b32 	%p10, %r70, 1;
	selp.f64 	%fd247, 0dBDA8FF8320FD8164, 0d3DE5DB65F9785EBA, %p10;
	ld.global.nc.v2.f64 	{%fd248, %fd249}, [%rd5];
	fma.rn.f64 	%fd250, %fd247, %fd246, %fd248;
	fma.rn.f64 	%fd251, %fd250, %fd246, %fd249;
	ld.global.nc.v2.f64 	{%fd252, %fd253}, [%rd5+16];
	fma.rn.f64 	%fd254, %fd251, %fd246, %fd252;
	fma.rn.f64 	%fd255, %fd254, %fd246, %fd253;
	ld.global.nc.v2.f64 	{%fd256, %fd257}, [%rd5+32];
	fma.rn.f64 	%fd258, %fd255, %fd246, %fd256;
	fma.rn.f64 	%fd259, %fd258, %fd246, %fd257;
	fma.rn.f64 	%fd260, %fd259, %fd668, %fd668;
	fma.rn.f64 	%fd261, %fd259, %fd246, 0d3FF0000000000000;
	selp.f64 	%fd262, %fd261, %fd260, %p10;
	and.b32  	%r71, %r111, 2;
	setp.eq.s32 	%p11, %r71, 0;
	mov.f64 	%fd263, 0d0000000000000000;
	sub.f64 	%fd264, %fd263, %fd262;
	selp.f64 	%fd265, %fd262, %fd264, %p11;
	rsqrt.approx.f64 	%fd266, %fd18;
	mul.f64 	%fd267, %fd266, 0d3FE9884533D43651;
	mul.f64 	%fd268, %fd267, %fd22;
	mul.f64 	%fd669, %fd268, %fd265;
$L__BB6_32:
	setp.lt.f64 	%p12, %fd160, 0d0000000000000000;
	neg.f64 	%fd269, %fd669;
	selp.f64 	%fd270, %fd269, %fd669, %p12;
	setp.lt.f64 	%p13, %fd18, 0d39B4484BFEEBC2A0;
	mul.f64 	%fd271, %fd160, 0d3FE0000000000000;
	selp.f64 	%fd723, %fd271, %fd270, %p13;
	bra.uni 	$L__BB6_90;
$L__BB6_33:
	setp.lt.s32 	%p23, %r64, 0;
	mov.f64 	%fd723, 0dFFF8000000000000;
	@%p23 bra 	$L__BB6_90;
	abs.f64 	%fd37, %fd160;
	add.s32 	%r17, %r64, -1;
	cvt.rn.f64.u32 	%fd385, %r17;
	setp.leu.f64 	%p24, %fd37, %fd385;
	@%p24 bra 	$L__BB6_72;
	mov.f64 	%fd421, 0d4000000000000000;
	div.rn.f64 	%fd38, %fd421, %fd160;
	setp.gtu.f64 	%p45, %fd37, 0d400353AABAD7B784;
	@%p45 bra 	$L__BB6_37;
	fma.rn.f64 	%fd422, %fd37, 0d3D020E4ADCDE2AD3, 0dBD4DD167A0DC3F55;
	fma.rn.f64 	%fd423, %fd422, %fd37, 0d3D5503F5A491E487;
	fma.rn.f64 	%fd424, %fd423, %fd37, 0d3DC1F29940C2403A;
	fma.rn.f64 	%fd425, %fd424, %fd37, 0d3D84CF9302EACDEF;
	fma.rn.f64 	%fd426, %fd425, %fd37, 0dBE384A53DBBCA436;
	fma.rn.f64 	%fd427, %fd426, %fd37, 0d3D9779BEE4F63BCC;
	fma.rn.f64 	%fd428, %fd427, %fd37, 0d3EA6C160E414F3F0;
	fma.rn.f64 	%fd429, %fd428, %fd37, 0d3D8F3D2F12430699;
	fma.rn.f64 	%fd430, %fd429, %fd37, 0dBF0C71C72C0CED04;
	fma.rn.f64 	%fd431, %fd430, %fd37, 0d3D659BCA506F1128;
	fma.rn.f64 	%fd432, %fd431, %fd37, 0d3F65555555506982;
	fma.rn.f64 	%fd433, %fd432, %fd37, 0d3D15BA0B425F1BFB;
	fma.rn.f64 	%fd434, %fd433, %fd37, 0dBFB0000000000065;
	fma.rn.f64 	%fd435, %fd434, %fd37, 0d3C8729A7253FB679;
	fma.rn.f64 	%fd436, %fd435, %fd37, 0d3FE0000000000000;
	mul.f64 	%fd673, %fd37, %fd436;
	bra.uni 	$L__BB6_50;
$L__BB6_37:
	setp.gtu.f64 	%p46, %fd37, 0d4015B1D0574614EA;
	@%p46 bra 	$L__BB6_39;
	add.f64 	%fd437, %fd37, 0dC00EA75575AF6F09;
	add.f64 	%fd438, %fd437, 0d3CA60155A9D1B256;
	fma.rn.f64 	%fd439, %fd438, 0dBCF8D3CDBB60175E, 0d3D41011A1DF02DAD;
	fma.rn.f64 	%fd440, %fd439, %fd438, 0d3D76013AC1E5E222;
	fma.rn.f64 	%fd441, %fd440, %fd438, 0dBDBEC315D96D5F03;
	fma.rn.f64 	%fd442, %fd441, %fd438, 0dBDF03BE1B4B57207;
	fma.rn.f64 	%fd443, %fd442, %fd438, 0d3E345695F8B660F7;
	fma.rn.f64 	%fd444, %fd443, %fd438, 0d3E617069FCFCFFF4;
	fma.rn.f64 	%fd445, %fd444, %fd438, 0dBEA33825C36745EB;
	fma.rn.f64 	%fd446, %fd445, %fd438, 0dBEC9799D4F90931B;
	fma.rn.f64 	%fd447, %fd446, %fd438, 0d3F083A06E2F7DF13;
	fma.rn.f64 	%fd448, %fd447, %fd438, 0d3F26E4C2D53A7CF6;
	fma.rn.f64 	%fd449, %fd448, %fd438, 0dBF624B3409957B1C;
	fma.rn.f64 	%fd450, %fd449, %fd438, 0dBF7537544C3325DF;
	fma.rn.f64 	%fd451, %fd450, %fd438, 0d3FAB589D1DA138E2;
	fma.rn.f64 	%fd452, %fd451, %fd438, 0d3FAAE8A39F51AD13;
	fma.rn.f64 	%fd453, %fd452, %fd438, 0dBFD9C6CF582CBF7F;
	mul.f64 	%fd673, %fd438, %fd453;
	bra.uni 	$L__BB6_50;
$L__BB6_39:
	setp.gtu.f64 	%p47, %fd37, 0d40213065E54C1AA9;
	@%p47 bra 	$L__BB6_41;
	add.f64 	%fd454, %fd37, 0dC01C0FF5F3B47250;
	add.f64 	%fd455, %fd454, 0d3C9B226D9D243827;
	fma.rn.f64 	%fd456, %fd455, 0d3CF3EB867515FAD6, 0dBD40E8363DB649A9;
	fma.rn.f64 	%fd457, %fd456, %fd455, 0dBD73B7DD4A6608FB;
	fma.rn.f64 	%fd458, %fd457, %fd455, 0d3DBEC5E01482C750;
	fma.rn.f64 	%fd459, %fd458, %fd455, 0d3DEC62BB9E882103;
	fma.rn.f64 	%fd460, %fd459, %fd455, 0dBE34462EED732A23;
	fma.rn.f64 	%fd461, %fd460, %fd455, 0dBE5D48DCAD7DC59B;
	fma.rn.f64 	%fd462, %fd461, %fd455, 0d3EA3026DF29167E9;
	fma.rn.f64 	%fd463, %fd462, %fd455, 0d3EC4255B0119666C;
	fma.rn.f64 	%fd464, %fd463, %fd455, 0dBF0796A751B32693;
	fma.rn.f64 	%fd465, %fd464, %fd455, 0dBF207358BBDBA284;
	fma.rn.f64 	%fd466, %fd465, %fd455, 0d3F613FBC7D6927B1;
	fma.rn.f64 	%fd467, %fd466, %fd455, 0d3F69A4B292E3DD75;
	fma.rn.f64 	%fd468, %fd467, %fd455, 0dBFA80C83BDEEE4FB;
	fma.rn.f64 	%fd469, %fd468, %fd455, 0dBF95E70DC60362BF;
	fma.rn.f64 	%fd470, %fd469, %fd455, 0d3FD33518B3874E8A;
	mul.f64 	%fd673, %fd455, %fd470;
	bra.uni 	$L__BB6_50;
$L__BB6_41:
	setp.eq.f64 	%p48, %fd37, 0d7FF0000000000000;
	mov.f64 	%fd673, 0d0000000000000000;
	@%p48 bra 	$L__BB6_50;
	rcp.approx.ftz.f64 	%fd472, %fd37;
	neg.f64 	%fd473, %fd37;
	fma.rn.f64 	%fd474, %fd473, %fd472, 0d3FF0000000000000;
	fma.rn.f64 	%fd475, %fd474, %fd474, %fd474;
	fma.rn.f64 	%fd476, %fd475, %fd472, %fd472;
	mul.f64 	%fd477, %fd476, %fd476;
	fma.rn.f64 	%fd478, %fd477, 0d40CD02EA3F2F6751, 0dC099C06322A3F8BE;
	fma.rn.f64 	%fd479, %fd478, %fd477, 0d405B89354DA77324;
	fma.rn.f64 	%fd480, %fd479, %fd477, 0dC01E352294653188;
	fma.rn.f64 	%fd481, %fd480, %fd477, 0d3FE9BC7DB16BD7A7;
	fma.rn.f64 	%fd482, %fd481, %fd477, 0dBFC8BFE1C3A4F741;
	fma.rn.f64 	%fd483, %fd482, %fd477, 0d3FC7FFFFF0D00BE2;
	fma.rn.f64 	%fd42, %fd483, %fd477, 0d3FF00000000068CC;
	fma.rn.f64 	%fd484, %fd477, 0dC18DA26B212FDC9A, 0d415A30AC6857BEE0;
	fma.rn.f64 	%fd485, %fd484, %fd477, 0dC11764222AD7C910;
	fma.rn.f64 	%fd486, %fd485, %fd477, 0d40CEB02E0C306857;
	fma.rn.f64 	%fd487, %fd486, %fd477, 0dC08351859FA2B23B;
	fma.rn.f64 	%fd488, %fd487, %fd477, 0d403E65A07AF51F42;
	fma.rn.f64 	%fd489, %fd488, %fd477, 0dC002F2B817F77A57;
	fma.rn.f64 	%fd490, %fd489, %fd477, 0d3FD7BCC34DA069FD;
	fma.rn.f64 	%fd491, %fd490, %fd477, 0dBFC4FFFFF8A44463;
	fma.rn.f64 	%fd492, %fd491, %fd477, 0d3FD7FFFFFFFF5CD7;
	fma.rn.f64 	%fd43, %fd492, %fd476, %fd37;
	mul.f64 	%fd493, %fd43, 0d3FE45F306DC9C883;
	cvt.rni.s32.f64 	%r112, %fd493;
	cvt.rn.f64.s32 	%fd494, %r112;
	fma.rn.f64 	%fd495, %fd494, 0dBFF921FB54442D18, %fd43;
	fma.rn.f64 	%fd496, %fd494, 0dBC91A62633145C00, %fd495;
	fma.rn.f64 	%fd670, %fd494, 0dB97B839A252049C0, %fd496;
	abs.f64 	%fd497, %fd43;
	setp.ltu.f64 	%p49, %fd497, 0d41E0000000000000;
	@%p49 bra 	$L__BB6_44;
	{ // callseq 8, 0
	.param .b64 param0;
	st.param.f64 	[param0], %fd43;
	.param .align 16 .b8 retval0[16];
	call.uni (retval0), 
	__internal_trig_reduction_slowpathd, 
	(
	param0
	);
	ld.param.f64 	%fd670, [retval0];
	ld.param.b32 	%r112, [retval0+8];
	} // callseq 8
$L__BB6_44:
	and.b32  	%r87, %r112, 3;
	cvt.rn.f64.u32 	%fd499, %r87;
	add.f64 	%fd500, %fd670, 0dC002D97C7F3321D2;
	fma.rn.f64 	%fd47, %fd499, 0d3FF921FB54442D18, %fd500;
	abs.f64 	%fd48, %fd47;
	setp.neu.f64 	%p50, %fd48, 0d7FF0000000000000;
	@%p50 bra 	$L__BB6_46;
	mov.f64 	%fd506, 0d0000000000000000;
	mul.rn.f64 	%fd672, %fd47, %fd506;
	mov.b32 	%r114, 1;
	bra.uni 	$L__BB6_49;
$L__BB6_46:
	mul.f64 	%fd501, %fd47, 0d3FE45F306DC9C883;
	cvt.rni.s32.f64 	%r113, %fd501;
	cvt.rn.f64.s32 	%fd502, %r113;
	fma.rn.f64 	%fd503, %fd502, 0dBFF921FB54442D18, %fd47;
	fma.rn.f64 	%fd504, %fd502, 0dBC91A62633145C00, %fd503;
	fma.rn.f64 	%fd672, %fd502, 0dB97B839A252049C0, %fd504;
	setp.ltu.f64 	%p51, %fd48, 0d41E0000000000000;
	@%p51 bra 	$L__BB6_48;
	{ // callseq 9, 0
	.param .b64 param0;
	st.param.f64 	[param0], %fd47;
	.param .align 16 .b8 retval0[16];
	call.uni (retval0), 
	__internal_trig_reduction_slowpathd, 
	(
	param0
	);
	ld.param.f64 	%fd672, [retval0];
	ld.param.b32 	%r113, [retval0+8];
	} // callseq 9
$L__BB6_48:
	add.s32 	%r114, %r113, 1;
$L__BB6_49:
	shl.b32 	%r90, %r114, 6;
	cvt.u64.u32 	%rd10, %r90;
	and.b64  	%rd11, %rd10, 64;
	mov.u64 	%rd12, __cudart_sin_cos_coeffs;
	add.s64 	%rd13, %rd12, %rd11;
	mul.rn.f64 	%fd507, %fd672, %fd672;
	and.b32  	%r91, %r114, 1;
	setp.eq.b32 	%p52, %r91, 1;
	selp.f64 	%fd508, 0dBDA8FF8320FD8164, 0d3DE5DB65F9785EBA, %p52;
	ld.global.nc.v2.f64 	{%fd509, %fd510}, [%rd13];
	fma.rn.f64 	%fd511, %fd508, %fd507, %fd509;
	fma.rn.f64 	%fd512, %fd511, %fd507, %fd510;
	ld.global.nc.v2.f64 	{%fd513, %fd514}, [%rd13+16];
	fma.rn.f64 	%fd515, %fd512, %fd507, %fd513;
	fma.rn.f64 	%fd516, %fd515, %fd507, %fd514;
	ld.global.nc.v2.f64 	{%fd517, %fd518}, [%rd13+32];
	fma.rn.f64 	%fd519, %fd516, %fd507, %fd517;
	fma.rn.f64 	%fd520, %fd519, %fd507, %fd518;
	fma.rn.f64 	%fd521, %fd520, %fd672, %fd672;
	fma.rn.f64 	%fd522, %fd520, %fd507, 0d3FF0000000000000;
	selp.f64 	%fd523, %fd522, %fd521, %p52;
	and.b32  	%r92, %r114, 2;
	setp.eq.s32 	%p53, %r92, 0;
	mov.f64 	%fd524, 0d0000000000000000;
	sub.f64 	%fd525, %fd524, %fd523;
	selp.f64 	%fd526, %fd523, %fd525, %p53;
	rsqrt.approx.f64 	%fd527, %fd37;
	mul.f64 	%fd528, %fd527, 0d3FE9884533D43651;
	mul.f64 	%fd529, %fd528, %fd42;
	mul.f64 	%fd673, %fd529, %fd526;
$L__BB6_50:
	setp.lt.f64 	%p54, %fd160, 0d0000000000000000;
	neg.f64 	%fd530, %fd673;
	selp.f64 	%fd531, %fd530, %fd673, %p54;
	setp.lt.f64 	%p55, %fd37, 0d39B4484BFEEBC2A0;
	mul.f64 	%fd532, %fd160, 0d3FE0000000000000;
	selp.f64 	%fd723, %fd532, %fd531, %p55;
	setp.gtu.f64 	%p56, %fd37, 0d400FB319F277BBE5;
	@%p56 bra 	$L__BB6_52;
	add.f64 	%fd533, %fd37, 0dC0033D152E971B40;
	add.f64 	%fd534, %fd533, 0d3CA0F539D7DA258E;
	fma.rn.f64 	%fd535, %fd534, 0dBCC0D18564C48C61, 0dBCFCF8F9A8C294BC;
	fma.rn.f64 	%fd536, %fd535, %fd534, 0d3D3FAB983CAE498B;
	fma.rn.f64 	%fd537, %fd536, %fd534, 0d3D7CD7C018579B88;
	fma.rn.f64 	%fd538, %fd537, %fd534, 0dBDBBDD2342D64FDD;
	fma.rn.f64 	%fd539, %fd538, %fd534, 0dBDF5C2D9416B1E2B;
	fma.rn.f64 	%fd540, %fd539, %fd534, 0d3E32951D73174DD5;
	fma.rn.f64 	%fd541, %fd540, %fd534, 0d3E67FF99802CAEB5;
	fma.rn.f64 	%fd542, %fd541, %fd534, 0dBEA1CCE305C4C9F7;
	fma.rn.f64 	%fd543, %fd542, %fd534, 0dBED232C77E29E1BB;
	fma.rn.f64 	%fd544, %fd543, %fd534, 0d3F06ED3B9F0EF757;
	fma.rn.f64 	%fd545, %fd544, %fd534, 0d3F315382BA096A62;
	fma.rn.f64 	%fd546, %fd545, %fd534, 0dBF61F992590D1AE4;
	fma.rn.f64 	%fd547, %fd546, %fd534, 0dBF81BB1CBE1A465F;
	fma.rn.f64 	%fd548, %fd547, %fd534, 0d3FACFAE864368D84;
	fma.rn.f64 	%fd549, %fd548, %fd534, 0d3FBBA1DEEA0294A3;
	fma.rn.f64 	%fd550, %fd549, %fd534, 0dBFE09CDB36551280;
	mul.f64 	%fd677, %fd534, %fd550;
	bra.uni 	$L__BB6_65;
$L__BB6_52:
	setp.gtu.f64 	%p57, %fd37, 0d401C58FD1A62F5EC;
	@%p57 bra 	$L__BB6_54;
	add.f64 	%fd551, %fd37, 0dC016148F5B2C2E45;
	add.f64 	%fd552, %fd551, 0dBC975054CD60A517;
	fma.rn.f64 	%fd553, %fd552, 0d3CBCB0A8F126B343, 0d3CF83FD1F333EB61;
	fma.rn.f64 	%fd554, %fd553, %fd552, 0dBD4100E33E3FB413;
	fma.rn.f64 	%fd555, %fd554, %fd552, 0dBD7846076D004627;
	fma.rn.f64 	%fd556, %fd555, %fd552, 0d3DBE2F1D4F90720D;
	fma.rn.f64 	%fd557, %fd556, %fd552, 0d3DF1D03B1E4A119B;
	fma.rn.f64 	%fd558, %fd557, %fd552, 0dBE341D72B1B3BCE9;
	fma.rn.f64 	%fd559, %fd558, %fd552, 0dBE62DA37CE2A9EF8;
	fma.rn.f64 	%fd560, %fd559, %fd552, 0d3EA32E6D9974F763;
	fma.rn.f64 	%fd561, %fd560, %fd552, 0d3ECAD77D744A1879;
	fma.rn.f64 	%fd562, %fd561, %fd552, 0dBF0863F481A37337;
	fma.rn.f64 	%fd563, %fd562, %fd552, 0dBF26F641F418F0F4;
	fma.rn.f64 	%fd564, %fd563, %fd552, 0d3F627E31FE9A969E;
	fma.rn.f64 	%fd565, %fd564, %fd552, 0d3F72F7FFE9025628;
	fma.rn.f64 	%fd566, %fd565, %fd552, 0dBFAB2150CB41E8BF;
	fma.rn.f64 	%fd567, %fd566, %fd552, 0dBF9F8F72E7A848DE;
	fma.rn.f64 	%fd568, %fd567, %fd552, 0d3FD5C6E60A097823;
	mul.f64 	%fd677, %fd552, %fd568;
	bra.uni 	$L__BB6_65;
$L__BB6_54:
	setp.gtu.f64 	%p58, %fd37, 0d402471FCB6A7A8C0;
	@%p58 bra 	$L__BB6_56;
	add.f64 	%fd569, %fd37, 0dC0214EB56CCCDECA;
	add.f64 	%fd570, %fd569, 0d3CB51970714C7C25;
	fma.rn.f64 	%fd571, %fd570, 0dBCBDB7FFCF659E24, 0dBCF4B3A71AAAC629;
	fma.rn.f64 	%fd572, %fd571, %fd570, 0d3D417EC150ECDCE7;
	fma.rn.f64 	%fd573, %fd572, %fd570, 0d3D7438F5EA1D10B2;
	fma.rn.f64 	%fd574, %fd573, %fd570, 0dBDBEDAE7EC2C9E87;
	fma.rn.f64 	%fd575, %fd574, %fd570, 0dBDECADD2C4B91F58;
	fma.rn.f64 	%fd576, %fd575, %fd570, 0d3E34582C8EE12204;
	fma.rn.f64 	%fd577, %fd576, %fd570, 0d3E5CEDA451DD20F8;
	fma.rn.f64 	%fd578, %fd577, %fd570, 0dBEA30E8CC3165E2F;
	fma.rn.f64 	%fd579, %fd578, %fd570, 0dBEC3324842BB1A2E;
	fma.rn.f64 	%fd580, %fd579, %fd570, 0d3F07800BC54FBDDB;
	fma.rn.f64 	%fd581, %fd580, %fd570, 0d3F1D79605276949A;
	fma.rn.f64 	%fd582, %fd581, %fd570, 0dBF60E0D60385A629;
	fma.rn.f64 	%fd583, %fd582, %fd570, 0dBF648E63600D82F3;
	fma.rn.f64 	%fd584, %fd583, %fd570, 0d3FA68B984EC6493A;
	fma.rn.f64 	%fd585, %fd584, %fd570, 0d3F900F7FCF183E0B;
	fma.rn.f64 	%fd586, %fd585, %fd570, 0dBFD15F7977A772D4;
	mul.f64 	%fd677, %fd570, %fd586;
	bra.uni 	$L__BB6_65;
$L__BB6_56:
	setp.eq.f64 	%p59, %fd37, 0d7FF0000000000000;
	mov.f64 	%fd677, 0d0000000000000000;
	@%p59 bra 	$L__BB6_65;
	rcp.approx.ftz.f64 	%fd588, %fd37;
	neg.f64 	%fd589, %fd37;
	fma.rn.f64 	%fd590, %fd589, %fd588, 0d3FF0000000000000;
	fma.rn.f64 	%fd591, %fd590, %fd590, %fd590;
	fma.rn.f64 	%fd592, %fd591, %fd588, %fd588;
	mul.f64 	%fd593, %fd592, %fd592;
	fma.rn.f64 	%fd594, %fd593, 0dC0D115CB8C11A9DC, 0d409927467A655012;
	fma.rn.f64 	%fd595, %fd594, %fd593, 0dC05751787E247BD4;
	fma.rn.f64 	%fd596, %fd595, %fd593, 0d401704C4E5FC36B2;
	fma.rn.f64 	%fd597, %fd596, %fd593, 0dBFE15B747A2FD531;
	fma.rn.f64 	%fd598, %fd597, %fd593, 0d3FBA7FEACF6CB79B;
	fma.rn.f64 	%fd599, %fd598, %fd593, 0dBFAFFFFFEDDCF548;
	fma.rn.f64 	%fd600, %fd599, %fd593, 0d3FEFFFFFFFFFC9E5;
	fma.rn.f64 	%fd601, %fd593, 0dC14602FE1C34685E, 0d410ECD4523B12B84;
	fma.rn.f64 	%fd602, %fd601, %fd593, 0dC0C7A2FC1972F05A;
	fma.rn.f64 	%fd603, %fd602, %fd593, 0d407EBA131F7E5BEB;
	fma.rn.f64 	%fd604, %fd603, %fd593, 0dC0373B92E6E7CC7D;
	fma.rn.f64 	%fd605, %fd604, %fd593, 0d3FFA31BEE63A2F08;
	fma.rn.f64 	%fd606, %fd605, %fd593, 0dBFCAD320104D5D05;
	fma.rn.f64 	%fd607, %fd606, %fd593, 0d3FB0AAAA9C76D07E;
	fma.rn.f64 	%fd608, %fd607, %fd593, 0dBFBFFFFFFFFDACEC;
	fma.rn.f64 	%fd60, %fd608, %fd592, %fd37;
	rsqrt.approx.f64 	%fd609, %fd37;
	mul.f64 	%fd610, %fd609, 0d3FE9884533D43651;
	mul.f64 	%fd61, %fd610, %fd600;
	mul.f64 	%fd611, %fd60, 0d3FE45F306DC9C883;
	cvt.rni.s32.f64 	%r115, %fd611;
	cvt.rn.f64.s32 	%fd612, %r115;
	fma.rn.f64 	%fd613, %fd612, 0dBFF921FB54442D18, %fd60;
	fma.rn.f64 	%fd614, %fd612, 0dBC91A62633145C00, %fd613;
	fma.rn.f64 	%fd674, %fd612, 0dB97B839A252049C0, %fd614;
	abs.f64 	%fd615, %fd60;
	setp.ltu.f64 	%p60, %fd615, 0d41E0000000000000;
	@%p60 bra 	$L__BB6_59;
	{ // callseq 10, 0
	.param .b64 param0;
	st.param.f64 	[param0], %fd60;
	.param .align 16 .b8 retval0[16];
	call.uni (retval0), 
	__internal_trig_reduction_slowpathd, 
	(
	param0
	);
	ld.param.f64 	%fd674, [retval0];
	ld.param.b32 	%r115, [retval0+8];
	} // callseq 10
$L__BB6_59:
	and.b32  	%r94, %r115, 3;
	cvt.rn.f64.u32 	%fd617, %r94;
	add.f64 	%fd618, %fd674, 0dBFE921FB54442D18;
	fma.rn.f64 	%fd65, %fd617, 0d3FF921FB54442D18, %fd618;
	abs.f64 	%fd66, %fd65;
	setp.neu.f64 	%p61, %fd66, 0d7FF0000000000000;
	@%p61 bra 	$L__BB6_61;
	mov.f64 	%fd624, 0d0000000000000000;
	mul.rn.f64 	%fd676, %fd65, %fd624;
	mov.b32 	%r117, 1;
	bra.uni 	$L__BB6_64;
$L__BB6_61:
	mul.f64 	%fd619, %fd65, 0d3FE45F306DC9C883;
	cvt.rni.s32.f64 	%r116, %fd619;
	cvt.rn.f64.s32 	%fd620, %r116;
	fma.rn.f64 	%fd621, %fd620, 0dBFF921FB54442D18, %fd65;
	fma.rn.f64 	%fd622, %fd620, 0dBC91A62633145C00, %fd621;
	fma.rn.f64 	%fd676, %fd620, 0dB97B839A252049C0, %fd622;
	setp.ltu.f64 	%p62, %fd66, 0d41E0000000000000;
	@%p62 bra 	$L__BB6_63;
	{ // callseq 11, 0
	.param .b64 param0;
	st.param.f64 	[param0], %fd65;
	.param .align 16 .b8 retval0[16];
	call.uni (retval0), 
	__internal_trig_reduction_slowpathd, 
	(
	param0
	);
	ld.param.f64 	%fd676, [retval0];
	ld.param.b32 	%r116, [retval0+8];
	} // callseq 11
$L__BB6_63:
	add.s32 	%r117, %r116, 1;
$L__BB6_64:
	shl.b32 	%r97, %r117, 6;
	cvt.u64.u32 	%rd14, %r97;
	and.b64  	%rd15, %rd14, 64;
	mov.u64 	%rd16, __cudart_sin_cos_coeffs;
	add.s64 	%rd17, %rd16, %rd15;
	mul.rn.f64 	%fd625, %fd676, %fd676;
	and.b32  	%r98, %r117, 1;
	setp.eq.b32 	%p63, %r98, 1;
	selp.f64 	%fd626, 0dBDA8FF8320FD8164, 0d3DE5DB65F9785EBA, %p63;
	ld.global.nc.v2.f64 	{%fd627, %fd628}, [%rd17];
	fma.rn.f64 	%fd629, %fd626, %fd625, %fd627;
	fma.rn.f64 	%fd630, %fd629, %fd625, %fd628;
	ld.global.nc.v2.f64 	{%fd631, %fd632}, [%rd17+16];
	fma.rn.f64 	%fd633, %fd630, %fd625, %fd631;
	fma.rn.f64 	%fd634, %fd633, %fd625, %fd632;
	ld.global.nc.v2.f64 	{%fd635, %fd636}, [%rd17+32];
	fma.rn.f64 	%fd637, %fd634, %fd625, %fd635;
	fma.rn.f64 	%fd638, %fd637, %fd625, %fd636;
	fma.rn.f64 	%fd639, %fd638, %fd676, %fd676;
	fma.rn.f64 	%fd640, %fd638, %fd625, 0d3FF0000000000000;
	selp.f64 	%fd641, %fd640, %fd639, %p63;
	and.b32  	%r99, %r117, 2;
	setp.eq.s32 	%p64, %r99, 0;
	mov.f64 	%fd642, 0d0000000000000000;
	sub.f64 	%fd643, %fd642, %fd641;
	selp.f64 	%fd644, %fd641, %fd643, %p64;
	mul.f64 	%fd677, %fd61, %fd644;
$L__BB6_65:
	add.s32 	%r101, %r64, -2;
	and.b32  	%r34, %r17, 3;
	setp.lt.u32 	%p65, %r101, 3;
	mov.b32 	%r127, 1;
	@%p65 bra 	$L__BB6_69;
	and.b32  	%r35, %r17, -4;
	mov.b32 	%r118, 0;
$L__BB6_67:
	add.s32 	%r103, %r118, 1;
	cvt.rn.f64.u32 	%fd646, %r103;
	mul.f64 	%fd647, %fd38, %fd646;
	neg.f64 	%fd648, %fd677;
	fma.rn.f64 	%fd649, %fd647, %fd723, %fd648;
	add.s32 	%r104, %r118, 2;
	cvt.rn.f64.u32 	%fd650, %r104;
	mul.f64 	%fd651, %fd38, %fd650;
	neg.f64 	%fd652, %fd723;
	fma.rn.f64 	%fd653, %fd651, %fd649, %fd652;
	add.s32 	%r105, %r118, 3;
	cvt.rn.f64.u32 	%fd654, %r105;
	mul.f64 	%fd655, %fd38, %fd654;
	neg.f64 	%fd656, %fd649;
	fma.rn.f64 	%fd677, %fd655, %fd653, %fd656;
	add.s32 	%r118, %r118, 4;
	cvt.rn.f64.u32 	%fd657, %r118;
	mul.f64 	%fd658, %fd38, %fd657;
	neg.f64 	%fd659, %fd653;
	fma.rn.f64 	%fd723, %fd658, %fd677, %fd659;
	setp.eq.s32 	%p66, %r118, %r35;
	@%p66 bra 	$L__BB6_68;
	bra.uni 	$L__BB6_67;
$L__BB6_68:
	add.s32 	%r127, %r118, 1;
$L__BB6_69:
	setp.eq.s32 	%p67, %r34, 0;
	@%p67 bra 	$L__BB6_90;
	neg.s32 	%r126, %r34;
$L__BB6_71:
	.pragma "nounroll";
	mov.f64 	%fd157, %fd723;
	cvt.rn.f64.u32 	%fd660, %r127;
	mul.f64 	%fd661, %fd38, %fd660;
	neg.f64 	%fd662, %fd677;
	fma.rn.f64 	%fd723, %fd661, %fd157, %fd662;
	add.s32 	%r127, %r127, 1;
	add.s32 	%r126, %r126, 1;
	setp.ne.s32 	%p68, %r126, 0;
	mov.f64 	%fd677, %fd157;
	@%p68 bra 	$L__BB6_71;
	bra.uni 	$L__BB6_90;
$L__BB6_72:
	mov.f64 	%fd387, 0d4000000000000000;
	div.rn.f64 	%fd78, %fd387, %fd160;
	mul.lo.s32 	%r79, %r64, 60;
	cvt.rn.f64.u32 	%fd388, %r79;
	sqrt.rn.f64 	%fd389, %fd388;
	cvt.rzi.s32.f64 	%r80, %fd389;
	add.s32 	%r38, %r64, %r80;
	setp.lt.s32 	%p25, %r38, 2;
	mov.f64 	%fd723, 0d8000000000000000;
	@%p25 bra 	$L__BB6_90;
	and.b32  	%r39, %r38, 2147483646;
	and.b32  	%r81, %r38, 2;
	setp.eq.s32 	%p26, %r81, 0;
	mov.f64 	%fd701, 0d0000000000000000;
	mov.f64 	%fd699, 0d3FF0000000000000;
	mov.u32 	%r123, %r39;
	mov.f64 	%fd700, %fd701;
	mov.f64 	%fd711, %fd701;
	@%p26 bra 	$L__BB6_78;
	sub.s32 	%r120, %r39, %r64;
	cvt.u16.u32 	%rs1, %r38;
	shr.u16 	%rs2, %rs1, 1;
	and.b16  	%rs3, %rs2, 1;
	mul.wide.u16 	%r83, %rs3, 2;
	neg.s32 	%r119, %r83;
	mov.f64 	%fd701, 0d0000000000000000;
	mov.f64 	%fd684, 0d3FF0000000000000;
	mov.b32 	%r121, 1;
	mov.u32 	%r123, %r39;
$L__BB6_75:
	.pragma "nounroll";
	cvt.rn.f64.u32 	%fd395, %r123;
	mul.f64 	%fd396, %fd78, %fd395;
	neg.f64 	%fd397, %fd711;
	fma.rn.f64 	%fd699, %fd396, %fd684, %fd397;
	cvt.rn.f32.f64 	%f1, %fd699;
	abs.f32 	%f2, %f1;
	cvt.f64.f32 	%fd398, %f2;
	setp.leu.f64 	%p27, %fd398, 0d430C6BF526340000;
	@%p27 bra 	$L__BB6_77;
	mul.f64 	%fd699, %fd699, 0d3CD203AF9EE75616;
	mul.f64 	%fd684, %fd684, 0d3CD203AF9EE75616;
	mul.f64 	%fd700, %fd700, 0d3CD203AF9EE75616;
	mul.f64 	%fd701, %fd701, 0d3CD203AF9EE75616;
$L__BB6_77:
	mov.f64 	%fd711, %fd684;
	add.s32 	%r123, %r123, -1;
	setp.eq.s32 	%p28, %r120, 1;
	selp.f64 	%fd700, %fd699, %fd700, %p28;
	setp.eq.s32 	%p29, %r121, 1;
	fma.rn.f64 	%fd399, %fd699, 0d4000000000000000, %fd701;
	selp.f64 	%fd701, %fd701, %fd399, %p29;
	add.s32 	%r121, %r121, 1;
	add.s32 	%r120, %r120, -1;
	add.s32 	%r119, %r119, 1;
	setp.ne.s32 	%p30, %r119, 0;
	mov.f64 	%fd684, %fd699;
	@%p30 bra 	$L__BB6_75;
$L__BB6_78:
	add.s32 	%r84, %r39, -1;
	setp.lt.u32 	%p31, %r84, 3;
	@%p31 bra 	$L__BB6_89;
	and.b32  	%r51, %r123, 1;
$L__BB6_80:
	cvt.rn.f64.u32 	%fd400, %r123;
	mul.f64 	%fd401, %fd78, %fd400;
	neg.f64 	%fd402, %fd711;
	fma.rn.f64 	%fd703, %fd401, %fd699, %fd402;
	cvt.rn.f32.f64 	%f3, %fd703;
	abs.f32 	%f4, %f3;
	cvt.f64.f32 	%fd403, %f4;
	setp.leu.f64 	%p32, %fd403, 0d430C6BF526340000;
	@%p32 bra 	$L__BB6_82;
	mul.f64 	%fd703, %fd703, 0d3CD203AF9EE75616;
	mul.f64 	%fd699, %fd699, 0d3CD203AF9EE75616;
	mul.f64 	%fd700, %fd700, 0d3CD203AF9EE75616;
	mul.f64 	%fd701, %fd701, 0d3CD203AF9EE75616;
$L__BB6_82:
	setp.eq.s32 	%p33, %r51, 0;
	add.s32 	%r53, %r123, -1;
	setp.eq.s32 	%p34, %r53, %r64;
	selp.f64 	%fd704, %fd703, %fd700, %p34;
	fma.rn.f64 	%fd404, %fd703, 0d4000000000000000, %fd701;
	selp.f64 	%fd705, %fd701, %fd404, %p33;
	cvt.rn.f64.u32 	%fd405, %r53;
	mul.f64 	%fd406, %fd78, %fd405;
	neg.f64 	%fd407, %fd699;
	fma.rn.f64 	%fd707, %fd406, %fd703, %fd407;
	cvt.rn.f32.f64 	%f5, %fd707;
	abs.f32 	%f6, %f5;
	cvt.f64.f32 	%fd408, %f6;
	setp.leu.f64 	%p35, %fd408, 0d430C6BF526340000;
	@%p35 bra 	$L__BB6_84;
	mul.f64 	%fd707, %fd707, 0d3CD203AF9EE75616;
	mul.f64 	%fd703, %fd703, 0d3CD203AF9EE75616;
	mul.f64 	%fd704, %fd704, 0d3CD203AF9EE75616;
	mul.f64 	%fd705, %fd705, 0d3CD203AF9EE75616;
$L__BB6_84:
	setp.eq.s32 	%p36, %r51, 0;
	add.s32 	%r54, %r53, -1;
	setp.eq.s32 	%p37, %r54, %r64;
	selp.f64 	%fd708, %fd707, %fd704, %p37;
	fma.rn.f64 	%fd409, %fd707, 0d4000000000000000, %fd705;
	selp.f64 	%fd709, %fd409, %fd705, %p36;
	cvt.rn.f64.u32 	%fd410, %r54;
	mul.f64 	%fd411, %fd78, %fd410;
	neg.f64 	%fd412, %fd703;
	fma.rn.f64 	%fd711, %fd411, %fd707, %fd412;
	cvt.rn.f32.f64 	%f7, %fd711;
	abs.f32 	%f8, %f7;
	cvt.f64.f32 	%fd413, %f8;
	setp.leu.f64 	%p38, %fd413, 0d430C6BF526340000;
	@%p38 bra 	$L__BB6_86;
	mul.f64 	%fd711, %fd711, 0d3CD203AF9EE75616;
	mul.f64 	%fd707, %fd707, 0d3CD203AF9EE75616;
	mul.f64 	%fd708, %fd708, 0d3CD203AF9EE75616;
	mul.f64 	%fd709, %fd709, 0d3CD203AF9EE75616;
$L__BB6_86:
	setp.eq.s32 	%p39, %r51, 0;
	add.s32 	%r55, %r54, -1;
	setp.eq.s32 	%p40, %r55, %r64;
	selp.f64 	%fd712, %fd711, %fd708, %p40;
	fma.rn.f64 	%fd414, %fd711, 0d4000000000000000, %fd709;
	selp.f64 	%fd713, %fd709, %fd414, %p39;
	cvt.rn.f64.u32 	%fd415, %r55;
	mul.f64 	%fd416, %fd78, %fd415;
	neg.f64 	%fd417, %fd707;
	fma.rn.f64 	%fd699, %fd416, %fd711, %fd417;
	cvt.rn.f32.f64 	%f9, %fd699;
	abs.f32 	%f10, %f9;
	cvt.f64.f32 	%fd418, %f10;
	setp.leu.f64 	%p41, %fd418, 0d430C6BF526340000;
	@%p41 bra 	$L__BB6_88;
	mul.f64 	%fd699, %fd699, 0d3CD203AF9EE75616;
	mul.f64 	%fd711, %fd711, 0d3CD203AF9EE75616;
	mul.f64 	%fd712, %fd712, 0d3CD203AF9EE75616;
	mul.f64 	%fd713, %fd713, 0d3CD203AF9EE75616;
$L__BB6_88:
	setp.eq.s32 	%p42, %r51, 0;
	add.s32 	%r123, %r55, -1;
	setp.eq.s32 	%p43, %r123, %r64;
	selp.f64 	%fd700, %fd699, %fd712, %p43;
	fma.rn.f64 	%fd419, %fd699, 0d4000000000000000, %fd713;
	selp.f64 	%fd701, %fd419, %fd713, %p42;
	add.s32 	%r85, %r55, 3;
	setp.gt.s32 	%p44, %r85, 4;
	@%p44 bra 	$L__BB6_80;
$L__BB6_89:
	sub.f64 	%fd420, %fd701, %fd699;
	div.rn.f64 	%fd723, %fd700, %fd420;
$L__BB6_90:
	cvta.to.global.u64 	%rd18, %rd1;
	st.global.f64 	[%rd18], %fd723;
	ret;

}
	// .globl	_Z11setVecValuePdd
.visible .entry _Z11setVecValuePdd(
	.param .u64 .ptr .align 1 _Z11setVecValuePdd_param_0,
	.param .f64 _Z11setVecValuePdd_param_1
)
{
	.reg .b64 	%rd<3>;
	.reg .b64 	%fd<2>;

	ld.param.u64 	%rd1, [_Z11setVecValuePdd_param_0];
	ld.param.f64 	%fd1, [_Z11setVecValuePdd_param_1];
	cvta.to.global.u64 	%rd2, %rd1;
	st.global.f64 	[%rd2], %fd1;
	ret;

}
	// .globl	_Z5_normPdiPKd
.visible .entry _Z5_normPdiPKd(
	.param .u64 .ptr .align 1 _Z5_normPdiPKd_param_0,
	.param .u32 _Z5_normPdiPKd_param_1,
	.param .u64 .ptr .align 1 _Z5_normPdiPKd_param_2
)
{
	.reg .pred 	%p<67>;
	.reg .b32 	%r<103>;
	.reg .b64 	%rd<28>;
	.reg .b64 	%fd<235>;

	ld.param.u64 	%rd11, [_Z5_normPdiPKd_param_0];
	ld.param.u32 	%r38, [_Z5_normPdiPKd_param_1];
	ld.param.u64 	%rd12, [_Z5_normPdiPKd_param_2];
	cvta.to.global.u64 	%rd1, %rd12;
	ld.global.f64 	%fd29, [%rd1];
	abs.f64 	%fd226, %fd29;
	setp.lt.s32 	%p1, %r38, 2;
	@%p1 bra 	$L__BB8_14;
	add.s32 	%r1, %r38, -1;
	add.s32 	%r40, %r38, -2;
	and.b32  	%r2, %r1, 15;
	setp.lt.u32 	%p2, %r40, 15;
	mov.b32 	%r92, 1;
	@%p2 bra 	$L__BB8_5;
	and.b32  	%r42, %r1, -16;
	neg.s32 	%r90, %r42;
	add.s64 	%rd25, %rd1, 64;
	mov.b32 	%r89, 0;
$L__BB8_3:
	.pragma "nounroll";
	ld.global.f64 	%fd31, [%rd25+-56];
	abs.f64 	%fd32, %fd31;
	max.f64 	%fd33, %fd32, %fd226;
	ld.global.f64 	%fd34, [%rd25+-48];
	abs.f64 	%fd35, %fd34;
	max.f64 	%fd36, %fd35, %fd33;
	ld.global.f64 	%fd37, [%rd25+-40];
	abs.f64 	%fd38, %fd37;
	max.f64 	%fd39, %fd38, %fd36;
	ld.global.f64 	%fd40, [%rd25+-32];
	abs.f64 	%fd41, %fd40;
	max.f64 	%fd42, %fd41, %fd39;
	ld.global.f64 	%fd43, [%rd25+-24];
	abs.f64 	%fd44, %fd43;
	max.f64 	%fd45, %fd44, %fd42;
	ld.global.f64 	%fd46, [%rd25+-16];
	abs.f64 	%fd47, %fd46;
	max.f64 	%fd48, %fd47, %fd45;
	ld.global.f64 	%fd49, [%rd25+-8];
	abs.f64 	%fd50, %fd49;
	max.f64 	%fd51, %fd50, %fd48;
	ld.global.f64 	%fd52, [%rd25];
	abs.f64 	%fd53, %fd52;
	max.f64 	%fd54, %fd53, %fd51;
	ld.global.f64 	%fd55, [%rd25+8];
	abs.f64 	%fd56, %fd55;
	max.f64 	%fd57, %fd56, %fd54;
	ld.global.f64 	%fd58, [%rd25+16];
	abs.f64 	%fd59, %fd58;
	max.f64 	%fd60, %fd59, %fd57;
	ld.global.f64 	%fd61, [%rd25+24];
	abs.f64 	%fd62, %fd61;
	max.f64 	%fd63, %fd62, %fd60;
	ld.global.f64 	%fd64, [%rd25+32];
	abs.f64 	%fd65, %fd64;
	max.f64 	%fd66, %fd65, %fd63;
	ld.global.f64 	%fd67, [%rd25+40];
	abs.f64 	%fd68, %fd67;
	max.f64 	%fd69, %fd68, %fd66;
	ld.global.f64 	%fd70, [%rd25+48];
	abs.f64 	%fd71, %fd70;
	max.f64 	%fd72, %fd71, %fd69;
	ld.global.f64 	%fd73, [%rd25+56];
	abs.f64 	%fd74, %fd73;
	max.f64 	%fd75, %fd74, %fd72;
	ld.global.f64 	%fd76, [%rd25+64];
	abs.f64 	%fd77, %fd76;
	max.f64 	%fd226, %fd77, %fd75;
	add.s32 	%r90, %r90, 16;
	add.s32 	%r89, %r89, 16;
	add.s64 	%rd25, %rd25, 128;
	setp.ne.s32 	%p3, %r90, 0;
	@%p3 bra 	$L__BB8_3;
	add.s32 	%r92, %r89, 1;
$L__BB8_5:
	setp.eq.s32 	%p4, %r2, 0;
	@%p4 bra 	$L__BB8_14;
	and.b32  	%r10, %r1, 7;
	setp.lt.u32 	%p5, %r2, 8;
	@%p5 bra 	$L__BB8_8;
	mul.wide.u32 	%rd13, %r92, 8;
	add.s64 	%rd14, %rd1, %rd13;
	ld.global.f64 	%fd79, [%rd14];
	abs.f64 	%fd80, %fd79;
	max.f64 	%fd81, %fd80, %fd226;
	ld.global.f64 	%fd82, [%rd14+8];
	abs.f64 	%fd83, %fd82;
	max.f64 	%fd84, %fd83, %fd81;
	ld.global.f64 	%fd85, [%rd14+16];
	abs.f64 	%fd86, %fd85;
	max.f64 	%fd87, %fd86, %fd84;
	ld.global.f64 	%fd88, [%rd14+24];
	abs.f64 	%fd89, %fd88;
	max.f64 	%fd90, %fd89, %fd87;
	ld.global.f64 	%fd91, [%rd14+32];
	abs.f64 	%fd92, %fd91;
	max.f64 	%fd93, %fd92, %fd90;
	ld.global.f64 	%fd94, [%rd14+40];
	abs.f64 	%fd95, %fd94;
	max.f64 	%fd96, %fd95, %fd93;
	ld.global.f64 	%fd97, [%rd14+48];
	abs.f64 	%fd98, %fd97;
	max.f64 	%fd99, %fd98, %fd96;
	ld.global.f64 	%fd100, [%rd14+56];
	abs.f64 	%fd101, %fd100;
	max.f64 	%fd226, %fd101, %fd99;
	add.s32 	%r92, %r92, 8;
$L__BB8_8:
	setp.eq.s32 	%p6, %r10, 0;
	@%p6 bra 	$L__BB8_14;
	and.b32  	%r13, %r1, 3;
	setp.lt.u32 	%p7, %r10, 4;
	@%p7 bra 	$L__BB8_11;
	mul.wide.u32 	%rd15, %r92, 8;
	add.s64 	%rd16, %rd1, %rd15;
	ld.global.f64 	%fd103, [%rd16];
	abs.f64 	%fd104, %fd103;
	max.f64 	%fd105, %fd104, %fd226;
	ld.global.f64 	%fd106, [%rd16+8];
	abs.f64 	%fd107, %fd106;
	max.f64 	%fd108, %fd107, %fd105;
	ld.global.f64 	%fd109, [%rd16+16];
	abs.f64 	%fd110, %fd109;
	max.f64 	%fd111, %fd110, %fd108;
	ld.global.f64 	%fd112, [%rd16+24];
	abs.f64 	%fd113, %fd112;
	max.f64 	%fd226, %fd113, %fd111;
	add.s32 	%r92, %r92, 4;
$L__BB8_11:
	setp.eq.s32 	%p8, %r13, 0;
	@%p8 bra 	$L__BB8_14;
	mul.wide.u32 	%rd17, %r92, 8;
	add.s64 	%rd26, %rd1, %rd17;
	neg.s32 	%r94, %r13;
$L__BB8_13:
	.pragma "nounroll";
	ld.global.f64 	%fd114, [%rd26];
	abs.f64 	%fd115, %fd114;
	max.f64 	%fd226, %fd115, %fd226;
	add.s64 	%rd26, %rd26, 8;
	add.s32 	%r94, %r94, 1;
	setp.ne.s32 	%p9, %r94, 0;
	@%p9 bra 	$L__BB8_13;
$L__BB8_14:
	{
	.reg .b32 %temp; 
	mov.b64 	{%temp, %r19}, %fd226;
	}
	and.b32  	%r20, %r19, -4194304;
	xor.b32  	%r43, %r20, 2144337920;
	mov.b32 	%r44, 0;
	mov.b64 	%fd15, {%r44, %r43};
	mul.f64 	%fd16, %fd226, %fd15;
	setp.lt.s32 	%p10, %r38, 1;
	mov.f64 	%fd234, 0d0000000000000000;
	@%p10 bra 	$L__BB8_26;
	and.b32  	%r21, %r38, 7;
	setp.lt.u32 	%p11, %r38, 8;
	mov.f64 	%fd234, 0d0000000000000000;
	mov.b32 	%r97, 0;
	mov.u32 	%r100, %r97;
	@%p11 bra 	$L__BB8_18;
	and.b32  	%r100, %r38, 2147483640;
	add.s64 	%rd27, %rd1, 32;
	mov.f64 	%fd234, 0d0000000000000000;
	mov.b32 	%r97, 0;
	mov.u32 	%r96, %r97;
$L__BB8_17:
	.pragma "nounroll";
	ld.global.f64 	%fd120, [%rd27+-32];
	abs.f64 	%fd121, %fd120;
	mul.f64 	%fd122, %fd15, %fd121;
	setp.neu.f64 	%p12, %fd122, %fd16;
	setp.ne.s32 	%p13, %r96, %r97;
	or.pred  	%p14, %p12, %p13;
	fma.rn.f64 	%fd124, %fd122, %fd122, %fd234;
	selp.f64 	%fd125, %fd124, %fd234, %p14;
	selp.u32 	%r47, 1, 0, %p14;
	add.s32 	%r48, %r97, %r47;
	ld.global.f64 	%fd126, [%rd27+-24];
	abs.f64 	%fd127, %fd126;
	mul.f64 	%fd128, %fd15, %fd127;
	setp.neu.f64 	%p15, %fd128, %fd16;
	add.s32 	%r49, %r96, 1;
	setp.ne.s32 	%p16, %r49, %r48;
	or.pred  	%p17, %p15, %p16;
	fma.rn.f64 	%fd129, %fd128, %fd128, %fd125;
	selp.f64 	%fd130, %fd129, %fd125, %p17;
	selp.u32 	%r50, 1, 0, %p17;
	add.s32 	%r51, %r48, %r50;
	ld.global.f64 	%fd131, [%rd27+-16];
	abs.f64 	%fd132, %fd131;
	mul.f64 	%fd133, %fd15, %fd132;
	setp.neu.f64 	%p19, %fd133, %fd16;
	add.s32 	%r52, %r96, 2;
	setp.ne.s32 	%p20, %r52, %r51;
	or.pred  	%p21, %p19, %p20;
	fma.rn.f64 	%fd135, %fd133, %fd133, %fd130;
	selp.f64 	%fd136, %fd135, %fd130, %p21;
	selp.u32 	%r53, 1, 0, %p21;
	add.s32 	%r54, %r51, %r53;
	ld.global.f64 	%fd137, [%rd27+-8];
	abs.f64 	%fd138, %fd137;
	mul.f64 	%fd139, %fd15, %fd138;
	setp.neu.f64 	%p22, %fd139, %fd16;
	add.s32 	%r55, %r96, 3;
	setp.ne.s32 	%p23, %r55, %r54;
	or.pred  	%p24, %p22, %p23;
	fma.rn.f64 	%fd141, %fd139, %fd139, %fd136;
	selp.f64 	%fd142, %fd141, %fd136, %p24;
	selp.u32 	%r56, 1, 0, %p24;
	add.s32 	%r57, %r54, %r56;
	ld.global.f64 	%fd143, [%rd27];
	abs.f64 	%fd144, %fd143;
	mul.f64 	%fd145, %fd15, %fd144;
	setp.neu.f64 	%p25, %fd145, %fd16;
	add.s32 	%r58, %r96, 4;
	setp.ne.s32 	%p26, %r58, %r57;
	or.pred  	%p27, %p25, %p26;
	fma.rn.f64 	%fd147, %fd145, %fd145, %fd142;
	selp.f64 	%fd148, %fd147, %fd142, %p27;
	selp.u32 	%r59, 1, 0, %p27;
	add.s32 	%r60, %r57, %r59;
	ld.global.f64 	%fd149, [%rd27+8];
	abs.f64 	%fd150, %fd149;
	mul.f64 	%fd151, %fd15, %fd150;
	setp.neu.f64 	%p28, %fd151, %fd16;
	add.s32 	%r61, %r96, 5;
	setp.ne.s32 	%p29, %r61, %r60;
	or.pred  	%p30, %p28, %p29;
	fma.rn.f64 	%fd153, %fd151, %fd151, %fd148;
	selp.f64 	%fd154, %fd153, %fd148, %p30;
	selp.u32 	%r62, 1, 0, %p30;
	add.s32 	%r63, %r60, %r62;
	ld.global.f64 	%fd155, [%rd27+16];
	abs.f64 	%fd156, %fd155;
	mul.f64 	%fd157, %fd15, %fd156;
	setp.neu.f64 	%p31, %fd157, %fd16;
	add.s32 	%r64, %r96, 6;
	setp.ne.s32 	%p32, %r64, %r63;
	or.pred  	%p33, %p31, %p32;
	fma.rn.f64 	%fd159, %fd157, %fd157, %fd154;
	selp.f64 	%fd160, %fd159, %fd154, %p33;
	selp.u32 	%r65, 1, 0, %p33;
	add.s32 	%r66, %r63, %r65;
	ld.global.f64 	%fd161, [%rd27+24];
	abs.f64 	%fd162, %fd161;
	mul.f64 	%fd163, %fd15, %fd162;
	setp.neu.f64 	%p34, %fd163, %fd16;
	add.s32 	%r67, %r96, 7;
	setp.ne.s32 	%p35, %r67, %r66;
	or.pred  	%p36, %p34, %p35;
	fma.rn.f64 	%fd164, %fd163, %fd163, %fd160;
	selp.f64 	%fd234, %fd164, %fd160, %p36;
	selp.u32 	%r68, 1, 0, %p36;
	add.s32 	%r97, %r66, %r68;
	add.s64 	%rd27, %rd27, 64;
	add.s32 	%r96, %r96, 8;
	setp.ne.s32 	%p37, %r96, %r100;
	@%p37 bra 	$L__BB8_17;
$L__BB8_18:
	setp.eq.s32 	%p38, %r21, 0;
	@%p38 bra 	$L__BB8_26;
	and.b32  	%r29, %r38, 3;
	setp.lt.u32 	%p39, %r21, 4;
	@%p39 bra 	$L__BB8_21;
	mul.wide.u32 	%rd18, %r100, 8;
	add.s64 	%rd19, %rd1, %rd18;
	ld.global.f64 	%fd166, [%rd19];
	abs.f64 	%fd167, %fd166;
	mul.f64 	%fd168, %fd15, %fd167;
	setp.neu.f64 	%p40, %fd168, %fd16;
	setp.ne.s32 	%p41, %r100, %r97;
	or.pred  	%p42, %p40, %p41;
	fma.rn.f64 	%fd170, %fd168, %fd168, %fd234;
	selp.f64 	%fd171, %fd170, %fd234, %p42;
	selp.u32 	%r70, 1, 0, %p42;
	add.s32 	%r71, %r97, %r70;
	add.s32 	%r72, %r100, 1;
	ld.global.f64 	%fd172, [%rd19+8];
	abs.f64 	%fd173, %fd172;
	mul.f64 	%fd174, %fd15, %fd173;
	setp.neu.f64 	%p43, %fd174, %fd16;
	setp.ne.s32 	%p44, %r72, %r71;
	or.pred  	%p45, %p43, %p44;
	fma.rn.f64 	%fd175, %fd174, %fd174, %fd171;
	selp.f64 	%fd176, %fd175, %fd171, %p45;
	selp.u32 	%r73, 1, 0, %p45;
	add.s32 	%r74, %r71, %r73;
	add.s32 	%r75, %r100, 2;
	ld.global.f64 	%fd177, [%rd19+16];
	abs.f64 	%fd178, %fd177;
	mul.f64 	%fd179, %fd15, %fd178;
	setp.neu.f64 	%p47, %fd179, %fd16;
	setp.ne.s32 	%p48, %r75, %r74;
	or.pred  	%p49, %p47, %p48;
	fma.rn.f64 	%fd181, %fd179, %fd179, %fd176;
	selp.f64 	%fd182, %fd181, %fd176, %p49;
	selp.u32 	%r76, 1, 0, %p49;
	add.s32 	%r77, %r74, %r76;
	add.s32 	%r78, %r100, 3;
	ld.global.f64 	%fd183, [%rd19+24];
	abs.f64 	%fd184, %fd183;
	mul.f64 	%fd185, %fd15, %fd184;
	setp.neu.f64 	%p50, %fd185, %fd16;
	setp.ne.s32 	%p51, %r78, %r77;
	or.pred  	%p52, %p50, %p51;
	fma.rn.f64 	%fd186, %fd185, %fd185, %fd182;
	selp.f64 	%fd234, %fd186, %fd182, %p52;
	selp.u32 	%r79, 1, 0, %p52;
	add.s32 	%r97, %r77, %r79;
	add.s32 	%r100, %r100, 4;
$L__BB8_21:
	setp.eq.s32 	%p53, %r29, 0;
	@%p53 bra 	$L__BB8_26;
	setp.eq.s32 	%p54, %r29, 1;
	@%p54 bra 	$L__BB8_24;
	mul.wide.u32 	%rd20, %r100, 8;
	add.s64 	%rd21, %rd1, %rd20;
	ld.global.f64 	%fd188, [%rd21];
	abs.f64 	%fd189, %fd188;
	mul.f64 	%fd190, %fd15, %fd189;
	setp.neu.f64 	%p55, %fd190, %fd16;
	setp.ne.s32 	%p56, %r100, %r97;
	or.pred  	%p57, %p55, %p56;
	fma.rn.f64 	%fd192, %fd190, %fd190, %fd234;
	selp.f64 	%fd193, %fd192, %fd234, %p57;
	selp.u32 	%r80, 1, 0, %p57;
	add.s32 	%r81, %r97, %r80;
	add.s32 	%r82, %r100, 1;
	ld.global.f64 	%fd194, [%rd21+8];
	abs.f64 	%fd195, %fd194;
	mul.f64 	%fd196, %fd15, %fd195;
	setp.neu.f64 	%p58, %fd196, %fd16;
	setp.ne.s32 	%p59, %r82, %r81;
	or.pred  	%p60, %p58, %p59;
	fma.rn.f64 	%fd197, %fd196, %fd196, %fd193;
	selp.f64 	%fd234, %fd197, %fd193, %p60;
	selp.u32 	%r83, 1, 0, %p60;
	add.s32 	%r97, %r81, %r83;
	add.s32 	%r100, %r100, 2;
$L__BB8_24:
	and.b32  	%r84, %r38, 1;
	setp.eq.b32 	%p61, %r84, 1;
	not.pred 	%p62, %p61;
	@%p62 bra 	$L__BB8_26;
	mul.wide.u32 	%rd22, %r100, 8;
	add.s64 	%rd23, %rd1, %rd22;
	ld.global.f64 	%fd198, [%rd23];
	abs.f64 	%fd199, %fd198;
	mul.f64 	%fd200, %fd15, %fd199;
	setp.neu.f64 	%p63, %fd200, %fd16;
	setp.ne.s32 	%p64, %r100, %r97;
	fma.rn.f64 	%fd201, %fd200, %fd200, %fd234;
	selp.f64 	%fd202, %fd201, %fd234, %p64;
	selp.f64 	%fd234, %fd201, %fd202, %p63;
$L__BB8_26:
	fma.rn.f64 	%fd203, %fd16, %fd16, %fd234;
	min.f64 	%fd204, %fd203, 0d7FEFFFFFFFFFFFFF;
	rsqrt.approx.ftz.f64 	%fd205, %fd204;
	mul.rn.f64 	%fd206, %fd205, %fd205;
	neg.f64 	%fd207, %fd206;
	fma.rn.f64 	%fd208, %fd204, %fd207, 0d3FF0000000000000;
	fma.rn.f64 	%fd209, %fd208, 0d3FD8000000000000, 0d3FE0000000000000;
	mul.rn.f64 	%fd210, %fd208, %fd205;
	fma.rn.f64 	%fd211, %fd209, %fd210, %fd205;
	mul.f64 	%fd212, %fd203, %fd211;
	add.s32 	%r85, %r20, 1048576;
	mov.b32 	%r86, 0;
	mov.b64 	%fd213, {%r86, %r85};
	mul.f64 	%fd214, %fd213, %fd212;
	setp.neu.f64 	%p65, %fd234, 0d0000000000000000;
	mov.f64 	%fd215, 0d7FF0000000000000;
	{
	.reg .b32 %temp; 
	mov.b64 	{%temp, %r87}, %fd215;
	}
	setp.lt.u32 	%p66, %r19, %r87;
	selp.f64 	%fd216, %fd214, %fd226, %p66;
	selp.f64 	%fd217, %fd216, %fd226, %p65;
	cvta.to.global.u64 	%rd24, %rd11;
	st.global.f64 	[%rd24], %fd217;
	ret;

}
	// .globl	_Z8_normcdfPdd
.visible .entry _Z8_normcdfPdd(
	.param .u64 .ptr .align 1 _Z8_normcdfPdd_param_0,
	.param .f64 _Z8_normcdfPdd_param_1
)
{
	.reg .pred 	%p<9>;
	.reg .b32 	%r<17>;
	.reg .b64 	%rd<3>;
	.reg .b64 	%fd<104>;

	ld.param.u64 	%rd1, [_Z8_normcdfPdd_param_0];
	ld.param.f64 	%fd10, [_Z8_normcdfPdd_param_1];
	abs.f64 	%fd11, %fd10;
	setp.gt.f64 	%p1, %fd11, 0d4043400000000000;
	mov.f64 	%fd12, 0d4043400000000000;
	copysign.f64 	%fd13, %fd10, %fd12;
	selp.f64 	%fd1, %fd13, %fd10, %p1;
	mov.f64 	%fd14, 0dBFE6A09E667F3BCD;
	mul.rn.f64 	%fd2, %fd1, %fd14;
	neg.f64 	%fd15, %fd2;
	fma.rn.f64 	%fd16, %fd1, 0dBFE6A09E667F3BCD, %fd15;
	fma.rn.f64 	%fd3, %fd1, 0d3C8BDD3413B26456, %fd16;
	add.rn.f64 	%fd4, %fd2, %fd3;
	{
	.reg .b32 %temp; 
	mov.b64 	{%temp, %r1}, %fd4;
	}
	and.b32  	%r2, %r1, 2147483647;
	{
	.reg .b32 %temp; 
	mov.b64 	{%r3, %temp}, %fd4;
	}
	setp.gt.u32 	%p2, %r2, 2146435071;
	@%p2 bra 	$L__BB9_2;
	mov.b64 	%fd20, {%r3, %r2};
	add.f64 	%fd21, %fd20, 0dC010000000000000;
	add.f64 	%fd22, %fd20, 0d4010000000000000;
	rcp.approx.ftz.f64 	%fd23, %fd22;
	neg.f64 	%fd24, %fd22;
	fma.rn.f64 	%fd25, %fd24, %fd23, 0d3FF0000000000000;
	fma.rn.f64 	%fd26, %fd25, %fd25, %fd25;
	fma.rn.f64 	%fd27, %fd26, %fd23, %fd23;
	mul.f64 	%fd28, %fd21, %fd27;
	mov.f64 	%fd29, 0d3FF0000000000000;
	add.rn.f64 	%fd30, %fd28, %fd29;
	fma.rn.f64 	%fd31, %fd30, 0dC010000000000000, %fd20;
	neg.f64 	%fd32, %fd28;
	fma.rn.f64 	%fd33, %fd32, %fd20, %fd31;
	fma.rn.f64 	%fd34, %fd27, %fd33, %fd28;
	fma.rn.f64 	%fd35, %fd34, 0dBDF8774AD4E0BFD7, 0dBE44E1C6FD03D328;
	fma.rn.f64 	%fd36, %fd35, %fd34, 0dBE4330149F7A56B6;
	fma.rn.f64 	%fd37, %fd36, %fd34, 0d3E7BEDDED8376273;
	fma.rn.f64 	%fd38, %fd37, %fd34, 0d3E6F9254C3ABF22B;
	fma.rn.f64 	%fd39, %fd38, %fd34, 0dBEAB9068C2148CF0;
	fma.rn.f64 	%fd40, %fd39, %fd34, 0d3E94C6454DB34009;
	fma.rn.f64 	%fd41, %fd40, %fd34, 0d3ED7F1C378F2311D;
	fma.rn.f64 	%fd42, %fd41, %fd34, 0dBEE78E051C6D5C58;
	fma.rn.f64 	%fd43, %fd42, %fd34, 0dBEF995B4EAD14A90;
	fma.rn.f64 	%fd44, %fd43, %fd34, 0d3F23BE27CF0A29B2;
	fma.rn.f64 	%fd45, %fd44, %fd34, 0dBF2A1DEF3E81672E;
	fma.rn.f64 	%fd46, %fd45, %fd34, 0dBF48D4ABE68C1713;
	fma.rn.f64 	%fd47, %fd46, %fd34, 0d3F749C67210DD6B4;
	fma.rn.f64 	%fd48, %fd47, %fd34, 0dBF9096238568E357;
	fma.rn.f64 	%fd49, %fd48, %fd34, 0d3FA3079EDF8C2DC9;
	fma.rn.f64 	%fd50, %fd49, %fd34, 0dBFB0FB06DFF601FC;
	fma.rn.f64 	%fd51, %fd50, %fd34, 0d3FB7FEE004DFBCDC;
	fma.rn.f64 	%fd52, %fd51, %fd34, 0dBFB9DDB23C3DB8C6;
	fma.rn.f64 	%fd53, %fd52, %fd34, 0d3FB16ECEFCFA5FDA;
	fma.rn.f64 	%fd54, %fd53, %fd34, 0d3F8F7F5DF66FB6D6;
	fma.rn.f64 	%fd55, %fd54, %fd34, 0dBFC1DF1AD154A29D;
	fma.rn.f64 	%fd56, %fd55, %fd34, 0d3FF3BA5916E9FD7F;
	fma.rn.f64 	%fd57, %fd20, 0d4000000000000000, 0d3FF0000000000000;
	rcp.approx.ftz.f64 	%fd58, %fd57;
	neg.f64 	%fd59, %fd57;
	fma.rn.f64 	%fd60, %fd59, %fd58, 0d3FF0000000000000;
	fma.rn.f64 	%fd61, %fd60, %fd60, %fd60;
	fma.rn.f64 	%fd62, %fd61, %fd58, %fd58;
	mul.f64 	%fd63, %fd62, %fd56;
	mul.f64 	%fd64, %fd63, 0dC000000000000000;
	fma.rn.f64 	%fd65, %fd20, %fd64, %fd56;
	neg.f64 	%fd66, %fd63;
	add.rn.f64 	%fd67, %fd65, %fd66;
	fma.rn.f64 	%fd68, %fd67, %fd62, %fd63;
	neg.f64 	%fd69, %fd20;
	mul.f64 	%fd70, %fd20, %fd69;
	fma.rn.f64 	%fd71, %fd70, 0d3FF71547652B82FE, 0d4338000000000000;
	{
	.reg .b32 %temp; 
	mov.b64 	{%r4, %temp}, %fd71;
	}
	mov.f64 	%fd72, 0dC338000000000000;
	add.rn.f64 	%fd73, %fd71, %fd72;
	fma.rn.f64 	%fd74, %fd73, 0dBFE62E42FEFA39EF, %fd70;
	fma.rn.f64 	%fd75, %fd73, 0dBC7ABC9E3B39803F, %fd74;
	fma.rn.f64 	%fd76, %fd75, 0d3E5ADE1569CE2BDF, 0d3E928AF3FCA213EA;
	fma.rn.f64 	%fd77, %fd76, %fd75, 0d3EC71DEE62401315;
	fma.rn.f64 	%fd78, %fd77, %fd75, 0d3EFA01997C89EB71;
	fma.rn.f64 	%fd79, %fd78, %fd75, 0d3F2A01A014761F65;
	fma.rn.f64 	%fd80, %fd79, %fd75, 0d3F56C16C1852B7AF;
	fma.rn.f64 	%fd81, %fd80, %fd75, 0d3F81111111122322;
	fma.rn.f64 	%fd82, %fd81, %fd75, 0d3FA55555555502A1;
	fma.rn.f64 	%fd83, %fd82, %fd75, 0d3FC5555555555511;
	fma.rn.f64 	%fd84, %fd83, %fd75, 0d3FE000000000000B;
	fma.rn.f64 	%fd85, %fd84, %fd75, 0d3FF0000000000000;
	fma.rn.f64 	%fd86, %fd85, %fd75, 0d3FF0000000000000;
	shr.u32 	%r5, %r4, 31;
	add.s32 	%r6, %r4, %r5;
	shr.s32 	%r7, %r6, 1;
	{
	.reg .b32 %temp; 
	mov.b64 	{%r8, %temp}, %fd86;
	}
	{
	.reg .b32 %temp; 
	mov.b64 	{%temp, %r9}, %fd86;
	}
	shl.b32 	%r10, %r7, 20;
	add.s32 	%r11, %r9, %r10;
	mov.b64 	%fd87, {%r8, %r11};
	sub.s32 	%r12, %r4, %r7;
	shl.b32 	%r13, %r12, 20;
	add.s32 	%r14, %r13, 1072693248;
	mov.b32 	%r15, 0;
	mov.b64 	%fd88, {%r15, %r14};
	mul.f64 	%fd89, %fd88, %fd87;
	neg.f64 	%fd90, %fd70;
	fma.rn.f64 	%fd91, %fd69, %fd20, %fd90;
	fma.rn.f64 	%fd92, %fd89, %fd91, %fd89;
	mul.f64 	%fd93, %fd92, %fd68;
	setp.gt.u32 	%p6, %r2, 1077624832;
	selp.f64 	%fd94, 0d0000000000000000, %fd93, %p6;
	setp.lt.s32 	%p7, %r1, 0;
	mov.f64 	%fd95, 0d4000000000000000;
	sub.f64 	%fd96, %fd95, %fd94;
	selp.f64 	%fd103, %fd96, %fd94, %p7;
	bra.uni 	$L__BB9_3;
$L__BB9_2:
	setp.eq.s32 	%p3, %r2, 2146435072;
	setp.eq.s32 	%p4, %r3, 0;
	setp.lt.s32 	%p5, %r1, 0;
	selp.f64 	%fd17, 0d4000000000000000, 0d0000000000000000, %p5;
	add.f64 	%fd18, %fd4, %fd4;
	selp.f64 	%fd19, %fd17, %fd18, %p4;
	selp.f64 	%fd103, %fd19, %fd18, %p3;
$L__BB9_3:
	{
	.reg .b32 %temp; 
	mov.b64 	{%temp, %r16}, %fd1;
	}
	setp.lt.u32 	%p8, %r16, -1074790399;
	@%p8 bra 	$L__BB9_5;
	sub.f64 	%fd97, %fd2, %fd4;
	add.rn.f64 	%fd98, %fd97, %fd3;
	mul.f64 	%fd99, %fd4, 0dC000000000000000;
	mul.f64 	%fd100, %fd99, %fd103;
	fma.rn.f64 	%fd103, %fd100, %fd98, %fd103;
$L__BB9_5:
	cvta.to.global.u64 	%rd2, %rd1;
	mul.f64 	%fd101, %fd103, 0d3FE0000000000000;
	st.global.f64 	[%rd2], %fd101;
	ret;

}
	// .globl	_Z11_normcdfinvPdd
.visible .entry _Z11_normcdfinvPdd(
	.param .u64 .ptr .align 1 _Z11_normcdfinvPdd_param_0,
	.param .f64 _Z11_normcdfinvPdd_param_1
)
{
	.reg .pred 	%p<11>;
	.reg .b32 	%r<47>;
	.reg .b32 	%f<2>;
	.reg .b64 	%rd<3>;
	.reg .b64 	%fd<184>;

	ld.param.u64 	%rd1, [_Z11_normcdfinvPdd_param_0];
	ld.param.f64 	%fd19, [_Z11_normcdfinvPdd_param_1];
	add.f64 	%fd1, %fd19, %fd19;
	neg.f64 	%fd2, %fd1;
	mov.f64 	%fd20, 0d4000000000000000;
	add.rn.f64 	%fd3, %fd20, %fd2;
	setp.ltu.f64 	%p1, %fd1, 0d3F4FA4D2AD8F904D;
	setp.gtu.f64 	%p2, %fd1, 0d3FFFFC0B65AA4E0E;
	or.pred  	%p3, %p1, %p2;
	@%p3 bra 	$L__BB10_2;
	mul.rn.f64 	%fd120, %fd3, %fd1;
	{
	.reg .b32 %temp; 
	mov.b64 	{%temp, %r34}, %fd120;
	}
	{
	.reg .b32 %temp; 
	mov.b64 	{%r35, %temp}, %fd120;
	}
	shr.u32 	%r36, %r34, 20;
	and.b32  	%r37, %r36, 2046;
	add.s32 	%r38, %r37, 2147482626;
	mov.b32 	%r39, 1127219200;
	mov.b64 	%fd121, {%r38, %r39};
	mov.b32 	%r40, -2147483648;
	mov.b64 	%fd122, {%r40, %r39};
	sub.f64 	%fd123, %fd121, %fd122;
	and.b32  	%r41, %r34, -2145386497;
	or.b32  	%r42, %r41, 1071644672;
	mov.b64 	%fd124, {%r35, %r42};
	add.f64 	%fd125, %fd124, 0dBFF0000000000000;
	add.f64 	%fd126, %fd124, 0d3FF0000000000000;
	rcp.approx.ftz.f64 	%fd127, %fd126;
	neg.f64 	%fd128, %fd126;
	fma.rn.f64 	%fd129, %fd128, %fd127, 0d3FF0000000000000;
	fma.rn.f64 	%fd130, %fd129, %fd129, %fd129;
	fma.rn.f64 	%fd131, %fd130, %fd127, %fd127;
	mul.f64 	%fd132, %fd125, %fd131;
	fma.rn.f64 	%fd133, %fd132, 0dC000000000000000, %fd125;
	neg.f64 	%fd134, %fd132;
	fma.rn.f64 	%fd135, %fd134, %fd125, %fd133;
	fma.rn.f64 	%fd136, %fd135, %fd131, %fd132;
	mul.f64 	%fd137, %fd136, %fd136;
	fma.rn.f64 	%fd138, %fd137, 0d3FB5C5C218C775C9, 0d3FA55CF59CDC5D89;
	fma.rn.f64 	%fd139, %fd138, %fd137, 0d3FAEFD18CF6EBB9C;
	fma.rn.f64 	%fd140, %fd139, %fd137, 0d3FB10682EDCB8D1B;
	fma.rn.f64 	%fd141, %fd140, %fd137, 0d3FB3B1DD3AC7FC96;
	fma.rn.f64 	%fd142, %fd141, %fd137, 0d3FB745CB459B54A6;
	fma.rn.f64 	%fd143, %fd142, %fd137, 0d3FBC71C741A0669F;
	fma.rn.f64 	%fd144, %fd143, %fd137, 0d3FC249249209112E;
	fma.rn.f64 	%fd145, %fd144, %fd137, 0d3FC99999999A06C1;
	fma.rn.f64 	%fd146, %fd145, %fd137, 0d3FD5555555555535;
	mul.f64 	%fd147, %fd137, %fd146;
	fma.rn.f64 	%fd148, %fd147, %fd136, %fd136;
	add.f64 	%fd149, %fd148, %fd148;
	fma.rn.f64 	%fd150, %fd123, 0d3FE62E42FEFA39EF, %fd149;
	mov.f64 	%fd151, 0dC009000000000000;
	sub.f64 	%fd152, %fd151, %fd150;
	fma.rn.f64 	%fd153, %fd152, 0dBBB135D2E746E627, 0dBC08DDF93324D327;
	fma.rn.f64 	%fd154, %fd153, %fd152, 0d3C37B83EEF0B7C9F;
	fma.rn.f64 	%fd155, %fd154, %fd152, 0d3C69BA72CD589B91;
	fma.rn.f64 	%fd156, %fd155, %fd152, 0dBCA33689090A6B96;
	fma.rn.f64 	%fd157, %fd156, %fd152, 0d3C782E11898132E0;
	fma.rn.f64 	%fd158, %fd157, %fd152, 0d3CFDE4ACFD9E26BA;
	fma.rn.f64 	%fd159, %fd158, %fd152, 0dBD26D33EED66C487;
	fma.rn.f64 	%fd160, %fd159, %fd152, 0dBD36F2167040D8E2;
	fma.rn.f64 	%fd161, %fd160, %fd152, 0d3D872A22C2D77E20;
	fma.rn.f64 	%fd162, %fd161, %fd152, 0dBDAC8859C4E5C0AF;
	fma.rn.f64 	%fd163, %fd162, %fd152, 0dBDCDC583D118A561;
	fma.rn.f64 	%fd164, %fd163, %fd152, 0d3E120F47CCF46B3C;
	fma.rn.f64 	%fd165, %fd164, %fd152, 0dBE31A9E38DC84D60;
	fma.rn.f64 	%fd166, %fd165, %fd152, 0dBE5F36CD6D3D46A9;
	fma.rn.f64 	%fd167, %fd166, %fd152, 0d3E9C6B4F5D03B787;
	fma.rn.f64 	%fd168, %fd167, %fd152, 0dBEB6E8A5434AE8A2;
	fma.rn.f64 	%fd169, %fd168, %fd152, 0dBEED1D1F7B8736F6;
	fma.rn.f64 	%fd170, %fd169, %fd152, 0d3F2879C2A212F024;
	fma.rn.f64 	%fd171, %fd170, %fd152, 0dBF4845769484FCA8;
	fma.rn.f64 	%fd172, %fd171, %fd152, 0dBF78B6C33114F909;
	fma.rn.f64 	%fd173, %fd172, %fd152, 0d3FCEBD80D9B13E28;
	fma.rn.f64 	%fd174, %fd173, %fd152, 0d3FFA755E7C99AE86;
	fma.rn.f64 	%fd183, %fd174, %fd2, %fd174;
	bra.uni 	$L__BB10_13;
$L__BB10_2:
	{
	.reg .b32 %temp; 
	mov.b64 	{%temp, %r1}, %fd1;
	}
	setp.gt.s32 	%p4, %r1, 1072693247;
	selp.f64 	%fd179, %fd3, %fd1, %p4;
	{
	.reg .b32 %temp; 
	mov.b64 	{%temp, %r43}, %fd179;
	}
	mov.b32 	%f1, %r43;
	setp.ltu.f32 	%p5, %f1, 0f2B2BFF2F;
	@%p5 bra 	$L__BB10_4;
	{
	.reg .b32 %temp; 
	mov.b64 	{%r12, %temp}, %fd179;
	}
	shr.u32 	%r13, %r43, 20;
	and.b32  	%r14, %r13, 2046;
	add.s32 	%r15, %r14, 2147482626;
	mov.b32 	%r16, 1127219200;
	mov.b64 	%fd21, {%r15, %r16};
	mov.b32 	%r17, -2147483648;
	mov.b64 	%fd22, {%r17, %r16};
	sub.f64 	%fd23, %fd21, %fd22;
	and.b32  	%r18, %r43, -2145386497;
	or.b32  	%r19, %r18, 1071644672;
	mov.b64 	%fd24, {%r12, %r19};
	add.f64 	%fd25, %fd24, 0dBFF0000000000000;
	add.f64 	%fd26, %fd24, 0d3FF0000000000000;
	rcp.approx.ftz.f64 	%fd27, %fd26;
	neg.f64 	%fd28, %fd26;
	fma.rn.f64 	%fd29, %fd28, %fd27, 0d3FF0000000000000;
	fma.rn.f64 	%fd30, %fd29, %fd29, %fd29;
	fma.rn.f64 	%fd31, %fd30, %fd27, %fd27;
	mul.f64 	%fd32, %fd25, %fd31;
	fma.rn.f64 	%fd33, %fd32, 0dC000000000000000, %fd25;
	neg.f64 	%fd34, %fd32;
	fma.rn.f64 	%fd35, %fd34, %fd25, %fd33;
	fma.rn.f64 	%fd36, %fd35, %fd31, %fd32;
	mul.f64 	%fd37, %fd36, %fd36;
	fma.rn.f64 	%fd38, %fd37, 0d3FB5C5C218C775C9, 0d3FA55CF59CDC5D89;
	fma.rn.f64 	%fd39, %fd38, %fd37, 0d3FAEFD18CF6EBB9C;
	fma.rn.f64 	%fd40, %fd39, %fd37, 0d3FB10682EDCB8D1B;
	fma.rn.f64 	%fd41, %fd40, %fd37, 0d3FB3B1DD3AC7FC96;
	fma.rn.f64 	%fd42, %fd41, %fd37, 0d3FB745CB459B54A6;
	fma.rn.f64 	%fd43, %fd42, %fd37, 0d3FBC71C741A0669F;
	fma.rn.f64 	%fd44, %fd43, %fd37, 0d3FC249249209112E;
	fma.rn.f64 	%fd45, %fd44, %fd37, 0d3FC99999999A06C1;
	fma.rn.f64 	%fd46, %fd45, %fd37, 0d3FD5555555555535;
	mul.f64 	%fd47, %fd37, %fd46;
	fma.rn.f64 	%fd48, %fd47, %fd36, %fd36;
	add.f64 	%fd49, %fd48, %fd48;
	fma.rn.f64 	%fd50, %fd23, 0d3FE62E42FEFA39EF, %fd49;
	neg.f64 	%fd51, %fd50;
	rsqrt.approx.ftz.f64 	%fd52, %fd51;
	mul.rn.f64 	%fd53, %fd52, %fd52;
	fma.rn.f64 	%fd54, %fd50, %fd53, 0d3FF0000000000000;
	fma.rn.f64 	%fd55, %fd54, 0d3FD8000000000000, 0d3FE0000000000000;
	mul.rn.f64 	%fd56, %fd54, %fd52;
	fma.rn.f64 	%fd57, %fd55, %fd56, %fd52;
	fma.rn.f64 	%fd58, %fd57, 0d3FEBE9222591AFAB, 0d4000A0E7333839AA;
	fma.rn.f64 	%fd59, %fd58, %fd57, 0d4008768CF7E57D5C;
	fma.rn.f64 	%fd60, %fd59, %fd57, 0d400B77E7E28DA583;
	fma.rn.f64 	%fd61, %fd60, %fd57, 0d3FF34F26A4F99CF9;
	fma.rn.f64 	%fd62, %fd61, %fd57, 0d3FC1F674ADB019ED;
	fma.rn.f64 	%fd63, %fd62, %fd57, 0d3F75DDAE9506431D;
	fma.rn.f64 	%fd64, %fd63, %fd57, 0d3F0ADA49AA32489C;
	add.f64 	%fd65, %fd57, 0d4001E90FF51C2197;
	fma.rn.f64 	%fd66, %fd65, %fd57, 0d40111EA3A7CF3820;
	fma.rn.f64 	%fd67, %fd66, %fd57, 0d4011A0E4A4749594;
	fma.rn.f64 	%fd68, %fd67, %fd57, 0d400D4E977D38C14D;
	fma.rn.f64 	%fd69, %fd68, %fd57, 0d3FF37FD567EC0D5F;
	fma.rn.f64 	%fd70, %fd69, %fd57, 0d3FC1FB9D7F676033;
	fma.rn.f64 	%fd71, %fd70, %fd57, 0d3F75DDCDF98946E4;
	fma.rn.f64 	%fd72, %fd71, %fd57, 0d3F0ADA42D79D8DBB;
	mul.f64 	%fd73, %fd57, %fd72;
	div.rn.f64 	%fd182, %fd64, %fd73;
	bra.uni 	$L__BB10_12;
$L__BB10_4:
	{
	.reg .b32 %temp; 
	mov.b64 	{%r44, %temp}, %fd179;
	}
	setp.gt.s32 	%p6, %r43, 1048575;
	mov.b32 	%r45, -1023;
	@%p6 bra 	$L__BB10_6;
	mul.f64 	%fd179, %fd179, 0d4350000000000000;
	{
	.reg .b32 %temp; 
	mov.b64 	{%temp, %r43}, %fd179;
	}
	{
	.reg .b32 %temp; 
	mov.b64 	{%r44, %temp}, %fd179;
	}
	mov.b32 	%r45, -1077;
$L__BB10_6:
	add.s32 	%r22, %r43, -1;
	setp.gt.u32 	%p7, %r22, 2146435070;
	@%p7 bra 	$L__BB10_10;
	shr.u32 	%r25, %r43, 20;
	add.s32 	%r46, %r45, %r25;
	and.b32  	%r26, %r43, 1048575;
	or.b32  	%r27, %r26, 1072693248;
	mov.b64 	%fd180, {%r44, %r27};
	setp.lt.u32 	%p9, %r27, 1073127583;
	@%p9 bra 	$L__BB10_9;
	{
	.reg .b32 %temp; 
	mov.b64 	{%r28, %temp}, %fd180;
	}
	{
	.reg .b32 %temp; 
	mov.b64 	{%temp, %r29}, %fd180;
	}
	add.s32 	%r30, %r29, -1048576;
	mov.b64 	%fd180, {%r28, %r30};
	add.s32 	%r46, %r46, 1;
$L__BB10_9:
	add.f64 	%fd75, %fd180, 0dBFF0000000000000;
	add.f64 	%fd76, %fd180, 0d3FF0000000000000;
	rcp.approx.ftz.f64 	%fd77, %fd76;
	neg.f64 	%fd78, %fd76;
	fma.rn.f64 	%fd79, %fd78, %fd77, 0d3FF0000000000000;
	fma.rn.f64 	%fd80, %fd79, %fd79, %fd79;
	fma.rn.f64 	%fd81, %fd80, %fd77, %fd77;
	mul.f64 	%fd82, %fd75, %fd81;
	fma.rn.f64 	%fd83, %fd75, %fd81, %fd82;
	mul.f64 	%fd84, %fd83, %fd83;
	fma.rn.f64 	%fd85, %fd84, 0d3EB1380B3AE80F1E, 0d3ED0EE258B7A8B04;
	fma.rn.f64 	%fd86, %fd85, %fd84, 0d3EF3B2669F02676F;
	fma.rn.f64 	%fd87, %fd86, %fd84, 0d3F1745CBA9AB0956;
	fma.rn.f64 	%fd88, %fd87, %fd84, 0d3F3C71C72D1B5154;
	fma.rn.f64 	%fd89, %fd88, %fd84, 0d3F624924923BE72D;
	fma.rn.f64 	%fd90, %fd89, %fd84, 0d3F8999999999A3C4;
	fma.rn.f64 	%fd91, %fd90, %fd84, 0d3FB5555555555554;
	sub.f64 	%fd92, %fd75, %fd83;
	add.f64 	%fd93, %fd92, %fd92;
	neg.f64 	%fd94, %fd83;
	fma.rn.f64 	%fd95, %fd94, %fd75, %fd93;
	mul.f64 	%fd96, %fd81, %fd95;
	mul.f64 	%fd97, %fd84, %fd91;
	fma.rn.f64 	%fd98, %fd97, %fd83, %fd96;
	xor.b32  	%r31, %r46, -2147483648;
	mov.b32 	%r32, 1127219200;
	mov.b64 	%fd99, {%r31, %r32};
	mov.b32 	%r33, -2147483648;
	mov.b64 	%fd100, {%r33, %r32};
	sub.f64 	%fd101, %fd99, %fd100;
	fma.rn.f64 	%fd102, %fd101, 0d3FE62E42FEFA39EF, %fd83;
	fma.rn.f64 	%fd103, %fd101, 0dBFE62E42FEFA39EF, %fd102;
	sub.f64 	%fd104, %fd103, %fd83;
	sub.f64 	%fd105, %fd98, %fd104;
	fma.rn.f64 	%fd106, %fd101, 0d3C7ABC9E3B39803F, %fd105;
	add.f64 	%fd181, %fd102, %fd106;
	bra.uni 	$L__BB10_11;
$L__BB10_10:
	fma.rn.f64 	%fd74, %fd179, 0d7FF0000000000000, 0d7FF0000000000000;
	{
	.reg .b32 %temp; 
	mov.b64 	{%temp, %r23}, %fd179;
	}
	and.b32  	%r24, %r23, 2147483647;
	setp.eq.s32 	%p8, %r24, 0;
	selp.f64 	%fd181, 0dFFF0000000000000, %fd74, %p8;
$L__BB10_11:
	neg.f64 	%fd107, %fd181;
	rsqrt.approx.f64 	%fd108, %fd107;
	fma.rn.f64 	%fd109, %fd108, 0d3FE8E2101C71B0BF, 0d3FFA2013964E259C;
	fma.rn.f64 	%fd110, %fd109, %fd108, 0d3FDABFE90921BE68;
	fma.rn.f64 	%fd111, %fd110, %fd108, 0d3F97E41314DE00D4;
	fma.rn.f64 	%fd112, %fd111, %fd108, 0d3F311BD487102E94;
	add.f64 	%fd113, %fd108, 0d3FF59895C30BAA54;
	fma.rn.f64 	%fd114, %fd113, %fd108, 0d3FFAE8E5956A143F;
	fma.rn.f64 	%fd115, %fd114, %fd108, 0d3FDACCE85FF7383D;
	fma.rn.f64 	%fd116, %fd115, %fd108, 0d3F97E43B6CAC34FE;
	fma.rn.f64 	%fd117, %fd116, %fd108, 0d3F311BD08289EB12;
	mul.f64 	%fd118, %fd108, %fd117;
	div.rn.f64 	%fd182, %fd112, %fd118;
$L__BB10_12:
	setp.gt.s32 	%p10, %r1, 1072693247;
	neg.f64 	%fd119, %fd182;
	selp.f64 	%fd183, %fd119, %fd182, %p10;
$L__BB10_13:
	cvta.to.global.u64 	%rd2, %rd1;
	mul.f64 	%fd175, %fd183, 0dBCA21165F626CDD5;
	fma.rn.f64 	%fd176, %fd183, 0dBFF6A09E667F3BCC, %fd175;
	mov.f64 	%fd177, 0d0000000000000000;
	add.rn.f64 	%fd178, %fd176, %fd177;
	st.global.f64 	[%rd2], %fd178;
	ret;

}
	// .globl	_Z6_rnormPdiPKd
.visible .entry _Z6_rnormPdiPKd(
	.param .u64 .ptr .align 1 _Z6_rnormPdiPKd_param_0,
	.param .u32 _Z6_rnormPdiPKd_param_1,
	.param .u64 .ptr .align 1 _Z6_rnormPdiPKd_param_2
)
{
	.reg .pred 	%p<66>;
	.reg .b32 	%r<99>;
	.reg .b64 	%rd<28>;
	.reg .b64 	%fd<224>;

	ld.param.u64 	%rd11, [_Z6_rnormPdiPKd_param_0];
	ld.param.u32 	%r36, [_Z6_rnormPdiPKd_param_1];
	ld.param.u64 	%rd12, [_Z6_rnormPdiPKd_param_2];
	cvta.to.global.u64 	%rd1, %rd12;
	ld.global.f64 	%fd29, [%rd1];
	abs.f64 	%fd215, %fd29;
	setp.lt.s32 	%p1, %r36, 2;
	@%p1 bra 	$L__BB11_14;
	add.s32 	%r1, %r36, -1;
	add.s32 	%r38, %r36, -2;
	and.b32  	%r2, %r1, 15;
	setp.lt.u32 	%p2, %r38, 15;
	mov.b32 	%r88, 1;
	@%p2 bra 	$L__BB11_5;
	and.b32  	%r40, %r1, -16;
	neg.s32 	%r86, %r40;
	add.s64 	%rd25, %rd1, 64;
	mov.b32 	%r85, 0;
$L__BB11_3:
	.pragma "nounroll";
	ld.global.f64 	%fd31, [%rd25+-56];
	abs.f64 	%fd32, %fd31;
	max.f64 	%fd33, %fd32, %fd215;
	ld.global.f64 	%fd34, [%rd25+-48];
	abs.f64 	%fd35, %fd34;
	max.f64 	%fd36, %fd35, %fd33;
	ld.global.f64 	%fd37, [%rd25+-40];
	abs.f64 	%fd38, %fd37;
	max.f64 	%fd39, %fd38, %fd36;
	ld.global.f64 	%fd40, [%rd25+-32];
	abs.f64 	%fd41, %fd40;
	max.f64 	%fd42, %fd41, %fd39;
	ld.global.f64 	%fd43, [%rd25+-24];
	abs.f64 	%fd44, %fd43;
	max.f64 	%fd45, %fd44, %fd42;
	ld.global.f64 	%fd46, [%rd25+-16];
	abs.f64 	%fd47, %fd46;
	max.f64 	%fd48, %fd47, %fd45;
	ld.global.f64 	%fd49, [%rd25+-8];
	abs.f64 	%fd50, %fd49;
	max.f64 	%fd51, %fd50, %fd48;
	ld.global.f64 	%fd52, [%rd25];
	abs.f64 	%fd53, %fd52;
	max.f64 	%fd54, %fd53, %fd51;
	ld.global.f64 	%fd55, [%rd25+8];
	abs.f64 	%fd56, %fd55;
	max.f64 	%fd57, %fd56, %fd54;
	ld.global.f64 	%fd58, [%rd25+16];
	abs.f64 	%fd59, %fd58;
	max.f64 	%fd60, %fd59, %fd57;
	ld.global.f64 	%fd61, [%rd25+24];
	abs.f64 	%fd62, %fd61;
	max.f64 	%fd63, %fd62, %fd60;
	ld.global.f64 	%fd64, [%rd25+32];
	abs.f64 	%fd65, %fd64;
	max.f64 	%fd66, %fd65, %fd63;
	ld.global.f64 	%fd67, [%rd25+40];
	abs.f64 	%fd68, %fd67;
	max.f64 	%fd69, %fd68, %fd66;
	ld.global.f64 	%fd70, [%rd25+48];
	abs.f64 	%fd71, %fd70;
	max.f64 	%fd72, %fd71, %fd69;
	ld.global.f64 	%fd73, [%rd25+56];
	abs.f64 	%fd74, %fd73;
	max.f64 	%fd75, %fd74, %fd72;
	ld.global.f64 	%fd76, [%rd25+64];
	abs.f64 	%fd77, %fd76;
	max.f64 	%fd215, %fd77, %fd75;
	add.s32 	%r86, %r86, 16;
	add.s32 	%r85, %r85, 16;
	add.s64 	%rd25, %rd25, 128;
	setp.ne.s32 	%p3, %r86, 0;
	@%p3 bra 	$L__BB11_3;
	add.s32 	%r88, %r85, 1;
$L__BB11_5:
	setp.eq.s32 	%p4, %r2, 0;
	@%p4 bra 	$L__BB11_14;
	and.b32  	%r10, %r1, 7;
	setp.lt.u32 	%p5, %r2, 8;
	@%p5 bra 	$L__BB11_8;
	mul.wide.u32 	%rd13, %r88, 8;
	add.s64 	%rd14, %rd1, %rd13;
	ld.global.f64 	%fd79, [%rd14];
	abs.f64 	%fd80, %fd79;
	max.f64 	%fd81, %fd80, %fd215;
	ld.global.f64 	%fd82, [%rd14+8];
	abs.f64 	%fd83, %fd82;
	max.f64 	%fd84, %fd83, %fd81;
	ld.global.f64 	%fd85, [%rd14+16];
	abs.f64 	%fd86, %fd85;
	max.f64 	%fd87, %fd86, %fd84;
	ld.global.f64 	%fd88, [%rd14+24];
	abs.f64 	%fd89, %fd88;
	max.f64 	%fd90, %fd89, %fd87;
	ld.global.f64 	%fd91, [%rd14+32];
	abs.f64 	%fd92, %fd91;
	max.f64 	%fd93, %fd92, %fd90;
	ld.global.f64 	%fd94, [%rd14+40];
	abs.f64 	%fd95, %fd94;
	max.f64 	%fd96, %fd95, %fd93;
	ld.global.f64 	%fd97, [%rd14+48];
	abs.f64 	%fd98, %fd97;
	max.f64 	%fd99, %fd98, %fd96;
	ld.global.f64 	%fd100, [%rd14+56];
	abs.f64 	%fd101, %fd100;
	max.f64 	%fd215, %fd101, %fd99;
	add.s32 	%r88, %r88, 8;
$L__BB11_8:
	setp.eq.s32 	%p6, %r10, 0;
	@%p6 bra 	$L__BB11_14;
	and.b32  	%r13, %r1, 3;
	setp.lt.u32 	%p7, %r10, 4;
	@%p7 bra 	$L__BB11_11;
	mul.wide.u32 	%rd15, %r88, 8;
	add.s64 	%rd16, %rd1, %rd15;
	ld.global.f64 	%fd103, [%rd16];
	abs.f64 	%fd104, %fd103;
	max.f64 	%fd105, %fd104, %fd215;
	ld.global.f64 	%fd106, [%rd16+8];
	abs.f64 	%fd107, %fd106;
	max.f64 	%fd108, %fd107, %fd105;
	ld.global.f64 	%fd109, [%rd16+16];
	abs.f64 	%fd110, %fd109;
	max.f64 	%fd111, %fd110, %fd108;
	ld.global.f64 	%fd112, [%rd16+24];
	abs.f64 	%fd113, %fd112;
	max.f64 	%fd215, %fd113, %fd111;
	add.s32 	%r88, %r88, 4;
$L__BB11_11:
	setp.eq.s32 	%p8, %r13, 0;
	@%p8 bra 	$L__BB11_14;
	mul.wide.u32 	%rd17, %r88, 8;
	add.s64 	%rd26, %rd1, %rd17;
	neg.s32 	%r90, %r13;
$L__BB11_13:
	.pragma "nounroll";
	ld.global.f64 	%fd114, [%rd26];
	abs.f64 	%fd115, %fd114;
	max.f64 	%fd215, %fd115, %fd215;
	add.s64 	%rd26, %rd26, 8;
	add.s32 	%r90, %r90, 1;
	setp.ne.s32 	%p9, %r90, 0;
	@%p9 bra 	$L__BB11_13;
$L__BB11_14:
	{
	.reg .b32 %temp; 
	mov.b64 	{%temp, %r41}, %fd215;
	}
	and.b32  	%r42, %r41, -4194304;
	xor.b32  	%r43, %r42, 2144337920;
	mov.b32 	%r44, 0;
	mov.b64 	%fd15, {%r44, %r43};
	mul.f64 	%fd16, %fd215, %fd15;
	setp.lt.s32 	%p10, %r36, 1;
	mov.f64 	%fd223, 0d0000000000000000;
	@%p10 bra 	$L__BB11_26;
	and.b32  	%r19, %r36, 7;
	setp.lt.u32 	%p11, %r36, 8;
	mov.f64 	%fd223, 0d0000000000000000;
	mov.b32 	%r93, 0;
	mov.u32 	%r96, %r93;
	@%p11 bra 	$L__BB11_18;
	and.b32  	%r96, %r36, 2147483640;
	add.s64 	%rd27, %rd1, 32;
	mov.f64 	%fd223, 0d0000000000000000;
	mov.b32 	%r93, 0;
	mov.u32 	%r92, %r93;
$L__BB11_17:
	.pragma "nounroll";
	ld.global.f64 	%fd120, [%rd27+-32];
	abs.f64 	%fd121, %fd120;
	mul.f64 	%fd122, %fd15, %fd121;
	setp.neu.f64 	%p12, %fd122, %fd16;
	setp.ne.s32 	%p13, %r92, %r93;
	or.pred  	%p14, %p12, %p13;
	fma.rn.f64 	%fd124, %fd122, %fd122, %fd223;
	selp.f64 	%fd125, %fd124, %fd223, %p14;
	selp.u32 	%r47, 1, 0, %p14;
	add.s32 	%r48, %r93, %r47;
	ld.global.f64 	%fd126, [%rd27+-24];
	abs.f64 	%fd127, %fd126;
	mul.f64 	%fd128, %fd15, %fd127;
	setp.neu.f64 	%p15, %fd128, %fd16;
	add.s32 	%r49, %r92, 1;
	setp.ne.s32 	%p16, %r49, %r48;
	or.pred  	%p17, %p15, %p16;
	fma.rn.f64 	%fd129, %fd128, %fd128, %fd125;
	selp.f64 	%fd130, %fd129, %fd125, %p17;
	selp.u32 	%r50, 1, 0, %p17;
	add.s32 	%r51, %r48, %r50;
	ld.global.f64 	%fd131, [%rd27+-16];
	abs.f64 	%fd132, %fd131;
	mul.f64 	%fd133, %fd15, %fd132;
	setp.neu.f64 	%p19, %fd133, %fd16;
	add.s32 	%r52, %r92, 2;
	setp.ne.s32 	%p20, %r52, %r51;
	or.pred  	%p21, %p19, %p20;
	fma.rn.f64 	%fd135, %fd133, %fd133, %fd130;
	selp.f64 	%fd136, %fd135, %fd130, %p21;
	selp.u32 	%r53, 1, 0, %p21;
	add.s32 	%r54, %r51, %r53;
	ld.global.f64 	%fd137, [%rd27+-8];
	abs.f64 	%fd138, %fd137;
	mul.f64 	%fd139, %fd15, %fd138;
	setp.neu.f64 	%p22, %fd139, %fd16;
	add.s32 	%r55, %r92, 3;
	setp.ne.s32 	%p23, %r55, %r54;
	or.pred  	%p24, %p22, %p23;
	fma.rn.f64 	%fd141, %fd139, %fd139, %fd136;
	selp.f64 	%fd142, %fd141, %fd136, %p24;
	selp.u32 	%r56, 1, 0, %p24;
	add.s32 	%r57, %r54, %r56;
	ld.global.f64 	%fd143, [%rd27];
	abs.f64 	%fd144, %fd143;
	mul.f64 	%fd145, %fd15, %fd144;
	setp.neu.f64 	%p25, %fd145, %fd16;
	add.s32 	%r58, %r92, 4;
	setp.ne.s32 	%p26, %r58, %r57;
	or.pred  	%p27, %p25, %p26;
	fma.rn.f64 	%fd147, %fd145, %fd145, %fd142;
	selp.f64 	%fd148, %fd147, %fd142, %p27;
	selp.u32 	%r59, 1, 0, %p27;
	add.s32 	%r60, %r57, %r59;
	ld.global.f64 	%fd149, [%rd27+8];
	abs.f64 	%fd150, %fd149;
	mul.f64 	%fd151, %fd15, %fd150;
	setp.neu.f64 	%p28, %fd151, %fd16;
	add.s32 	%r61, %r92, 5;
	setp.ne.s32 	%p29, %r61, %r60;
	or.pred  	%p30, %p28, %p29;
	fma.rn.f64 	%fd153, %fd151, %fd151, %fd148;
	selp.f64 	%fd154, %fd153, %fd148, %p30;
	selp.u32 	%r62, 1, 0, %p30;
	add.s32 	%r63, %r60, %r62;
	ld.global.f64 	%fd155, [%rd27+16];
	abs.f64 	%fd156, %fd155;
	mul.f64 	%fd157, %fd15, %fd156;
	setp.neu.f64 	%p31, %fd157, %fd16;
	add.s32 	%r64, %r92, 6;
	setp.ne.s32 	%p32, %r64, %r63;
	or.pred  	%p33, %p31, %p32;
	fma.rn.f64 	%fd159, %fd157, %fd157, %fd154;
	selp.f64 	%fd160, %fd159, %fd154, %p33;
	selp.u32 	%r65, 1, 0, %p33;
	add.s32 	%r66, %r63, %r65;
	ld.global.f64 	%fd161, [%rd27+24];
	abs.f64 	%fd162, %fd161;
	mul.f64 	%fd163, %fd15, %fd162;
	setp.neu.f64 	%p34, %fd163, %fd16;
	add.s32 	%r67, %r92, 7;
	setp.ne.s32 	%p35, %r67, %r66;
	or.pred  	%p36, %p34, %p35;
	fma.rn.f64 	%fd164, %fd163, %fd163, %fd160;
	selp.f64 	%fd223, %fd164, %fd160, %p36;
	selp.u32 	%r68, 1, 0, %p36;
	add.s32 	%r93, %r66, %r68;
	add.s64 	%rd27, %rd27, 64;
	add.s32 	%r92, %r92, 8;
	setp.ne.s32 	%p37, %r92, %r96;
	@%p37 bra 	$L__BB11_17;
$L__BB11_18:
	setp.eq.s32 	%p38, %r19, 0;
	@%p38 bra 	$L__BB11_26;
	and.b32  	%r27, %r36, 3;
	setp.lt.u32 	%p39, %r19, 4;
	@%p39 bra 	$L__BB11_21;
	mul.wide.u32 	%rd18, %r96, 8;
	add.s64 	%rd19, %rd1, %rd18;
	ld.global.f64 	%fd166, [%rd19];
	abs.f64 	%fd167, %fd166;
	mul.f64 	%fd168, %fd15, %fd167;
	setp.neu.f64 	%p40, %fd168, %fd16;
	setp.ne.s32 	%p41, %r96, %r93;
	or.pred  	%p42, %p40, %p41;
	fma.rn.f64 	%fd170, %fd168, %fd168, %fd223;
	selp.f64 	%fd171, %fd170, %fd223, %p42;
	selp.u32 	%r70, 1, 0, %p42;
	add.s32 	%r71, %r93, %r70;
	add.s32 	%r72, %r96, 1;
	ld.global.f64 	%fd172, [%rd19+8];
	abs.f64 	%fd173, %fd172;
	mul.f64 	%fd174, %fd15, %fd173;
	setp.neu.f64 	%p43, %fd174, %fd16;
	setp.ne.s32 	%p44, %r72, %r71;
	or.pred  	%p45, %p43, %p44;
	fma.rn.f64 	%fd175, %fd174, %fd174, %fd171;
	selp.f64 	%fd176, %fd175, %fd171, %p45;
	selp.u32 	%r73, 1, 0, %p45;
	add.s32 	%r74, %r71, %r73;
	add.s32 	%r75, %r96, 2;
	ld.global.f64 	%fd177, [%rd19+16];
	abs.f64 	%fd178, %fd177;
	mul.f64 	%fd179, %fd15, %fd178;
	setp.neu.f64 	%p47, %fd179, %fd16;
	setp.ne.s32 	%p48, %r75, %r74;
	or.pred  	%p49, %p47, %p48;
	fma.rn.f64 	%fd181, %fd179, %fd179, %fd176;
	selp.f64 	%fd182, %fd181, %fd176, %p49;
	selp.u32 	%r76, 1, 0, %p49;
	add.s32 	%r77, %r74, %r76;
	add.s32 	%r78, %r96, 3;
	ld.global.f64 	%fd183, [%rd19+24];
	abs.f64 	%fd184, %fd183;
	mul.f64 	%fd185, %fd15, %fd184;
	setp.neu.f64 	%p50, %fd185, %fd16;
	setp.ne.s32 	%p51, %r78, %r77;
	or.pred  	%p52, %p50, %p51;
	fma.rn.f64 	%fd186, %fd185, %fd185, %fd182;
	selp.f64 	%fd223, %fd186, %fd182, %p52;
	selp.u32 	%r79, 1, 0, %p52;
	add.s32 	%r93, %r77, %r79;
	add.s32 	%r96, %r96, 4;
$L__BB11_21:
	setp.eq.s32 	%p53, %r27, 0;
	@%p53 bra 	$L__BB11_26;
	setp.eq.s32 	%p54, %r27, 1;
	@%p54 bra 	$L__BB11_24;
	mul.wide.u32 	%rd20, %r96, 8;
	add.s64 	%rd21, %rd1, %rd20;
	ld.global.f64 	%fd188, [%rd21];
	abs.f64 	%fd189, %fd188;
	mul.f64 	%fd190, %fd15, %fd189;
	setp.neu.f64 	%p55, %fd190, %fd16;
	setp.ne.s32 	%p56, %r96, %r93;
	or.pred  	%p57, %p55, %p56;
	fma.rn.f64 	%fd192, %fd190, %fd190, %fd223;
	selp.f64 	%fd193, %fd192, %fd223, %p57;
	selp.u32 	%r80, 1, 0, %p57;
	add.s32 	%r81, %r93, %r80;
	add.s32 	%r82, %r96, 1;
	ld.global.f64 	%fd194, [%rd21+8];
	abs.f64 	%fd195, %fd194;
	mul.f64 	%fd196, %fd15, %fd195;
	setp.neu.f64 	%p58, %fd196, %fd16;
	setp.ne.s32 	%p59, %r82, %r81;
	or.pred  	%p60, %p58, %p59;
	fma.rn.f64 	%fd197, %fd196, %fd196, %fd193;
	selp.f64 	%fd223, %fd197, %fd193, %p60;
	selp.u32 	%r83, 1, 0, %p60;
	add.s32 	%r93, %r81, %r83;
	add.s32 	%r96, %r96, 2;
$L__BB11_24:
	and.b32  	%r84, %r36, 1;
	setp.eq.b32 	%p61, %r84, 1;
	not.pred 	%p62, %p61;
	@%p62 bra 	$L__BB11_26;
	mul.wide.u32 	%rd22, %r96, 8;
	add.s64 	%rd23, %rd1, %rd22;
	ld.global.f64 	%fd198, [%rd23];
	abs.f64 	%fd199, %fd198;
	mul.f64 	%fd200, %fd15, %fd199;
	setp.neu.f64 	%p63, %fd200, %fd16;
	setp.ne.s32 	%p64, %r96, %r93;
	fma.rn.f64 	%fd201, %fd200, %fd200, %fd223;
	selp.f64 	%fd202, %fd201, %fd223, %p64;
	selp.f64 	%fd223, %fd201, %fd202, %p63;
$L__BB11_26:
	cvta.to.global.u64 	%rd24, %rd11;
	fma.rn.f64 	%fd203, %fd16, %fd16, %fd223;
	rsqrt.approx.f64 	%fd204, %fd203;
	mul.f64 	%fd205, %fd15, %fd204;
	setp.eq.f64 	%p65, %fd215, 0d7FF0000000000000;
	selp.f64 	%fd206, 0d0000000000000000, %fd205, %p65;
	st.global.f64 	[%rd24], %fd206;
	ret;

}
	// .globl	_Z3_y0Pdd
.visible .entry _Z3_y0Pdd(
	.param .u64 .ptr .align 1 _Z3_y0Pdd_param_0,
	.param .f64 _Z3_y0Pdd_param_1
)
{
	.reg .pred 	%p<24>;
	.reg .b32 	%r<65>;
	.reg .b64 	%rd<11>;
	.reg .b64 	%fd<341>;

	ld.param.u64 	%rd1, [_Z3_y0Pdd_param_0];
	ld.param.f64 	%fd46, [_Z3_y0Pdd_param_1];
	abs.f64 	%fd1, %fd46;
	setp.gtu.f64 	%p1, %fd1, 0d3FE97F4A8F9D3F28;
	@%p1 bra 	$L__BB12_23;
	mul.f64 	%fd47, %fd46, %fd46;
	fma.rn.f64 	%fd48, %fd47, 0d3C8EFBD0A1B77C65, 0dBD13098C51C18514;
	fma.rn.f64 	%fd49, %fd48, %fd47, 0d3D923102D2F5F2F5;
	fma.rn.f64 	%fd50, %fd49, %fd47, 0dBE0A5F2DEE7D526E;
	fma.rn.f64 	%fd51, %fd50, %fd47, 0d3E7BB77E758B38AF;
	fma.rn.f64 	%fd52, %fd51, %fd47, 0dBEE3D1A206EC4F36;
	fma.rn.f64 	%fd53, %fd52, %fd47, 0d3F4183DCD3ED6294;
	fma.rn.f64 	%fd54, %fd53, %fd47, 0dBF903921CF04F123;
	fma.rn.f64 	%fd55, %fd54, %fd47, 0d3FC5DB69D7753176;
	add.f64 	%fd56, %fd47, 0dBFDBA96740000000;
	add.f64 	%fd57, %fd56, 0d3E15A30C80000000;
	mul.f64 	%fd2, %fd57, %fd55;
	{
	.reg .b32 %temp; 
	mov.b64 	{%temp, %r55}, %fd1;
	}
	{
	.reg .b32 %temp; 
	mov.b64 	{%r56, %temp}, %fd1;
	}
	setp.gt.s32 	%p2, %r55, 1048575;
	mov.b32 	%r57, -1023;
	mov.f64 	%fd330, %fd1;
	@%p2 bra 	$L__BB12_3;
	mul.f64 	%fd330, %fd1, 0d4350000000000000;
	{
	.reg .b32 %temp; 
	mov.b64 	{%temp, %r55}, %fd330;
	}
	{
	.reg .b32 %temp; 
	mov.b64 	{%r56, %temp}, %fd330;
	}
	mov.b32 	%r57, -1077;
$L__BB12_3:
	add.s32 	%r29, %r55, -1;
	setp.gt.u32 	%p3, %r29, 2146435070;
	@%p3 bra 	$L__BB12_7;
	shr.u32 	%r32, %r55, 20;
	add.s32 	%r58, %r57, %r32;
	and.b32  	%r33, %r55, 1048575;
	or.b32  	%r34, %r33, 1072693248;
	mov.b64 	%fd331, {%r56, %r34};
	setp.lt.u32 	%p5, %r34, 1073127583;
	@%p5 bra 	$L__BB12_6;
	{
	.reg .b32 %temp; 
	mov.b64 	{%r35, %temp}, %fd331;
	}
	{
	.reg .b32 %temp; 
	mov.b64 	{%temp, %r36}, %fd331;
	}
	add.s32 	%r37, %r36, -1048576;
	mov.b64 	%fd331, {%r35, %r37};
	add.s32 	%r58, %r58, 1;
$L__BB12_6:
	add.f64 	%fd59, %fd331, 0dBFF0000000000000;
	add.f64 	%fd60, %fd331, 0d3FF0000000000000;
	rcp.approx.ftz.f64 	%fd61, %fd60;
	neg.f64 	%fd62, %fd60;
	fma.rn.f64 	%fd63, %fd62, %fd61, 0d3FF0000000000000;
	fma.rn.f64 	%fd64, %fd63, %fd63, %fd63;
	fma.rn.f64 	%fd65, %fd64, %fd61, %fd61;
	mul.f64 	%fd66, %fd59, %fd65;
	fma.rn.f64 	%fd67, %fd59, %fd65, %fd66;
	mul.f64 	%fd68, %fd67, %fd67;
	fma.rn.f64 	%fd69, %fd68, 0d3EB1380B3AE80F1E, 0d3ED0EE258B7A8B04;
	fma.rn.f64 	%fd70, %fd69, %fd68, 0d3EF3B2669F02676F;
	fma.rn.f64 	%fd71, %fd70, %fd68, 0d3F1745CBA9AB0956;
	fma.rn.f64 	%fd72, %fd71, %fd68, 0d3F3C71C72D1B5154;
	fma.rn.f64 	%fd73, %fd72, %fd68, 0d3F624924923BE72D;
	fma.rn.f64 	%fd74, %fd73, %fd68, 0d3F8999999999A3C4;
	fma.rn.f64 	%fd75, %fd74, %fd68, 0d3FB5555555555554;
	sub.f64 	%fd76, %fd59, %fd67;
	add.f64 	%fd77, %fd76, %fd76;
	neg.f64 	%fd78, %fd67;
	fma.rn.f64 	%fd79, %fd78, %fd59, %fd77;
	mul.f64 	%fd80, %fd65, %fd79;
	mul.f64 	%fd81, %fd68, %fd75;
	fma.rn.f64 	%fd82, %fd81, %fd67, %fd80;
	xor.b32  	%r38, %r58, -2147483648;
	mov.b32 	%r39, 1127219200;
	mov.b64 	%fd83, {%r38, %r39};
	mov.b32 	%r40, -2147483648;
	mov.b64 	%fd84, {%r40, %r39};
	sub.f64 	%fd85, %fd83, %fd84;
	fma.rn.f64 	%fd86, %fd85, 0d3FE62E42FEFA39EF, %fd67;
	fma.rn.f64 	%fd87, %fd85, 0dBFE62E42FEFA39EF, %fd86;
	sub.f64 	%fd88, %fd87, %fd67;
	sub.f64 	%fd89, %fd82, %fd88;
	fma.rn.f64 	%fd90, %fd85, 0d3C7ABC9E3B39803F, %fd89;
	add.f64 	%fd332, %fd86, %fd90;
	bra.uni 	$L__BB12_8;
$L__BB12_7:
	fma.rn.f64 	%fd58, %fd330, 0d7FF0000000000000, 0d7FF0000000000000;
	{
	.reg .b32 %temp; 
	mov.b64 	{%temp, %r30}, %fd330;
	}
	and.b32  	%r31, %r30, 2147483647;
	setp.eq.s32 	%p4, %r31, 0;
	selp.f64 	%fd332, 0dFFF0000000000000, %fd58, %p4;
$L__BB12_8:
	setp.gtu.f64 	%p6, %fd1, 0d400FB319F277BBE5;
	@%p6 bra 	$L__BB12_10;
	add.f64 	%fd91, %fd1, 0dC0033D152E971B40;
	add.f64 	%fd92, %fd91, 0d3CA0F539D7DA258E;
	fma.rn.f64 	%fd93, %fd92, 0dBCC0D18564C48C61, 0dBCFCF8F9A8C294BC;
	fma.rn.f64 	%fd94, %fd93, %fd92, 0d3D3FAB983CAE498B;
	fma.rn.f64 	%fd95, %fd94, %fd92, 0d3D7CD7C018579B88;
	fma.rn.f64 	%fd96, %fd95, %fd92, 0dBDBBDD2342D64FDD;
	fma.rn.f64 	%fd97, %fd96, %fd92, 0dBDF5C2D9416B1E2B;
	fma.rn.f64 	%fd98, %fd97, %fd92, 0d3E32951D73174DD5;
	fma.rn.f64 	%fd99, %fd98, %fd92, 0d3E67FF99802CAEB5;
	fma.rn.f64 	%fd100, %fd99, %fd92, 0dBEA1CCE305C4C9F7;
	fma.rn.f64 	%fd101, %fd100, %fd92, 0dBED232C77E29E1BB;
	fma.rn.f64 	%fd102, %fd101, %fd92, 0d3F06ED3B9F0EF757;
	fma.rn.f64 	%fd103, %fd102, %fd92, 0d3F315382BA096A62;
	fma.rn.f64 	%fd104, %fd103, %fd92, 0dBF61F992590D1AE4;
	fma.rn.f64 	%fd105, %fd104, %fd92, 0dBF81BB1CBE1A465F;
	fma.rn.f64 	%fd106, %fd105, %fd92, 0d3FACFAE864368D84;
	fma.rn.f64 	%fd107, %fd106, %fd92, 0d3FBBA1DEEA0294A3;
	fma.rn.f64 	%fd108, %fd107, %fd92, 0dBFE09CDB36551280;
	mul.f64 	%fd336, %fd92, %fd108;
	bra.uni 	$L__BB12_22;
$L__BB12_10:
	setp.gtu.f64 	%p7, %fd1, 0d401C58FD1A62F5EC;
	@%p7 bra 	$L__BB12_12;
	add.f64 	%fd109, %fd1, 0dC016148F5B2C2E45;
	add.f64 	%fd110, %fd109, 0dBC975054CD60A517;
	fma.rn.f64 	%fd111, %fd110, 0d3CBCB0A8F126B343, 0d3CF83FD1F333EB61;
	fma.rn.f64 	%fd112, %fd111, %fd110, 0dBD4100E33E3FB413;
	fma.rn.f64 	%fd113, %fd112, %fd110, 0dBD7846076D004627;
	fma.rn.f64 	%fd114, %fd113, %fd110, 0d3DBE2F1D4F90720D;
	fma.rn.f64 	%fd115, %fd114, %fd110, 0d3DF1D03B1E4A119B;
	fma.rn.f64 	%fd116, %fd115, %fd110, 0dBE341D72B1B3BCE9;
	fma.rn.f64 	%fd117, %fd116, %fd110, 0dBE62DA37CE2A9EF8;
	fma.rn.f64 	%fd118, %fd117, %fd110, 0d3EA32E6D9974F763;
	fma.rn.f64 	%fd119, %fd118, %fd110, 0d3ECAD77D744A1879;
	fma.rn.f64 	%fd120, %fd119, %fd110, 0dBF0863F481A37337;
	fma.rn.f64 	%fd121, %fd120, %fd110, 0dBF26F641F418F0F4;
	fma.rn.f64 	%fd122, %fd121, %fd110, 0d3F627E31FE9A969E;
	fma.rn.f64 	%fd123, %fd122, %fd110, 0d3F72F7FFE9025628;
	fma.rn.f64 	%fd124, %fd123, %fd110, 0dBFAB2150CB41E8BF;
	fma.rn.f64 	%fd125, %fd124, %fd110, 0dBF9F8F72E7A848DE;
	fma.rn.f64 	%fd126, %fd125, %fd110, 0d3FD5C6E60A097823;
	mul.f64 	%fd336, %fd110, %fd126;
	bra.uni 	$L__BB12_22;
$L__BB12_12:
	setp.gtu.f64 	%p8, %fd1, 0d402471FCB6A7A8C0;
	@%p8 bra 	$L__BB12_14;
	add.f64 	%fd127, %fd1, 0dC0214EB56CCCDECA;
	add.f64 	%fd128, %fd127, 0d3CB51970714C7C25;
	fma.rn.f64 	%fd129, %fd128, 0dBCBDB7FFCF659E24, 0dBCF4B3A71AAAC629;
	fma.rn.f64 	%fd130, %fd129, %fd128, 0d3D417EC150ECDCE7;
	fma.rn.f64 	%fd131, %fd130, %fd128, 0d3D7438F5EA1D10B2;
	fma.rn.f64 	%fd132, %fd131, %fd128, 0dBDBEDAE7EC2C9E87;
	fma.rn.f64 	%fd133, %fd132, %fd128, 0dBDECADD2C4B91F58;
	fma.rn.f64 	%fd134, %fd133, %fd128, 0d3E34582C8EE12204;
	fma.rn.f64 	%fd135, %fd134, %fd128, 0d3E5CEDA451DD20F8;
	fma.rn.f64 	%fd136, %fd135, %fd128, 0dBEA30E8CC3165E2F;
	fma.rn.f64 	%fd137, %fd136, %fd128, 0dBEC3324842BB1A2E;
	fma.rn.f64 	%fd138, %fd137, %fd128, 0d3F07800BC54FBDDB;
	fma.rn.f64 	%fd139, %fd138, %fd128, 0d3F1D79605276949A;
	fma.rn.f64 	%fd140, %fd139, %fd128, 0dBF60E0D60385A629;
	fma.rn.f64 	%fd141, %fd140, %fd128, 0dBF648E63600D82F3;
	fma.rn.f64 	%fd142, %fd141, %fd128, 0d3FA68B984EC6493A;
	fma.rn.f64 	%fd143, %fd142, %fd128, 0d3F900F7FCF183E0B;
	fma.rn.f64 	%fd144, %fd143, %fd128, 0dBFD15F7977A772D4;
	mul.f64 	%fd336, %fd128, %fd144;
	bra.uni 	$L__BB12_22;
$L__BB12_14:
	rcp.approx.ftz.f64 	%fd145, %fd1;
	neg.f64 	%fd146, %fd1;
	fma.rn.f64 	%fd147, %fd146, %fd145, 0d3FF0000000000000;
	fma.rn.f64 	%fd148, %fd147, %fd147, %fd147;
	fma.rn.f64 	%fd149, %fd148, %fd145, %fd145;
	mul.f64 	%fd150, %fd149, %fd149;
	fma.rn.f64 	%fd151, %fd150, 0dC0D115CB8C11A9DC, 0d409927467A655012;
	fma.rn.f64 	%fd152, %fd151, %fd150, 0dC05751787E247BD4;
	fma.rn.f64 	%fd153, %fd152, %fd150, 0d401704C4E5FC36B2;
	fma.rn.f64 	%fd154, %fd153, %fd150, 0dBFE15B747A2FD531;
	fma.rn.f64 	%fd155, %fd154, %fd150, 0d3FBA7FEACF6CB79B;
	fma.rn.f64 	%fd156, %fd155, %fd150, 0dBFAFFFFFEDDCF548;
	fma.rn.f64 	%fd157, %fd156, %fd150, 0d3FEFFFFFFFFFC9E5;
	fma.rn.f64 	%fd158, %fd150, 0dC14602FE1C34685E, 0d410ECD4523B12B84;
	fma.rn.f64 	%fd159, %fd158, %fd150, 0dC0C7A2FC1972F05A;
	fma.rn.f64 	%fd160, %fd159, %fd150, 0d407EBA131F7E5BEB;
	fma.rn.f64 	%fd161, %fd160, %fd150, 0dC0373B92E6E7CC7D;
	fma.rn.f64 	%fd162, %fd161, %fd150, 0d3FFA31BEE63A2F08;
	fma.rn.f64 	%fd163, %fd162, %fd150, 0dBFCAD320104D5D05;
	fma.rn.f64 	%fd164, %fd163, %fd150, 0d3FB0AAAA9C76D07E;
	fma.rn.f64 	%fd165, %fd164, %fd150, 0dBFBFFFFFFFFDACEC;
	fma.rn.f64 	%fd14, %fd165, %fd149, %fd1;
	rsqrt.approx.f64 	%fd166, %fd1;
	mul.f64 	%fd167, %fd166, 0d3FE9884533D43651;
	mul.f64 	%fd15, %fd167, %fd157;
	mul.f64 	%fd168, %fd14, 0d3FE45F306DC9C883;
	cvt.rni.s32.f64 	%r59, %fd168;
	cvt.rn.f64.s32 	%fd169, %r59;
	fma.rn.f64 	%fd170, %fd169, 0dBFF921FB54442D18, %fd14;
	fma.rn.f64 	%fd171, %fd169, 0dBC91A62633145C00, %fd170;
	fma.rn.f64 	%fd333, %fd169, 0dB97B839A252049C0, %fd171;
	abs.f64 	%fd172, %fd14;
	setp.ltu.f64 	%p9, %fd172, 0d41E0000000000000;
	@%p9 bra 	$L__BB12_16;
	{ // callseq 12, 0
	.param .b64 param0;
	st.param.f64 	[param0], %fd14;
	.param .align 16 .b8 retval0[16];
	call.uni (retval0), 
	__internal_trig_reduction_slowpathd, 
	(
	param0
	);
	ld.param.f64 	%fd333, [retval0];
	ld.param.b32 	%r59, [retval0+8];
	} // callseq 12
$L__BB12_16:
	and.b32  	%r42, %r59, 3;
	cvt.rn.f64.u32 	%fd174, %r42;
	add.f64 	%fd175, %fd333, 0dBFE921FB54442D18;
	fma.rn.f64 	%fd19, %fd174, 0d3FF921FB54442D18, %fd175;
	abs.f64 	%fd20, %fd19;
	setp.neu.f64 	%p10, %fd20, 0d7FF0000000000000;
	@%p10 bra 	$L__BB12_18;
	mov.f64 	%fd181, 0d0000000000000000;
	mul.rn.f64 	%fd335, %fd19, %fd181;
	mov.b32 	%r61, 1;
	bra.uni 	$L__BB12_21;
$L__BB12_18:
	mul.f64 	%fd176, %fd19, 0d3FE45F306DC9C883;
	cvt.rni.s32.f64 	%r60, %fd176;
	cvt.rn.f64.s32 	%fd177, %r60;
	fma.rn.f64 	%fd178, %fd177, 0dBFF921FB54442D18, %fd19;
	fma.rn.f64 	%fd179, %fd177, 0dBC91A62633145C00, %fd178;
	fma.rn.f64 	%fd335, %fd177, 0dB97B839A252049C0, %fd179;
	setp.ltu.f64 	%p11, %fd20, 0d41E0000000000000;
	@%p11 bra 	$L__BB12_20;
	{ // callseq 13, 0
	.param .b64 param0;
	st.param.f64 	[param0], %fd19;
	.param .align 16 .b8 retval0[16];
	call.uni (retval0), 
	__internal_trig_reduction_slowpathd, 
	(
	param0
	);
	ld.param.f64 	%fd335, [retval0];
	ld.param.b32 	%r60, [retval0+8];
	} // callseq 13
$L__BB12_20:
	add.s32 	%r61, %r60, 1;
$L__BB12_21:
	shl.b32 	%r45, %r61, 6;
	cvt.u64.u32 	%rd2, %r45;
	and.b64  	%rd3, %rd2, 64;
	mov.u64 	%rd4, __cudart_sin_cos_coeffs;
	add.s64 	%rd5, %rd4, %rd3;
	mul.rn.f64 	%fd182, %fd335, %fd335;
	and.b32  	%r46, %r61, 1;
	setp.eq.b32 	%p12, %r46, 1;
	selp.f64 	%fd183, 0dBDA8FF8320FD8164, 0d3DE5DB65F9785EBA, %p12;
	ld.global.nc.v2.f64 	{%fd184, %fd185}, [%rd5];
	fma.rn.f64 	%fd186, %fd183, %fd182, %fd184;
	fma.rn.f64 	%fd187, %fd186, %fd182, %fd185;
	ld.global.nc.v2.f64 	{%fd188, %fd189}, [%rd5+16];
	fma.rn.f64 	%fd190, %fd187, %fd182, %fd188;
	fma.rn.f64 	%fd191, %fd190, %fd182, %fd189;
	ld.global.nc.v2.f64 	{%fd192, %fd193}, [%rd5+32];
	fma.rn.f64 	%fd194, %fd191, %fd182, %fd192;
	fma.rn.f64 	%fd195, %fd194, %fd182, %fd193;
	fma.rn.f64 	%fd196, %fd195, %fd335, %fd335;
	fma.rn.f64 	%fd197, %fd195, %fd182, 0d3FF0000000000000;
	selp.f64 	%fd198, %fd197, %fd196, %p12;
	and.b32  	%r47, %r61, 2;
	setp.eq.s32 	%p13, %r47, 0;
	mov.f64 	%fd199, 0d0000000000000000;
	sub.f64 	%fd200, %fd199, %fd198;
	selp.f64 	%fd201, %fd198, %fd200, %p13;
	mul.f64 	%fd336, %fd15, %fd201;
$L__BB12_22:
	mul.f64 	%fd202, %fd332, 0d3FE45F306DC9C883;
	fma.rn.f64 	%fd340, %fd202, %fd336, %fd2;
	bra.uni 	$L__BB12_38;
$L__BB12_23:
	setp.gtu.f64 	%p14, %fd1, 0d4000347C4AB37B18;
	@%p14 bra 	$L__BB12_25;
	add.f64 	%fd203, %fd1, 0dBFEC982EB8D417EA;
	add.f64 	%fd204, %fd203, 0dBC7EA9D270347F83;
	fma.rn.f64 	%fd205, %fd204, 0dBF01630132D75FC3, 0d3F3D054B05D3C52D;
	fma.rn.f64 	%fd206, %fd205, %fd204, 0dBF66DAC0B314B2E5;
	fma.rn.f64 	%fd207, %fd206, %fd204, 0d3F86A5D1DE76263F;
	fma.rn.f64 	%fd208, %fd207, %fd204, 0dBF9FD16652824592;
	fma.rn.f64 	%fd209, %fd208, %fd204, 0d3FB0F69A9CC79FBD;
	fma.rn.f64 	%fd210, %fd209, %fd204, 0dBFBCCE40EF15583E;
	fma.rn.f64 	%fd211, %fd210, %fd204, 0d3FC446B11780E4FC;
	fma.rn.f64 	%fd212, %fd211, %fd204, 0dBFC89AE7E19621F7;
	fma.rn.f64 	%fd213, %fd212, %fd204, 0d3FCACBA1B38EF7B8;
	fma.rn.f64 	%fd214, %fd213, %fd204, 0dBFCB4166A03BBFA5;
	fma.rn.f64 	%fd215, %fd214, %fd204, 0d3FCACCA4D5D4889A;
	fma.rn.f64 	%fd216, %fd215, %fd204, 0dBFCA1455932B9392;
	fma.rn.f64 	%fd217, %fd216, %fd204, 0d3FC96D8DB8D844EC;
	fma.rn.f64 	%fd218, %fd217, %fd204, 0dBFC8F7FB77522EDF;
	fma.rn.f64 	%fd219, %fd218, %fd204, 0d3FC8C0926ABC9AB0;
	fma.rn.f64 	%fd220, %fd219, %fd204, 0dBFC8D35B8FEA468C;
	fma.rn.f64 	%fd221, %fd220, %fd204, 0d3FC9424B8A0C8F94;
	fma.rn.f64 	%fd222, %fd221, %fd204, 0dBFCA396A7F3403EF;
	fma.rn.f64 	%fd223, %fd222, %fd204, 0d3FCC068086C37055;
	fma.rn.f64 	%fd224, %fd223, %fd204, 0dBFCCF18E6A4C5C4E;
	fma.rn.f64 	%fd225, %fd224, %fd204, 0d3FCC3B1338AF4239;
	fma.rn.f64 	%fd226, %fd225, %fd204, 0dBFDF7E38A46D70DB;
	fma.rn.f64 	%fd227, %fd226, %fd204, 0d3FEC24371844B88A;
	mul.f64 	%fd340, %fd204, %fd227;
	bra.uni 	$L__BB12_38;
$L__BB12_25:
	setp.gtu.f64 	%p15, %fd1, 0d40161663B5D9A628;
	@%p15 bra 	$L__BB12_27;
	add.f64 	%fd228, %fd1, 0dC00FA9534D98569C;
	add.f64 	%fd229, %fd228, 0d3C9F06AE7804384E;
	fma.rn.f64 	%fd230, %fd229, 0dBCDAEA62AC8BDA68, 0dBCD2434958151AC7;
	fma.rn.f64 	%fd231, %fd230, %fd229, 0d3D11C24A40D33FE1;
	fma.rn.f64 	%fd232, %fd231, %fd229, 0d3D237CD62FA08CA4;
	fma.rn.f64 	%fd233, %fd232, %fd229, 0dBD43902E0298C52A;
	fma.rn.f64 	%fd234, %fd233, %fd229, 0dBD1DDAAD11CAB40F;
	fma.rn.f64 	%fd235, %fd234, %fd229, 0dBD5209D9F06D7DE4;
	fma.rn.f64 	%fd236, %fd235, %fd229, 0d3D8BB9F464468E1A;
	fma.rn.f64 	%fd237, %fd236, %fd229, 0dBDA8F67B07D1B440;
	fma.rn.f64 	%fd238, %fd237, %fd229, 0d3DC7C8D60F9EAECF;
	fma.rn.f64 	%fd239, %fd238, %fd229, 0dBDE9703405B49A8D;
	fma.rn.f64 	%fd240, %fd239, %fd229, 0d3E0A6B64E76417E4;
	fma.rn.f64 	%fd241, %fd240, %fd229, 0dBE2F6B5AFB2F1359;
	fma.rn.f64 	%fd242, %fd241, %fd229, 0d3E54526B71C21EC1;
	fma.rn.f64 	%fd243, %fd242, %fd229, 0dBE5776DBCBBC8E1D;
	fma.rn.f64 	%fd244, %fd243, %fd229, 0dBE93B211FC2DF90E;
	fma.rn.f64 	%fd245, %fd244, %fd229, 0dBED486372E8562DC;
	fma.rn.f64 	%fd246, %fd245, %fd229, 0d3F0AB2C1FBC3A254;
	fma.rn.f64 	%fd247, %fd246, %fd229, 0d3F299827653353B8;
	fma.rn.f64 	%fd248, %fd247, %fd229, 0dBF61E32BC4ED7084;
	fma.rn.f64 	%fd249, %fd248, %fd229, 0dBF7C116FDC599A09;
	fma.rn.f64 	%fd250, %fd249, %fd229, 0d3FADF6D59BF50C77;
	fma.rn.f64 	%fd251, %fd250, %fd229, 0d3FAA09C92903680B;
	fma.rn.f64 	%fd252, %fd251, %fd229, 0dBFD9C34256A12A0B;
	mul.f64 	%fd340, %fd229, %fd252;
	bra.uni 	$L__BB12_38;
$L__BB12_27:
	setp.gtu.f64 	%p16, %fd1, 0d40214EF30C0C06ED;
	@%p16 bra 	$L__BB12_29;
	add.f64 	%fd253, %fd1, 0dC01C581DC4E72103;
	add.f64 	%fd254, %fd253, 0d3C99774A495F56CF;
	fma.rn.f64 	%fd255, %fd254, 0d3CF1CB3ABA718B8E, 0dBD3F443BB4F53D75;
	fma.rn.f64 	%fd256, %fd255, %fd254, 0dBD770F737BD6A786;
	fma.rn.f64 	%fd257, %fd256, %fd254, 0d3DBF0E9A20459E14;
	fma.rn.f64 	%fd258, %fd257, %fd254, 0d3DEFA6B137D5E108;
	fma.rn.f64 	%fd259, %fd258, %fd254, 0dBE344296729FB7FA;
	fma.rn.f64 	%fd260, %fd259, %fd254, 0dBE60A2813A80DFAA;
	fma.rn.f64 	%fd261, %fd260, %fd254, 0d3EA34AA737A83EB4;
	fma.rn.f64 	%fd262, %fd261, %fd254, 0d3EC6A9227332D03C;
	fma.rn.f64 	%fd263, %fd262, %fd254, 0dBF08177E4F93C81E;
	fma.rn.f64 	%fd264, %fd263, %fd254, 0dBF226DD71E391775;
	fma.rn.f64 	%fd265, %fd264, %fd254, 0d3F61D35E85FD7B22;
	fma.rn.f64 	%fd266, %fd265, %fd254, 0d3F6B2F14A955285C;
	fma.rn.f64 	%fd267, %fd266, %fd254, 0dBFA8969C64CBF388;
	fma.rn.f64 	%fd268, %fd267, %fd254, 0dBF95AEF611FC4D5A;
	fma.rn.f64 	%fd269, %fd268, %fd254, 0d3FD334CCA0697A5A;
	mul.f64 	%fd340, %fd254, %fd269;
	bra.uni 	$L__BB12_38;
$L__BB12_29:
	setp.eq.f64 	%p17, %fd1, 0d7FF0000000000000;
	mov.f64 	%fd340, 0d0000000000000000;
	@%p17 bra 	$L__BB12_38;
	rcp.approx.ftz.f64 	%fd271, %fd1;
	neg.f64 	%fd272, %fd1;
	fma.rn.f64 	%fd273, %fd272, %fd271, 0d3FF0000000000000;
	fma.rn.f64 	%fd274, %fd273, %fd273, %fd273;
	fma.rn.f64 	%fd275, %fd274, %fd271, %fd271;
	mul.f64 	%fd276, %fd275, %fd275;
	fma.rn.f64 	%fd277, %fd276, 0dC0C5E91E6AC3AD03, 0d4093F56A049CDDE7;
	fma.rn.f64 	%fd278, %fd277, %fd276, 0dC05572D39DFB8433;
	fma.rn.f64 	%fd279, %fd278, %fd276, 0d4016A6041CAA59E5;
	fma.rn.f64 	%fd280, %fd279, %fd276, 0dBFE155E3A0493880;
	fma.rn.f64 	%fd281, %fd280, %fd276, 0d3FBA7FB92F417F7F;
	fma.rn.f64 	%fd282, %fd281, %fd276, 0dBFAFFFFFB12E32F5;
	fma.rn.f64 	%fd283, %fd282, %fd276, 0d3FEFFFFFFFFECED5;
	fma.rn.f64 	%fd284, %fd276, 0d418A86A64BE101DC, 0dC15709C79AAC5813;
	fma.rn.f64 	%fd285, %fd284, %fd276, 0d41142A31C980A287;
	fma.rn.f64 	%fd286, %fd285, %fd276, 0dC0C9CBE68930485D;
	fma.rn.f64 	%fd287, %fd286, %fd276, 0d407F583E14E8A4E8;
	fma.rn.f64 	%fd288, %fd287, %fd276, 0dC0374A629C650680;
	fma.rn.f64 	%fd289, %fd288, %fd276, 0d3FFA32A7AF17FAE9;
	fma.rn.f64 	%fd290, %fd289, %fd276, 0dBFCAD32497785CD6;
	fma.rn.f64 	%fd291, %fd290, %fd276, 0d3FB0AAAA9FB75F7B;
	fma.rn.f64 	%fd292, %fd291, %fd276, 0dBFBFFFFFFFFE320F;
	fma.rn.f64 	%fd32, %fd292, %fd275, %fd1;
	rsqrt.approx.f64 	%fd293, %fd1;
	mul.f64 	%fd294, %fd293, 0d3FE9884533D43651;
	mul.f64 	%fd33, %fd294, %fd283;
	mul.f64 	%fd295, %fd32, 0d3FE45F306DC9C883;
	cvt.rni.s32.f64 	%r62, %fd295;
	cvt.rn.f64.s32 	%fd296, %r62;
	fma.rn.f64 	%fd297, %fd296, 0dBFF921FB54442D18, %fd32;
	fma.rn.f64 	%fd298, %fd296, 0dBC91A62633145C00, %fd297;
	fma.rn.f64 	%fd337, %fd296, 0dB97B839A252049C0, %fd298;
	abs.f64 	%fd299, %fd32;
	setp.ltu.f64 	%p18, %fd299, 0d41E0000000000000;
	@%p18 bra 	$L__BB12_32;
	{ // callseq 14, 0
	.param .b64 param0;
	st.param.f64 	[param0], %fd32;
	.param .align 16 .b8 retval0[16];
	call.uni (retval0), 
	__internal_trig_reduction_slowpathd, 
	(
	param0
	);
	ld.param.f64 	%fd337, [retval0];
	ld.param.b32 	%r62, [retval0+8];
	} // callseq 14
$L__BB12_32:
	and.b32  	%r49, %r62, 3;
	cvt.rn.f64.u32 	%fd301, %r49;
	add.f64 	%fd302, %fd337, 0dC002D97C7F3321D2;
	fma.rn.f64 	%fd37, %fd301, 0d3FF921FB54442D18, %fd302;
	abs.f64 	%fd38, %fd37;
	setp.neu.f64 	%p19, %fd38, 0d7FF0000000000000;
	@%p19 bra 	$L__BB12_34;
	mov.f64 	%fd308, 0d0000000000000000;
	mul.rn.f64 	%fd339, %fd37, %fd308;
	mov.b32 	%r64, 1;
	bra.uni 	$L__BB12_37;
$L__BB12_34:
	mul.f64 	%fd303, %fd37, 0d3FE45F306DC9C883;
	cvt.rni.s32.f64 	%r63, %fd303;
	cvt.rn.f64.s32 	%fd304, %r63;
	fma.rn.f64 	%fd305, %fd304, 0dBFF921FB54442D18, %fd37;
	fma.rn.f64 	%fd306, %fd304, 0dBC91A62633145C00, %fd305;
	fma.rn.f64 	%fd339, %fd304, 0dB97B839A252049C0, %fd306;
	setp.ltu.f64 	%p20, %fd38, 0d41E0000000000000;
	@%p20 bra 	$L__BB12_36;
	{ // callseq 15, 0
	.param .b64 param0;
	st.param.f64 	[param0], %fd37;
	.param .align 16 .b8 retval0[16];
	call.uni (retval0), 
	__internal_trig_reduction_slowpathd, 
	(
	param0
	);
	ld.param.f64 	%fd339, [retval0];
	ld.param.b32 	%r63, [retval0+8];
	} // callseq 15
$L__BB12_36:
	add.s32 	%r64, %r63, 1;
$L__BB12_37:
	shl.b32 	%r52, %r64, 6;
	cvt.u64.u32 	%rd6, %r52;
	and.b64  	%rd7, %rd6, 64;
	mov.u64 	%rd8, __cudart_sin_cos_coeffs;
	add.s64 	%rd9, %rd8, %rd7;
	mul.rn.f64 	%fd309, %fd339, %fd339;
	and.b32  	%r53, %r64, 1;
	setp.eq.b32 	%p21, %r53, 1;
	selp.f64 	%fd310, 0dBDA8FF8320FD8164, 0d3DE5DB65F9785EBA, %p21;
	ld.global.nc.v2.f64 	{%fd311, %fd312}, [%rd9];
	fma.rn.f64 	%fd313, %fd310, %fd309, %fd311;
	fma.rn.f64 	%fd314, %fd313, %fd309, %fd312;
	ld.global.nc.v2.f64 	{%fd315, %fd316}, [%rd9+16];
	fma.rn.f64 	%fd317, %fd314, %fd309, %fd315;
	fma.rn.f64 	%fd318, %fd317, %fd309, %fd316;
	ld.global.nc.v2.f64 	{%fd319, %fd320}, [%rd9+32];
	fma.rn.f64 	%fd321, %fd318, %fd309, %fd319;
	fma.rn.f64 	%fd322, %fd321, %fd309, %fd320;
	fma.rn.f64 	%fd323, %fd322, %fd339, %fd339;
	fma.rn.f64 	%fd324, %fd322, %fd309, 0d3FF0000000000000;
	selp.f64 	%fd325, %fd324, %fd323, %p21;
	and.b32  	%r54, %r64, 2;
	setp.eq.s32 	%p22, %r54, 0;
	mov.f64 	%fd326, 0d0000000000000000;
	sub.f64 	%fd327, %fd326, %fd325;
	selp.f64 	%fd328, %fd325, %fd327, %p22;
	mul.f64 	%fd340, %fd33, %fd328;
$L__BB12_38:
	cvta.to.global.u64 	%rd10, %rd1;
	setp.lt.f64 	%p23, %fd46, 0d0000000000000000;
	selp.f64 	%fd329, 0dFFF8000000000000, %fd340, %p23;
	st.global.f64 	[%rd10], %fd329;
	ret;

}
	// .globl	_Z3_y1Pdd
.visible .entry _Z3_y1Pdd(
	.param .u64 .ptr .align 1 _Z3_y1Pdd_param_0,
	.param .f64 _Z3_y1Pdd_param_1
)
{
	.reg .pred 	%p<27>;
	.reg .b32 	%r<65>;
	.reg .b64 	%rd<11>;
	.reg .b64 	%fd<338>;

	ld.param.u64 	%rd1, [_Z3_y1Pdd_param_0];
	ld.param.f64 	%fd46, [_Z3_y1Pdd_param_1];
	abs.f64 	%fd1, %fd46;
	setp.geu.f64 	%p1, %fd1, 0d000730D67819E8D2;
	@%p1 bra 	$L__BB13_2;
	mov.f64 	%fd324, 0dBFE45F306DC9C883;
	div.rn.f64 	%fd337, %fd324, %fd1;
	bra.uni 	$L__BB13_40;
$L__BB13_2:
	setp.gtu.f64 	%p2, %fd1, 0d3FF4C6F208132576;
	@%p2 bra 	$L__BB13_25;
	setp.gtu.f64 	%p3, %fd1, 0d400353AABAD7B784;
	@%p3 bra 	$L__BB13_5;
	fma.rn.f64 	%fd47, %fd1, 0d3D020E4ADCDE2AD3, 0dBD4DD167A0DC3F55;
	fma.rn.f64 	%fd48, %fd47, %fd1, 0d3D5503F5A491E487;
	fma.rn.f64 	%fd49, %fd48, %fd1, 0d3DC1F29940C2403A;
	fma.rn.f64 	%fd50, %fd49, %fd1, 0d3D84CF9302EACDEF;
	fma.rn.f64 	%fd51, %fd50, %fd1, 0dBE384A53DBBCA436;
	fma.rn.f64 	%fd52, %fd51, %fd1, 0d3D9779BEE4F63BCC;
	fma.rn.f64 	%fd53, %fd52, %fd1, 0d3EA6C160E414F3F0;
	fma.rn.f64 	%fd54, %fd53, %fd1, 0d3D8F3D2F12430699;
	fma.rn.f64 	%fd55, %fd54, %fd1, 0dBF0C71C72C0CED04;
	fma.rn.f64 	%fd56, %fd55, %fd1, 0d3D659BCA506F1128;
	fma.rn.f64 	%fd57, %fd56, %fd1, 0d3F65555555506982;
	fma.rn.f64 	%fd58, %fd57, %fd1, 0d3D15BA0B425F1BFB;
	fma.rn.f64 	%fd59, %fd58, %fd1, 0dBFB0000000000065;
	fma.rn.f64 	%fd60, %fd59, %fd1, 0d3C8729A7253FB679;
	fma.rn.f64 	%fd61, %fd60, %fd1, 0d3FE0000000000000;
	mul.f64 	%fd330, %fd1, %fd61;
	bra.uni 	$L__BB13_17;
$L__BB13_5:
	setp.gtu.f64 	%p4, %fd1, 0d4015B1D0574614EA;
	@%p4 bra 	$L__BB13_7;
	add.f64 	%fd62, %fd1, 0dC00EA75575AF6F09;
	add.f64 	%fd63, %fd62, 0d3CA60155A9D1B256;
	fma.rn.f64 	%fd64, %fd63, 0dBCF8D3CDBB60175E, 0d3D41011A1DF02DAD;
	fma.rn.f64 	%fd65, %fd64, %fd63, 0d3D76013AC1E5E222;
	fma.rn.f64 	%fd66, %fd65, %fd63, 0dBDBEC315D96D5F03;
	fma.rn.f64 	%fd67, %fd66, %fd63, 0dBDF03BE1B4B57207;
	fma.rn.f64 	%fd68, %fd67, %fd63, 0d3E345695F8B660F7;
	fma.rn.f64 	%fd69, %fd68, %fd63, 0d3E617069FCFCFFF4;
	fma.rn.f64 	%fd70, %fd69, %fd63, 0dBEA33825C36745EB;
	fma.rn.f64 	%fd71, %fd70, %fd63, 0dBEC9799D4F90931B;
	fma.rn.f64 	%fd72, %fd71, %fd63, 0d3F083A06E2F7DF13;
	fma.rn.f64 	%fd73, %fd72, %fd63, 0d3F26E4C2D53A7CF6;
	fma.rn.f64 	%fd74, %fd73, %fd63, 0dBF624B3409957B1C;
	fma.rn.f64 	%fd75, %fd74, %fd63, 0dBF7537544C3325DF;
	fma.rn.f64 	%fd76, %fd75, %fd63, 0d3FAB589D1DA138E2;
	fma.rn.f64 	%fd77, %fd76, %fd63, 0d3FAAE8A39F51AD13;
	fma.rn.f64 	%fd78, %fd77, %fd63, 0dBFD9C6CF582CBF7F;
	mul.f64 	%fd330, %fd63, %fd78;
	bra.uni 	$L__BB13_17;
$L__BB13_7:
	setp.gtu.f64 	%p5, %fd1, 0d40213065E54C1AA9;
	@%p5 bra 	$L__BB13_9;
	add.f64 	%fd79, %fd1, 0dC01C0FF5F3B47250;
	add.f64 	%fd80, %fd79, 0d3C9B226D9D243827;
	fma.rn.f64 	%fd81, %fd80, 0d3CF3EB867515FAD6, 0dBD40E8363DB649A9;
	fma.rn.f64 	%fd82, %fd81, %fd80, 0dBD73B7DD4A6608FB;
	fma.rn.f64 	%fd83, %fd82, %fd80, 0d3DBEC5E01482C750;
	fma.rn.f64 	%fd84, %fd83, %fd80, 0d3DEC62BB9E882103;
	fma.rn.f64 	%fd85, %fd84, %fd80, 0dBE34462EED732A23;
	fma.rn.f64 	%fd86, %fd85, %fd80, 0dBE5D48DCAD7DC59B;
	fma.rn.f64 	%fd87, %fd86, %fd80, 0d3EA3026DF29167E9;
	fma.rn.f64 	%fd88, %fd87, %fd80, 0d3EC4255B0119666C;
	fma.rn.f64 	%fd89, %fd88, %fd80, 0dBF0796A751B32693;
	fma.rn.f64 	%fd90, %fd89, %fd80, 0dBF207358BBDBA284;
	fma.rn.f64 	%fd91, %fd90, %fd80, 0d3F613FBC7D6927B1;
	fma.rn.f64 	%fd92, %fd91, %fd80, 0d3F69A4B292E3DD75;
	fma.rn.f64 	%fd93, %fd92, %fd80, 0dBFA80C83BDEEE4FB;
	fma.rn.f64 	%fd94, %fd93, %fd80, 0dBF95E70DC60362BF;
	fma.rn.f64 	%fd95, %fd94, %fd80, 0d3FD33518B3874E8A;
	mul.f64 	%fd330, %fd80, %fd95;
	bra.uni 	$L__BB13_17;
$L__BB13_9:
	rcp.approx.ftz.f64 	%fd96, %fd1;
	neg.f64 	%fd97, %fd1;
	fma.rn.f64 	%fd98, %fd97, %fd96, 0d3FF0000000000000;
	fma.rn.f64 	%fd99, %fd98, %fd98, %fd98;
	fma.rn.f64 	%fd100, %fd99, %fd96, %fd96;
	mul.f64 	%fd101, %fd100, %fd100;
	fma.rn.f64 	%fd102, %fd101, 0d40CD02EA3F2F6751, 0dC099C06322A3F8BE;
	fma.rn.f64 	%fd103, %fd102, %fd101, 0d405B89354DA77324;
	fma.rn.f64 	%fd104, %fd103, %fd101, 0dC01E352294653188;
	fma.rn.f64 	%fd105, %fd104, %fd101, 0d3FE9BC7DB16BD7A7;
	fma.rn.f64 	%fd106, %fd105, %fd101, 0dBFC8BFE1C3A4F741;
	fma.rn.f64 	%fd107, %fd106, %fd101, 0d3FC7FFFFF0D00BE2;
	fma.rn.f64 	%fd6, %fd107, %fd101, 0d3FF00000000068CC;
	fma.rn.f64 	%fd108, %fd101, 0dC18DA26B212FDC9A, 0d415A30AC6857BEE0;
	fma.rn.f64 	%fd109, %fd108, %fd101, 0dC11764222AD7C910;
	fma.rn.f64 	%fd110, %fd109, %fd101, 0d40CEB02E0C306857;
	fma.rn.f64 	%fd111, %fd110, %fd101, 0dC08351859FA2B23B;
	fma.rn.f64 	%fd112, %fd111, %fd101, 0d403E65A07AF51F42;
	fma.rn.f64 	%fd113, %fd112, %fd101, 0dC002F2B817F77A57;
	fma.rn.f64 	%fd114, %fd113, %fd101, 0d3FD7BCC34DA069FD;
	fma.rn.f64 	%fd115, %fd114, %fd101, 0dBFC4FFFFF8A44463;
	fma.rn.f64 	%fd116, %fd115, %fd101, 0d3FD7FFFFFFFF5CD7;
	fma.rn.f64 	%fd7, %fd116, %fd100, %fd1;
	mul.f64 	%fd117, %fd7, 0d3FE45F306DC9C883;
	cvt.rni.s32.f64 	%r55, %fd117;
	cvt.rn.f64.s32 	%fd118, %r55;
	fma.rn.f64 	%fd119, %fd118, 0dBFF921FB54442D18, %fd7;
	fma.rn.f64 	%fd120, %fd118, 0dBC91A62633145C00, %fd119;
	fma.rn.f64 	%fd327, %fd118, 0dB97B839A252049C0, %fd120;
	abs.f64 	%fd121, %fd7;
	setp.ltu.f64 	%p6, %fd121, 0d41E0000000000000;
	@%p6 bra 	$L__BB13_11;
	{ // callseq 16, 0
	.param .b64 param0;
	st.param.f64 	[param0], %fd7;
	.param .align 16 .b8 retval0[16];
	call.uni (retval0), 
	__internal_trig_reduction_slowpathd, 
	(
	param0
	);
	ld.param.f64 	%fd327, [retval0];
	ld.param.b32 	%r55, [retval0+8];
	} // callseq 16
$L__BB13_11:
	and.b32  	%r28, %r55, 3;
	cvt.rn.f64.u32 	%fd123, %r28;
	add.f64 	%fd124, %fd327, 0dC002D97C7F3321D2;
	fma.rn.f64 	%fd11, %fd123, 0d3FF921FB54442D18, %fd124;
	abs.f64 	%fd12, %fd11;
	setp.neu.f64 	%p7, %fd12, 0d7FF0000000000000;
	@%p7 bra 	$L__BB13_13;
	mov.f64 	%fd130, 0d0000000000000000;
	mul.rn.f64 	%fd329, %fd11, %fd130;
	mov.b32 	%r57, 1;
	bra.uni 	$L__BB13_16;
$L__BB13_13:
	mul.f64 	%fd125, %fd11, 0d3FE45F306DC9C883;
	cvt.rni.s32.f64 	%r56, %fd125;
	cvt.rn.f64.s32 	%fd126, %r56;
	fma.rn.f64 	%fd127, %fd126, 0dBFF921FB54442D18, %fd11;
	fma.rn.f64 	%fd128, %fd126, 0dBC91A62633145C00, %fd127;
	fma.rn.f64 	%fd329, %fd126, 0dB97B839A252049C0, %fd128;
	setp.ltu.f64 	%p8, %fd12, 0d41E0000000000000;
	@%p8 bra 	$L__BB13_15;
	{ // callseq 17, 0
	.param .b64 param0;
	st.param.f64 	[param0], %fd11;
	.param .align 16 .b8 retval0[16];
	call.uni (retval0), 
	__internal_trig_reduction_slowpathd, 
	(
	param0
	);
	ld.param.f64 	%fd329, [retval0];
	ld.param.b32 	%r56, [retval0+8];
	} // callseq 17
$L__BB13_15:
	add.s32 	%r57, %r56, 1;
$L__BB13_16:
	shl.b32 	%r31, %r57, 6;
	cvt.u64.u32 	%rd2, %r31;
	and.b64  	%rd3, %rd2, 64;
	mov.u64 	%rd4, __cudart_sin_cos_coeffs;
	add.s64 	%rd5, %rd4, %rd3;
	mul.rn.f64 	%fd131, %fd329, %fd329;
	and.b32  	%r32, %r57, 1;
	setp.eq.b32 	%p9, %r32, 1;
	selp.f64 	%fd132, 0dBDA8FF8320FD8164, 0d3DE5DB65F9785EBA, %p9;
	ld.global.nc.v2.f64 	{%fd133, %fd134}, [%rd5];
	fma.rn.f64 	%fd135, %fd132, %fd131, %fd133;
	fma.rn.f64 	%fd136, %fd135, %fd131, %fd134;
	ld.global.nc.v2.f64 	{%fd137, %fd138}, [%rd5+16];
	fma.rn.f64 	%fd139, %fd136, %fd131, %fd137;
	fma.rn.f64 	%fd140, %fd139, %fd131, %fd138;
	ld.global.nc.v2.f64 	{%fd141, %fd142}, [%rd5+32];
	fma.rn.f64 	%fd143, %fd140, %fd131, %fd141;
	fma.rn.f64 	%fd144, %fd143, %fd131, %fd142;
	fma.rn.f64 	%fd145, %fd144, %fd329, %fd329;
	fma.rn.f64 	%fd146, %fd144, %fd131, 0d3FF0000000000000;
	selp.f64 	%fd147, %fd146, %fd145, %p9;
	and.b32  	%r33, %r57, 2;
	setp.eq.s32 	%p10, %r33, 0;
	mov.f64 	%fd148, 0d0000000000000000;
	sub.f64 	%fd149, %fd148, %fd147;
	selp.f64 	%fd150, %fd147, %fd149, %p10;
	rsqrt.approx.f64 	%fd151, %fd1;
	mul.f64 	%fd152, %fd151, 0d3FE9884533D43651;
	mul.f64 	%fd153, %fd152, %fd6;
	mul.f64 	%fd330, %fd153, %fd150;
$L__BB13_17:
	{
	.reg .b32 %temp; 
	mov.b64 	{%temp, %r58}, %fd1;
	}
	{
	.reg .b32 %temp; 
	mov.b64 	{%r59, %temp}, %fd1;
	}
	setp.gt.s32 	%p11, %r58, 1048575;
	mov.b32 	%r60, -1023;
	mov.f64 	%fd331, %fd1;
	@%p11 bra 	$L__BB13_19;
	mul.f64 	%fd331, %fd1, 0d4350000000000000;
	{
	.reg .b32 %temp; 
	mov.b64 	{%temp, %r58}, %fd331;
	}
	{
	.reg .b32 %temp; 
	mov.b64 	{%r59, %temp}, %fd331;
	}
	mov.b32 	%r60, -1077;
$L__BB13_19:
	add.s32 	%r36, %r58, -1;
	setp.gt.u32 	%p12, %r36, 2146435070;
	@%p12 bra 	$L__BB13_23;
	shr.u32 	%r39, %r58, 20;
	add.s32 	%r61, %r60, %r39;
	and.b32  	%r40, %r58, 1048575;
	or.b32  	%r41, %r40, 1072693248;
	mov.b64 	%fd332, {%r59, %r41};
	setp.lt.u32 	%p14, %r41, 1073127583;
	@%p14 bra 	$L__BB13_22;
	{
	.reg .b32 %temp; 
	mov.b64 	{%r42, %temp}, %fd332;
	}
	{
	.reg .b32 %temp; 
	mov.b64 	{%temp, %r43}, %fd332;
	}
	add.s32 	%r44, %r43, -1048576;
	mov.b64 	%fd332, {%r42, %r44};
	add.s32 	%r61, %r61, 1;
$L__BB13_22:
	add.f64 	%fd155, %fd332, 0dBFF0000000000000;
	add.f64 	%fd156, %fd332, 0d3FF0000000000000;
	rcp.approx.ftz.f64 	%fd157, %fd156;
	neg.f64 	%fd158, %fd156;
	fma.rn.f64 	%fd159, %fd158, %fd157, 0d3FF0000000000000;
	fma.rn.f64 	%fd160, %fd159, %fd159, %fd159;
	fma.rn.f64 	%fd161, %fd160, %fd157, %fd157;
	mul.f64 	%fd162, %fd155, %fd161;
	fma.rn.f64 	%fd163, %fd155, %fd161, %fd162;
	mul.f64 	%fd164, %fd163, %fd163;
	fma.rn.f64 	%fd165, %fd164, 0d3EB1380B3AE80F1E, 0d3ED0EE258B7A8B04;
	fma.rn.f64 	%fd166, %fd165, %fd164, 0d3EF3B2669F02676F;
	fma.rn.f64 	%fd167, %fd166, %fd164, 0d3F1745CBA9AB0956;
	fma.rn.f64 	%fd168, %fd167, %fd164, 0d3F3C71C72D1B5154;
	fma.rn.f64 	%fd169, %fd168, %fd164, 0d3F624924923BE72D;
	fma.rn.f64 	%fd170, %fd169, %fd164, 0d3F8999999999A3C4;
	fma.rn.f64 	%fd171, %fd170, %fd164, 0d3FB5555555555554;
	sub.f64 	%fd172, %fd155, %fd163;
	add.f64 	%fd173, %fd172, %fd172;
	neg.f64 	%fd174, %fd163;
	fma.rn.f64 	%fd175, %fd174, %fd155, %fd173;
	mul.f64 	%fd176, %fd161, %fd175;
	mul.f64 	%fd177, %fd164, %fd171;
	fma.rn.f64 	%fd178, %fd177, %fd163, %fd176;
	xor.b32  	%r45, %r61, -2147483648;
	mov.b32 	%r46, 1127219200;
	mov.b64 	%fd179, {%r45, %r46};
	mov.b32 	%r47, -2147483648;
	mov.b64 	%fd180, {%r47, %r46};
	sub.f64 	%fd181, %fd179, %fd180;
	fma.rn.f64 	%fd182, %fd181, 0d3FE62E42FEFA39EF, %fd163;
	fma.rn.f64 	%fd183, %fd181, 0dBFE62E42FEFA39EF, %fd182;
	sub.f64 	%fd184, %fd183, %fd163;
	sub.f64 	%fd185, %fd178, %fd184;
	fma.rn.f64 	%fd186, %fd181, 0d3C7ABC9E3B39803F, %fd185;
	add.f64 	%fd333, %fd182, %fd186;
	bra.uni 	$L__BB13_24;
$L__BB13_23:
	fma.rn.f64 	%fd154, %fd331, 0d7FF0000000000000, 0d7FF0000000000000;
	{
	.reg .b32 %temp; 
	mov.b64 	{%temp, %r37}, %fd331;
	}
	and.b32  	%r38, %r37, 2147483647;
	setp.eq.s32 	%p13, %r38, 0;
	selp.f64 	%fd333, 0dFFF0000000000000, %fd154, %p13;
$L__BB13_24:
	mul.f64 	%fd187, %fd46, %fd46;
	mul.f64 	%fd188, %fd1, 0d3FE0000000000000;
	setp.lt.f64 	%p15, %fd1, 0d39B4484BFEEBC2A0;
	selp.f64 	%fd189, %fd188, %fd330, %p15;
	rcp.rn.f64 	%fd190, %fd1;
	neg.f64 	%fd191, %fd190;
	fma.rn.f64 	%fd192, %fd189, %fd333, %fd191;
	mul.f64 	%fd193, %fd192, 0d3FE45F306DC9C883;
	fma.rn.f64 	%fd194, %fd187, 0d3D5249F90687428C, 0dBDCF0B5B1FB7B95E;
	fma.rn.f64 	%fd195, %fd194, %fd187, 0d3E432E589311FA14;
	fma.rn.f64 	%fd196, %fd195, %fd187, 0dBEB0A780AA4A92E9;
	fma.rn.f64 	%fd197, %fd196, %fd187, 0d3F12C7DBFFCAEC2B;
	fma.rn.f64 	%fd198, %fd197, %fd187, 0dBF6835B97894BA4A;
	fma.rn.f64 	%fd199, %fd198, %fd187, 0d3FABD3975C75B4A3;
	fma.rn.f64 	%fd200, %fd199, %fd187, 0dBFC91866143CBC8A;
	fma.rn.f64 	%fd337, %fd1, %fd200, %fd193;
	bra.uni 	$L__BB13_40;
$L__BB13_25:
	setp.gtu.f64 	%p16, %fd1, 0d4009B510EC2ADC83;
	@%p16 bra 	$L__BB13_27;
	add.f64 	%fd201, %fd1, 0dC00193BED4DFF243;
	add.f64 	%fd202, %fd201, 0d3C8BD1E50D219BFD;
	fma.rn.f64 	%fd203, %fd202, 0dBE2B87B0BE2AA150, 0d3E4833AAE4D8B975;
	fma.rn.f64 	%fd204, %fd203, %fd202, 0dBE44E279B423E68F;
	fma.rn.f64 	%fd205, %fd204, %fd202, 0d3E129DC6A747EB4F;
	fma.rn.f64 	%fd206, %fd205, %fd202, 0dBE61D15534496CD8;
	fma.rn.f64 	%fd207, %fd206, %fd202, 0d3E7EEC8D48FECE00;
	fma.rn.f64 	%fd208, %fd207, %fd202, 0dBE8D1180AF70A134;
	fma.rn.f64 	%fd209, %fd208, %fd202, 0d3E9C8386A0EA1388;
	fma.rn.f64 	%fd210, %fd209, %fd202, 0dBEB01A014E7F3250;
	fma.rn.f64 	%fd211, %fd210, %fd202, 0d3EC1FB752010A320;
	fma.rn.f64 	%fd212, %fd211, %fd202, 0dBED3AA0AFF4E332B;
	fma.rn.f64 	%fd213, %fd212, %fd202, 0d3EE584A6C77F6700;
	fma.rn.f64 	%fd214, %fd213, %fd202, 0dBEF794C520FC2EBB;
	fma.rn.f64 	%fd215, %fd214, %fd202, 0d3F09D18D2D35CC71;
	fma.rn.f64 	%fd216, %fd215, %fd202, 0dBF1C3FB7315C4599;
	fma.rn.f64 	%fd217, %fd216, %fd202, 0d3F2EEA7ADECCE927;
	fma.rn.f64 	%fd218, %fd217, %fd202, 0dBF40B2D85257446F;
	fma.rn.f64 	%fd219, %fd218, %fd202, 0d3F517AB4B1FE5D5B;
	fma.rn.f64 	%fd220, %fd219, %fd202, 0dBF65429DC6516C0D;
	fma.rn.f64 	%fd221, %fd220, %fd202, 0d3F7E671C7D0B090B;
	fma.rn.f64 	%fd222, %fd221, %fd202, 0dBF73A6DEC36FB27C;
	fma.rn.f64 	%fd223, %fd222, %fd202, 0dBFA0D2AF4E931FD1;
	fma.rn.f64 	%fd224, %fd223, %fd202, 0dBFBE56F82217B964;
	fma.rn.f64 	%fd225, %fd224, %fd202, 0d3FE0AA48442F014B;
	mul.f64 	%fd337, %fd202, %fd225;
	bra.uni 	$L__BB13_40;
$L__BB13_27:
	setp.gtu.f64 	%p17, %fd1, 0d401C0D26D5A541CB;
	@%p17 bra 	$L__BB13_29;
	add.f64 	%fd226, %fd1, 0dC015B7FE4E87B02E;
	add.f64 	%fd227, %fd226, 0dBCBDFE7BAC228E8C;
	fma.rn.f64 	%fd228, %fd227, 0d3CBA3C76069F1D8C, 0d3CC69A30996793E2;
	fma.rn.f64 	%fd229, %fd228, %fd227, 0dBCDDD8432FE756E7;
	fma.rn.f64 	%fd230, %fd229, %fd227, 0dBD143158EEE220F7;
	fma.rn.f64 	%fd231, %fd230, %fd227, 0d3D28D44491230F5A;
	fma.rn.f64 	%fd232, %fd231, %fd227, 0dBD438842EAF4EDBC;
	fma.rn.f64 	%fd233, %fd232, %fd227, 0d3D74958DAFBFAF5A;
	fma.rn.f64 	%fd234, %fd233, %fd227, 0dBD9449A60E664848;
	fma.rn.f64 	%fd235, %fd234, %fd227, 0d3D838BC8CD594A76;
	fma.rn.f64 	%fd236, %fd235, %fd227, 0dBDFA798002141323;
	fma.rn.f64 	%fd237, %fd236, %fd227, 0d3E380B4198956AAA;
	fma.rn.f64 	%fd238, %fd237, %fd227, 0d3E5B62B5F21BACD4;
	fma.rn.f64 	%fd239, %fd238, %fd227, 0dBEA255E729FB6AAE;
	fma.rn.f64 	%fd240, %fd239, %fd227, 0dBEC80618F6BAE5AA;
	fma.rn.f64 	%fd241, %fd240, %fd227, 0d3F085B940F8E8D36;
	fma.rn.f64 	%fd242, %fd241, %fd227, 0d3F2337C7E10E14E8;
	fma.rn.f64 	%fd243, %fd242, %fd227, 0dBF61BE6DB99332CA;
	fma.rn.f64 	%fd244, %fd243, %fd227, 0dBF710A329E2BE9B8;
	fma.rn.f64 	%fd245, %fd244, %fd227, 0d3FAA15D92DFE3FCF;
	fma.rn.f64 	%fd246, %fd245, %fd227, 0d3FA00B9F8571C9BE;
	fma.rn.f64 	%fd247, %fd246, %fd227, 0dBFD5C7C556F0C19A;
	mul.f64 	%fd337, %fd227, %fd247;
	bra.uni 	$L__BB13_40;
$L__BB13_29:
	setp.gtu.f64 	%p18, %fd1, 0d4022585C739ACDDD;
	@%p18 bra 	$L__BB13_31;
	add.f64 	%fd248, %fd1, 0dC0213127AE6169B4;
	add.f64 	%fd249, %fd248, 0dBCB479CC068D9046;
	fma.rn.f64 	%fd250, %fd249, 0d3CB09CCC22945996, 0dBD43515F67644276;
	fma.rn.f64 	%fd251, %fd250, %fd249, 0dBD72C5B978E9F5C7;
	fma.rn.f64 	%fd252, %fd251, %fd249, 0d3DBEC1151613913C;
	fma.rn.f64 	%fd253, %fd252, %fd249, 0d3DE9E38D13C4A824;
	fma.rn.f64 	%fd254, %fd253, %fd249, 0dBE341E75E1088EB5;
	fma.rn.f64 	%fd255, %fd254, %fd249, 0dBE5A384EBB13CFE1;
	fma.rn.f64 	%fd256, %fd255, %fd249, 0d3EA2BECB27F8C8F8;
	fma.rn.f64 	%fd257, %fd256, %fd249, 0d3EC176E72B989FD8;
	fma.rn.f64 	%fd258, %fd257, %fd249, 0dBF06F7BAB102F822;
	fma.rn.f64 	%fd259, %fd258, %fd249, 0dBF1B50D7E1D278E1;
	fma.rn.f64 	%fd260, %fd259, %fd249, 0d3F607A678D60004F;
	fma.rn.f64 	%fd261, %fd260, %fd249, 0d3F63CED2A2E69115;
	fma.rn.f64 	%fd262, %fd261, %fd249, 0dBFA6395DFE49FCD4;
	fma.rn.f64 	%fd263, %fd262, %fd249, 0dBF902B3933CF21B1;
	fma.rn.f64 	%fd264, %fd263, %fd249, 0d3FD15F993FCEAB5C;
	mul.f64 	%fd337, %fd249, %fd264;
	bra.uni 	$L__BB13_40;
$L__BB13_31:
	setp.eq.f64 	%p19, %fd1, 0d7FF0000000000000;
	mov.f64 	%fd337, 0d0000000000000000;
	@%p19 bra 	$L__BB13_40;
	rcp.approx.ftz.f64 	%fd266, %fd1;
	neg.f64 	%fd267, %fd1;
	fma.rn.f64 	%fd268, %fd267, %fd266, 0d3FF0000000000000;
	fma.rn.f64 	%fd269, %fd268, %fd268, %fd268;
	fma.rn.f64 	%fd270, %fd269, %fd266, %fd266;
	mul.f64 	%fd271, %fd270, %fd270;
	fma.rn.f64 	%fd272, %fd271, 0d40D13DB326ECEBFE, 0dC09C26E89385D5B1;
	fma.rn.f64 	%fd273, %fd272, %fd271, 0d405C6AB923C6F55E;
	fma.rn.f64 	%fd274, %fd273, %fd271, 0dC01E61EAF3BD2FA1;
	fma.rn.f64 	%fd275, %fd274, %fd271, 0d3FE9BF15D9B97DD1;
	fma.rn.f64 	%fd276, %fd275, %fd271, 0dBFC8BFECF93D7D19;
	fma.rn.f64 	%fd277, %fd276, %fd271, 0d3FC7FFFFF756AA6C;
	fma.rn.f64 	%fd278, %fd277, %fd271, 0d3FF0000000003646;
	fma.rn.f64 	%fd279, %fd271, 0dC1943281A050209C, 0d416024E99BA46E7B;
	fma.rn.f64 	%fd280, %fd279, %fd271, 0dC11A6875D7DFBD65;
	fma.rn.f64 	%fd281, %fd280, %fd271, 0d40D032C041790233;
	fma.rn.f64 	%fd282, %fd281, %fd271, 0dC0839F895BC22946;
	fma.rn.f64 	%fd283, %fd282, %fd271, 0d403E77CC78ECD2D8;
	fma.rn.f64 	%fd284, %fd283, %fd271, 0dC002F368D0117BE9;
	fma.rn.f64 	%fd285, %fd284, %fd271, 0d3FD7BCC786009A25;
	fma.rn.f64 	%fd286, %fd285, %fd271, 0dBFC4FFFFFC51BC7A;
	fma.rn.f64 	%fd287, %fd286, %fd271, 0d3FD7FFFFFFFFB5EA;
	fma.rn.f64 	%fd32, %fd287, %fd270, %fd1;
	rsqrt.approx.f64 	%fd288, %fd1;
	mul.f64 	%fd289, %fd288, 0d3FE9884533D43651;
	mul.f64 	%fd33, %fd289, %fd278;
	mul.f64 	%fd290, %fd32, 0d3FE45F306DC9C883;
	cvt.rni.s32.f64 	%r62, %fd290;
	cvt.rn.f64.s32 	%fd291, %r62;
	fma.rn.f64 	%fd292, %fd291, 0dBFF921FB54442D18, %fd32;
	fma.rn.f64 	%fd293, %fd291, 0dBC91A62633145C00, %fd292;
	fma.rn.f64 	%fd334, %fd291, 0dB97B839A252049C0, %fd293;
	abs.f64 	%fd294, %fd32;
	setp.ltu.f64 	%p20, %fd294, 0d41E0000000000000;
	@%p20 bra 	$L__BB13_34;
	{ // callseq 18, 0
	.param .b64 param0;
	st.param.f64 	[param0], %fd32;
	.param .align 16 .b8 retval0[16];
	call.uni (retval0), 
	__internal_trig_reduction_slowpathd, 
	(
	param0
	);
	ld.param.f64 	%fd334, [retval0];
	ld.param.b32 	%r62, [retval0+8];
	} // callseq 18
$L__BB13_34:
	and.b32  	%r49, %r62, 3;
	cvt.rn.f64.u32 	%fd296, %r49;
	add.f64 	%fd297, %fd334, 0dC00F6A7A2955385E;
	fma.rn.f64 	%fd37, %fd296, 0d3FF921FB54442D18, %fd297;
	abs.f64 	%fd38, %fd37;
	setp.neu.f64 	%p21, %fd38, 0d7FF0000000000000;
	@%p21 bra 	$L__BB13_36;
	mov.f64 	%fd303, 0d0000000000000000;
	mul.rn.f64 	%fd336, %fd37, %fd303;
	mov.b32 	%r64, 1;
	bra.uni 	$L__BB13_39;
$L__BB13_36:
	mul.f64 	%fd298, %fd37, 0d3FE45F306DC9C883;
	cvt.rni.s32.f64 	%r63, %fd298;
	cvt.rn.f64.s32 	%fd299, %r63;
	fma.rn.f64 	%fd300, %fd299, 0dBFF921FB54442D18, %fd37;
	fma.rn.f64 	%fd301, %fd299, 0dBC91A62633145C00, %fd300;
	fma.rn.f64 	%fd336, %fd299, 0dB97B839A252049C0, %fd301;
	setp.ltu.f64 	%p22, %fd38, 0d41E0000000000000;
	@%p22 bra 	$L__BB13_38;
	{ // callseq 19, 0
	.param .b64 param0;
	st.param.f64 	[param0], %fd37;
	.param .align 16 .b8 retval0[16];
	call.uni (retval0), 
	__internal_trig_reduction_slowpathd, 
	(
	param0
	);
	ld.param.f64 	%fd336, [retval0];
	ld.param.b32 	%r63, [retval0+8];
	} // callseq 19
$L__BB13_38:
	add.s32 	%r64, %r63, 1;
$L__BB13_39:
	shl.b32 	%r52, %r64, 6;
	cvt.u64.u32 	%rd6, %r52;
	and.b64  	%rd7, %rd6, 64;
	mov.u64 	%rd8, __cudart_sin_cos_coeffs;
	add.s64 	%rd9, %rd8, %rd7;
	mul.rn.f64 	%fd304, %fd336, %fd336;
	and.b32  	%r53, %r64, 1;
	setp.eq.b32 	%p23, %r53, 1;
	selp.f64 	%fd305, 0dBDA8FF8320FD8164, 0d3DE5DB65F9785EBA, %p23;
	ld.global.nc.v2.f64 	{%fd306, %fd307}, [%rd9];
	fma.rn.f64 	%fd308, %fd305, %fd304, %fd306;
	fma.rn.f64 	%fd309, %fd308, %fd304, %fd307;
	ld.global.nc.v2.f64 	{%fd310, %fd311}, [%rd9+16];
	fma.rn.f64 	%fd312, %fd309, %fd304, %fd310;
	fma.rn.f64 	%fd313, %fd312, %fd304, %fd311;
	ld.global.nc.v2.f64 	{%fd314, %fd315}, [%rd9+32];
	fma.rn.f64 	%fd316, %fd313, %fd304, %fd314;
	fma.rn.f64 	%fd317, %fd316, %fd304, %fd315;
	fma.rn.f64 	%fd318, %fd317, %fd336, %fd336;
	fma.rn.f64 	%fd319, %fd317, %fd304, 0d3FF0000000000000;
	selp.f64 	%fd320, %fd319, %fd318, %p23;
	and.b32  	%r54, %r64, 2;
	setp.eq.s32 	%p24, %r54, 0;
	mov.f64 	%fd321, 0d0000000000000000;
	sub.f64 	%fd322, %fd321, %fd320;
	selp.f64 	%fd323, %fd320, %fd322, %p24;
	mul.f64 	%fd337, %fd33, %fd323;
$L__BB13_40:
	cvta.to.global.u64 	%rd10, %rd1;
	setp.gtu.f64 	%p25, %fd46, 0d0000000000000000;
	setp.eq.f64 	%p26, %fd46, 0d0000000000000000;
	selp.f64 	%fd325, 0dFFF0000000000000, 0dFFF8000000000000, %p26;
	selp.f64 	%fd326, %fd337, %fd325, %p25;
	st.global.f64 	[%rd10], %fd326;
	ret;

}
	// .globl	_Z3_ynPdid
.visible .entry _Z3_ynPdid(
	.param .u64 .ptr .align 1 _Z3_ynPdid_param_0,
	.param .u32 _Z3_ynPdid_param_1,
	.param .f64 _Z3_ynPdid_param_2
)
{
	.reg .pred 	%p<109>;
	.reg .b32 	%r<280>;
	.reg .b64 	%rd<35>;
	.reg .b64 	%fd<1392>;

	ld.param.u64 	%rd1, [_Z3_ynPdid_param_0];
	ld.param.u32 	%r117, [_Z3_ynPdid_param_1];
	ld.param.f64 	%fd196, [_Z3_ynPdid_param_2];
	abs.f64 	%fd1, %fd196;
	setp.geu.f64 	%p1, %fd1, 0d000730D67819E8D2;
	@%p1 bra 	$L__BB14_2;
	mov.f64 	%fd474, 0dBFE45F306DC9C883;
	div.rn.f64 	%fd1349, %fd474, %fd1;
	bra.uni 	$L__BB14_40;
$L__BB14_2:
	setp.gtu.f64 	%p2, %fd1, 0d3FF4C6F208132576;
	@%p2 bra 	$L__BB14_25;
	setp.gtu.f64 	%p3, %fd1, 0d400353AABAD7B784;
	@%p3 bra 	$L__BB14_5;
	fma.rn.f64 	%fd197, %fd1, 0d3D020E4ADCDE2AD3, 0dBD4DD167A0DC3F55;
	fma.rn.f64 	%fd198, %fd197, %fd1, 0d3D5503F5A491E487;
	fma.rn.f64 	%fd199, %fd198, %fd1, 0d3DC1F29940C2403A;
	fma.rn.f64 	%fd200, %fd199, %fd1, 0d3D84CF9302EACDEF;
	fma.rn.f64 	%fd201, %fd200, %fd1, 0dBE384A53DBBCA436;
	fma.rn.f64 	%fd202, %fd201, %fd1, 0d3D9779BEE4F63BCC;
	fma.rn.f64 	%fd203, %fd202, %fd1, 0d3EA6C160E414F3F0;
	fma.rn.f64 	%fd204, %fd203, %fd1, 0d3D8F3D2F12430699;
	fma.rn.f64 	%fd205, %fd204, %fd1, 0dBF0C71C72C0CED04;
	fma.rn.f64 	%fd206, %fd205, %fd1, 0d3D659BCA506F1128;
	fma.rn.f64 	%fd207, %fd206, %fd1, 0d3F65555555506982;
	fma.rn.f64 	%fd208, %fd207, %fd1, 0d3D15BA0B425F1BFB;
	fma.rn.f64 	%fd209, %fd208, %fd1, 0dBFB0000000000065;
	fma.rn.f64 	%fd210, %fd209, %fd1, 0d3C8729A7253FB679;
	fma.rn.f64 	%fd211, %fd210, %fd1, 0d3FE0000000000000;
	mul.f64 	%fd1342, %fd1, %fd211;
	bra.uni 	$L__BB14_17;
$L__BB14_5:
	setp.gtu.f64 	%p4, %fd1, 0d4015B1D0574614EA;
	@%p4 bra 	$L__BB14_7;
	add.f64 	%fd212, %fd1, 0dC00EA75575AF6F09;
	add.f64 	%fd213, %fd212, 0d3CA60155A9D1B256;
	fma.rn.f64 	%fd214, %fd213, 0dBCF8D3CDBB60175E, 0d3D41011A1DF02DAD;
	fma.rn.f64 	%fd215, %fd214, %fd213, 0d3D76013AC1E5E222;
	fma.rn.f64 	%fd216, %fd215, %fd213, 0dBDBEC315D96D5F03;
	fma.rn.f64 	%fd217, %fd216, %fd213, 0dBDF03BE1B4B57207;
	fma.rn.f64 	%fd218, %fd217, %fd213, 0d3E345695F8B660F7;
	fma.rn.f64 	%fd219, %fd218, %fd213, 0d3E617069FCFCFFF4;
	fma.rn.f64 	%fd220, %fd219, %fd213, 0dBEA33825C36745EB;
	fma.rn.f64 	%fd221, %fd220, %fd213, 0dBEC9799D4F90931B;
	fma.rn.f64 	%fd222, %fd221, %fd213, 0d3F083A06E2F7DF13;
	fma.rn.f64 	%fd223, %fd222, %fd213, 0d3F26E4C2D53A7CF6;
	fma.rn.f64 	%fd224, %fd223, %fd213, 0dBF624B3409957B1C;
	fma.rn.f64 	%fd225, %fd224, %fd213, 0dBF7537544C3325DF;
	fma.rn.f64 	%fd226, %fd225, %fd213, 0d3FAB589D1DA138E2;
	fma.rn.f64 	%fd227, %fd226, %fd213, 0d3FAAE8A39F51AD13;
	fma.rn.f64 	%fd228, %fd227, %fd213, 0dBFD9C6CF582CBF7F;
	mul.f64 	%fd1342, %fd213, %fd228;
	bra.uni 	$L__BB14_17;
$L__BB14_7:
	setp.gtu.f64 	%p5, %fd1, 0d40213065E54C1AA9;
	@%p5 bra 	$L__BB14_9;
	add.f64 	%fd229, %fd1, 0dC01C0FF5F3B47250;
	add.f64 	%fd230, %fd229, 0d3C9B226D9D243827;
	fma.rn.f64 	%fd231, %fd230, 0d3CF3EB867515FAD6, 0dBD40E8363DB649A9;
	fma.rn.f64 	%fd232, %fd231, %fd230, 0dBD73B7DD4A6608FB;
	fma.rn.f64 	%fd233, %fd232, %fd230, 0d3DBEC5E01482C750;
	fma.rn.f64 	%fd234, %fd233, %fd230, 0d3DEC62BB9E882103;
	fma.rn.f64 	%fd235, %fd234, %fd230, 0dBE34462EED732A23;
	fma.rn.f64 	%fd236, %fd235, %fd230, 0dBE5D48DCAD7DC59B;
	fma.rn.f64 	%fd237, %fd236, %fd230, 0d3EA3026DF29167E9;
	fma.rn.f64 	%fd238, %fd237, %fd230, 0d3EC4255B0119666C;
	fma.rn.f64 	%fd239, %fd238, %fd230, 0dBF0796A751B32693;
	fma.rn.f64 	%fd240, %fd239, %fd230, 0dBF207358BBDBA284;
	fma.rn.f64 	%fd241, %fd240, %fd230, 0d3F613FBC7D6927B1;
	fma.rn.f64 	%fd242, %fd241, %fd230, 0d3F69A4B292E3DD75;
	fma.rn.f64 	%fd243, %fd242, %fd230, 0dBFA80C83BDEEE4FB;
	fma.rn.f64 	%fd244, %fd243, %fd230, 0dBF95E70DC60362BF;
	fma.rn.f64 	%fd245, %fd244, %fd230, 0d3FD33518B3874E8A;
	mul.f64 	%fd1342, %fd230, %fd245;
	bra.uni 	$L__BB14_17;
$L__BB14_9:
	rcp.approx.ftz.f64 	%fd246, %fd1;
	neg.f64 	%fd247, %fd1;
	fma.rn.f64 	%fd248, %fd247, %fd246, 0d3FF0000000000000;
	fma.rn.f64 	%fd249, %fd248, %fd248, %fd248;
	fma.rn.f64 	%fd250, %fd249, %fd246, %fd246;
	mul.f64 	%fd251, %fd250, %fd250;
	fma.rn.f64 	%fd252, %fd251, 0d40CD02EA3F2F6751, 0dC099C06322A3F8BE;
	fma.rn.f64 	%fd253, %fd252, %fd251, 0d405B89354DA77324;
	fma.rn.f64 	%fd254, %fd253, %fd251, 0dC01E352294653188;
	fma.rn.f64 	%fd255, %fd254, %fd251, 0d3FE9BC7DB16BD7A7;
	fma.rn.f64 	%fd256, %fd255, %fd251, 0dBFC8BFE1C3A4F741;
	fma.rn.f64 	%fd257, %fd256, %fd251, 0d3FC7FFFFF0D00BE2;
	fma.rn.f64 	%fd6, %fd257, %fd251, 0d3FF00000000068CC;
	fma.rn.f64 	%fd258, %fd251, 0dC18DA26B212FDC9A, 0d415A30AC6857BEE0;
	fma.rn.f64 	%fd259, %fd258, %fd251, 0dC11764222AD7C910;
	fma.rn.f64 	%fd260, %fd259, %fd251, 0d40CEB02E0C306857;
	fma.rn.f64 	%fd261, %fd260, %fd251, 0dC08351859FA2B23B;
	fma.rn.f64 	%fd262, %fd261, %fd251, 0d403E65A07AF51F42;
	fma.rn.f64 	%fd263, %fd262, %fd251, 0dC002F2B817F77A57;
	fma.rn.f64 	%fd264, %fd263, %fd251, 0d3FD7BCC34DA069FD;
	fma.rn.f64 	%fd265, %fd264, %fd251, 0dBFC4FFFFF8A44463;
	fma.rn.f64 	%fd266, %fd265, %fd251, 0d3FD7FFFFFFFF5CD7;
	fma.rn.f64 	%fd7, %fd266, %fd250, %fd1;
	mul.f64 	%fd267, %fd7, 0d3FE45F306DC9C883;
	cvt.rni.s32.f64 	%r236, %fd267;
	cvt.rn.f64.s32 	%fd268, %r236;
	fma.rn.f64 	%fd269, %fd268, 0dBFF921FB54442D18, %fd7;
	fma.rn.f64 	%fd270, %fd268, 0dBC91A62633145C00, %fd269;
	fma.rn.f64 	%fd1339, %fd268, 0dB97B839A252049C0, %fd270;
	abs.f64 	%fd271, %fd7;
	setp.ltu.f64 	%p6, %fd271, 0d41E0000000000000;
	@%p6 bra 	$L__BB14_11;
	{ // callseq 20, 0
	.param .b64 param0;
	st.param.f64 	[param0], %fd7;
	.param .align 16 .b8 retval0[16];
	call.uni (retval0), 
	__internal_trig_reduction_slowpathd, 
	(
	param0
	);
	ld.param.f64 	%fd1339, [retval0];
	ld.param.b32 	%r236, [retval0+8];
	} // callseq 20
$L__BB14_11:
	and.b32  	%r119, %r236, 3;
	cvt.rn.f64.u32 	%fd273, %r119;
	add.f64 	%fd274, %fd1339, 0dC002D97C7F3321D2;
	fma.rn.f64 	%fd11, %fd273, 0d3FF921FB54442D18, %fd274;
	abs.f64 	%fd12, %fd11;
	setp.neu.f64 	%p7, %fd12, 0d7FF0000000000000;
	@%p7 bra 	$L__BB14_13;
	mov.f64 	%fd280, 0d0000000000000000;
	mul.rn.f64 	%fd1341, %fd11, %fd280;
	mov.b32 	%r238, 1;
	bra.uni 	$L__BB14_16;
$L__BB14_13:
	mul.f64 	%fd275, %fd11, 0d3FE45F306DC9C883;
	cvt.rni.s32.f64 	%r237, %fd275;
	cvt.rn.f64.s32 	%fd276, %r237;
	fma.rn.f64 	%fd277, %fd276, 0dBFF921FB54442D18, %fd11;
	fma.rn.f64 	%fd278, %fd276, 0dBC91A62633145C00, %fd277;
	fma.rn.f64 	%fd1341, %fd276, 0dB97B839A252049C0, %fd278;
	setp.ltu.f64 	%p8, %fd12, 0d41E0000000000000;
	@%p8 bra 	$L__BB14_15;
	{ // callseq 21, 0
	.param .b64 param0;
	st.param.f64 	[param0], %fd11;
	.param .align 16 .b8 retval0[16];
	call.uni (retval0), 
	__internal_trig_reduction_slowpathd, 
	(
	param0
	);
	ld.param.f64 	%fd1341, [retval0];
	ld.param.b32 	%r237, [retval0+8];
	} // callseq 21
$L__BB14_15:
	add.s32 	%r238, %r237, 1;
$L__BB14_16:
	shl.b32 	%r122, %r238, 6;
	cvt.u64.u32 	%rd2, %r122;
	and.b64  	%rd3, %rd2, 64;
	mov.u64 	%rd4, __cudart_sin_cos_coeffs;
	add.s64 	%rd5, %rd4, %rd3;
	mul.rn.f64 	%fd281, %fd1341, %fd1341;
	and.b32  	%r123, %r238, 1;
	setp.eq.b32 	%p9, %r123, 1;
	selp.f64 	%fd282, 0dBDA8FF8320FD8164, 0d3DE5DB65F9785EBA, %p9;
	ld.global.nc.v2.f64 	{%fd283, %fd284}, [%rd5];
	fma.rn.f64 	%fd285, %fd282, %fd281, %fd283;
	fma.rn.f64 	%fd286, %fd285, %fd281, %fd284;
	ld.global.nc.v2.f64 	{%fd287, %fd288}, [%rd5+16];
	fma.rn.f64 	%fd289, %fd286, %fd281, %fd287;
	fma.rn.f64 	%fd290, %fd289, %fd281, %fd288;
	ld.global.nc.v2.f64 	{%fd291, %fd292}, [%rd5+32];
	fma.rn.f64 	%fd293, %fd290, %fd281, %fd291;
	fma.rn.f64 	%fd294, %fd293, %fd281, %fd292;
	fma.rn.f64 	%fd295, %fd294, %fd1341, %fd1341;
	fma.rn.f64 	%fd296, %fd294, %fd281, 0d3FF0000000000000;
	selp.f64 	%fd297, %fd296, %fd295, %p9;
	and.b32  	%r124, %r238, 2;
	setp.eq.s32 	%p10, %r124, 0;
	mov.f64 	%fd298, 0d0000000000000000;
	sub.f64 	%fd299, %fd298, %fd297;
	selp.f64 	%fd300, %fd297, %fd299, %p10;
	rsqrt.approx.f64 	%fd301, %fd1;
	mul.f64 	%fd302, %fd301, 0d3FE9884533D43651;
	mul.f64 	%fd303, %fd302, %fd6;
	mul.f64 	%fd1342, %fd303, %fd300;
$L__BB14_17:
	{
	.reg .b32 %temp; 
	mov.b64 	{%temp, %r239}, %fd1;
	}
	{
	.reg .b32 %temp; 
	mov.b64 	{%r240, %temp}, %fd1;
	}
	setp.gt.s32 	%p11, %r239, 1048575;
	mov.b32 	%r241, -1023;
	mov.f64 	%fd1343, %fd1;
	@%p11 bra 	$L__BB14_19;
	mul.f64 	%fd1343, %fd1, 0d4350000000000000;
	{
	.reg .b32 %temp; 
	mov.b64 	{%temp, %r239}, %fd1343;
	}
	{
	.reg .b32 %temp; 
	mov.b64 	{%r240, %temp}, %fd1343;
	}
	mov.b32 	%r241, -1077;
$L__BB14_19:
	add.s32 	%r127, %r239, -1;
	setp.gt.u32 	%p12, %r127, 2146435070;
	@%p12 bra 	$L__BB14_23;
	shr.u32 	%r130, %r239, 20;
	add.s32 	%r242, %r241, %r130;
	and.b32  	%r131, %r239, 1048575;
	or.b32  	%r132, %r131, 1072693248;
	mov.b64 	%fd1344, {%r240, %r132};
	setp.lt.u32 	%p14, %r132, 1073127583;
	@%p14 bra 	$L__BB14_22;
	{
	.reg .b32 %temp; 
	mov.b64 	{%r133, %temp}, %fd1344;
	}
	{
	.reg .b32 %temp; 
	mov.b64 	{%temp, %r134}, %fd1344;
	}
	add.s32 	%r135, %r134, -1048576;
	mov.b64 	%fd1344, {%r133, %r135};
	add.s32 	%r242, %r242, 1;
$L__BB14_22:
	add.f64 	%fd305, %fd1344, 0dBFF0000000000000;
	add.f64 	%fd306, %fd1344, 0d3FF0000000000000;
	rcp.approx.ftz.f64 	%fd307, %fd306;
	neg.f64 	%fd308, %fd306;
	fma.rn.f64 	%fd309, %fd308, %fd307, 0d3FF0000000000000;
	fma.rn.f64 	%fd310, %fd309, %fd309, %fd309;
	fma.rn.f64 	%fd311, %fd310, %fd307, %fd307;
	mul.f64 	%fd312, %fd305, %fd311;
	fma.rn.f64 	%fd313, %fd305, %fd311, %fd312;
	mul.f64 	%fd314, %fd313, %fd313;
	fma.rn.f64 	%fd315, %fd314, 0d3EB1380B3AE80F1E, 0d3ED0EE258B7A8B04;
	fma.rn.f64 	%fd316, %fd315, %fd314, 0d3EF3B2669F02676F;
	fma.rn.f64 	%fd317, %fd316, %fd314, 0d3F1745CBA9AB0956;
	fma.rn.f64 	%fd318, %fd317, %fd314, 0d3F3C71C72D1B5154;
	fma.rn.f64 	%fd319, %fd318, %fd314, 0d3F624924923BE72D;
	fma.rn.f64 	%fd320, %fd319, %fd314, 0d3F8999999999A3C4;
	fma.rn.f64 	%fd321, %fd320, %fd314, 0d3FB5555555555554;
	sub.f64 	%fd322, %fd305, %fd313;
	add.f64 	%fd323, %fd322, %fd322;
	neg.f64 	%fd324, %fd313;
	fma.rn.f64 	%fd325, %fd324, %fd305, %fd323;
	mul.f64 	%fd326, %fd311, %fd325;
	mul.f64 	%fd327, %fd314, %fd321;
	fma.rn.f64 	%fd328, %fd327, %fd313, %fd326;
	xor.b32  	%r136, %r242, -2147483648;
	mov.b32 	%r137, 1127219200;
	mov.b64 	%fd329, {%r136, %r137};
	mov.b32 	%r138, -2147483648;
	mov.b64 	%fd330, {%r138, %r137};
	sub.f64 	%fd331, %fd329, %fd330;
	fma.rn.f64 	%fd332, %fd331, 0d3FE62E42FEFA39EF, %fd313;
	fma.rn.f64 	%fd333, %fd331, 0dBFE62E42FEFA39EF, %fd332;
	sub.f64 	%fd334, %fd333, %fd313;
	sub.f64 	%fd335, %fd328, %fd334;
	fma.rn.f64 	%fd336, %fd331, 0d3C7ABC9E3B39803F, %fd335;
	add.f64 	%fd1345, %fd332, %fd336;
	bra.uni 	$L__BB14_24;
$L__BB14_23:
	fma.rn.f64 	%fd304, %fd1343, 0d7FF0000000000000, 0d7FF0000000000000;
	{
	.reg .b32 %temp; 
	mov.b64 	{%temp, %r128}, %fd1343;
	}
	and.b32  	%r129, %r128, 2147483647;
	setp.eq.s32 	%p13, %r129, 0;
	selp.f64 	%fd1345, 0dFFF0000000000000, %fd304, %p13;
$L__BB14_24:
	mul.f64 	%fd337, %fd196, %fd196;
	mul.f64 	%fd338, %fd1, 0d3FE0000000000000;
	setp.lt.f64 	%p15, %fd1, 0d39B4484BFEEBC2A0;
	selp.f64 	%fd339, %fd338, %fd1342, %p15;
	rcp.rn.f64 	%fd340, %fd1;
	neg.f64 	%fd341, %fd340;
	fma.rn.f64 	%fd342, %fd339, %fd1345, %fd341;
	mul.f64 	%fd343, %fd342, 0d3FE45F306DC9C883;
	fma.rn.f64 	%fd344, %fd337, 0d3D5249F90687428C, 0dBDCF0B5B1FB7B95E;
	fma.rn.f64 	%fd345, %fd344, %fd337, 0d3E432E589311FA14;
	fma.rn.f64 	%fd346, %fd345, %fd337, 0dBEB0A780AA4A92E9;
	fma.rn.f64 	%fd347, %fd346, %fd337, 0d3F12C7DBFFCAEC2B;
	fma.rn.f64 	%fd348, %fd347, %fd337, 0dBF6835B97894BA4A;
	fma.rn.f64 	%fd349, %fd348, %fd337, 0d3FABD3975C75B4A3;
	fma.rn.f64 	%fd350, %fd349, %fd337, 0dBFC91866143CBC8A;
	fma.rn.f64 	%fd1349, %fd1, %fd350, %fd343;
	bra.uni 	$L__BB14_40;
$L__BB14_25:
	setp.gtu.f64 	%p16, %fd1, 0d4009B510EC2ADC83;
	@%p16 bra 	$L__BB14_27;
	add.f64 	%fd351, %fd1, 0dC00193BED4DFF243;
	add.f64 	%fd352, %fd351, 0d3C8BD1E50D219BFD;
	fma.rn.f64 	%fd353, %fd352, 0dBE2B87B0BE2AA150, 0d3E4833AAE4D8B975;
	fma.rn.f64 	%fd354, %fd353, %fd352, 0dBE44E279B423E68F;
	fma.rn.f64 	%fd355, %fd354, %fd352, 0d3E129DC6A747EB4F;
	fma.rn.f64 	%fd356, %fd355, %fd352, 0dBE61D15534496CD8;
	fma.rn.f64 	%fd357, %fd356, %fd352, 0d3E7EEC8D48FECE00;
	fma.rn.f64 	%fd358, %fd357, %fd352, 0dBE8D1180AF70A134;
	fma.rn.f64 	%fd359, %fd358, %fd352, 0d3E9C8386A0EA1388;
	fma.rn.f64 	%fd360, %fd359, %fd352, 0dBEB01A014E7F3250;
	fma.rn.f64 	%fd361, %fd360, %fd352, 0d3EC1FB752010A320;
	fma.rn.f64 	%fd362, %fd361, %fd352, 0dBED3AA0AFF4E332B;
	fma.rn.f64 	%fd363, %fd362, %fd352, 0d3EE584A6C77F6700;
	fma.rn.f64 	%fd364, %fd363, %fd352, 0dBEF794C520FC2EBB;
	fma.rn.f64 	%fd365, %fd364, %fd352, 0d3F09D18D2D35CC71;
	fma.rn.f64 	%fd366, %fd365, %fd352, 0dBF1C3FB7315C4599;
	fma.rn.f64 	%fd367, %fd366, %fd352, 0d3F2EEA7ADECCE927;
	fma.rn.f64 	%fd368, %fd367, %fd352, 0dBF40B2D85257446F;
	fma.rn.f64 	%fd369, %fd368, %fd352, 0d3F517AB4B1FE5D5B;
	fma.rn.f64 	%fd370, %fd369, %fd352, 0dBF65429DC6516C0D;
	fma.rn.f64 	%fd371, %fd370, %fd352, 0d3F7E671C7D0B090B;
	fma.rn.f64 	%fd372, %fd371, %fd352, 0dBF73A6DEC36FB27C;
	fma.rn.f64 	%fd373, %fd372, %fd352, 0dBFA0D2AF4E931FD1;
	fma.rn.f64 	%fd374, %fd373, %fd352, 0dBFBE56F82217B964;
	fma.rn.f64 	%fd375, %fd374, %fd352, 0d3FE0AA48442F014B;
	mul.f64 	%fd1349, %fd352, %fd375;
	bra.uni 	$L__BB14_40;
$L__BB14_27:
	setp.gtu.f64 	%p17, %fd1, 0d401C0D26D5A541CB;
	@%p17 bra 	$L__BB14_29;
	add.f64 	%fd376, %fd1, 0dC015B7FE4E87B02E;
	add.f64 	%fd377, %fd376, 0dBCBDFE7BAC228E8C;
	fma.rn.f64 	%fd378, %fd377, 0d3CBA3C76069F1D8C, 0d3CC69A30996793E2;
	fma.rn.f64 	%fd379, %fd378, %fd377, 0dBCDDD8432FE756E7;
	fma.rn.f64 	%fd380, %fd379, %fd377, 0dBD143158EEE220F7;
	fma.rn.f64 	%fd381, %fd380, %fd377, 0d3D28D44491230F5A;
	fma.rn.f64 	%fd382, %fd381, %fd377, 0dBD438842EAF4EDBC;
	fma.rn.f64 	%fd383, %fd382, %fd377, 0d3D74958DAFBFAF5A;
	fma.rn.f64 	%fd384, %fd383, %fd377, 0dBD9449A60E664848;
	fma.rn.f64 	%fd385, %fd384, %fd377, 0d3D838BC8CD594A76;
	fma.rn.f64 	%fd386, %fd385, %fd377, 0dBDFA798002141323;
	fma.rn.f64 	%fd387, %fd386, %fd377, 0d3E380B4198956AAA;
	fma.rn.f64 	%fd388, %fd387, %fd377, 0d3E5B62B5F21BACD4;
	fma.rn.f64 	%fd389, %fd388, %fd377, 0dBEA255E729FB6AAE;
	fma.rn.f64 	%fd390, %fd389, %fd377, 0dBEC80618F6BAE5AA;
	fma.rn.f64 	%fd391, %fd390, %fd377, 0d3F085B940F8E8D36;
	fma.rn.f64 	%fd392, %fd391, %fd377, 0d3F2337C7E10E14E8;
	fma.rn.f64 	%fd393, %fd392, %fd377, 0dBF61BE6DB99332CA;
	fma.rn.f64 	%fd394, %fd393, %fd377, 0dBF710A329E2BE9B8;
	fma.rn.f64 	%fd395, %fd394, %fd377, 0d3FAA15D92DFE3FCF;
	fma.rn.f64 	%fd396, %fd395, %fd377, 0d3FA00B9F8571C9BE;
	fma.rn.f64 	%fd397, %fd396, %fd377, 0dBFD5C7C556F0C19A;
	mul.f64 	%fd1349, %fd377, %fd397;
	bra.uni 	$L__BB14_40;
$L__BB14_29:
	setp.gtu.f64 	%p18, %fd1, 0d4022585C739ACDDD;
	@%p18 bra 	$L__BB14_31;
	add.f64 	%fd398, %fd1, 0dC0213127AE6169B4;
	add.f64 	%fd399, %fd398, 0dBCB479CC068D9046;
	fma.rn.f64 	%fd400, %fd399, 0d3CB09CCC22945996, 0dBD43515F67644276;
	fma.rn.f64 	%fd401, %fd400, %fd399, 0dBD72C5B978E9F5C7;
	fma.rn.f64 	%fd402, %fd401, %fd399, 0d3DBEC1151613913C;
	fma.rn.f64 	%fd403, %fd402, %fd399, 0d3DE9E38D13C4A824;
	fma.rn.f64 	%fd404, %fd403, %fd399, 0dBE341E75E1088EB5;
	fma.rn.f64 	%fd405, %fd404, %fd399, 0dBE5A384EBB13CFE1;
	fma.rn.f64 	%fd406, %fd405, %fd399, 0d3EA2BECB27F8C8F8;
	fma.rn.f64 	%fd407, %fd406, %fd399, 0d3EC176E72B989FD8;
	fma.rn.f64 	%fd408, %fd407, %fd399, 0dBF06F7BAB102F822;
	fma.rn.f64 	%fd409, %fd408, %fd399, 0dBF1B50D7E1D278E1;
	fma.rn.f64 	%fd410, %fd409, %fd399, 0d3F607A678D60004F;
	fma.rn.f64 	%fd411, %fd410, %fd399, 0d3F63CED2A2E69115;
	fma.rn.f64 	%fd412, %fd411, %fd399, 0dBFA6395DFE49FCD4;
	fma.rn.f64 	%fd413, %fd412, %fd399, 0dBF902B3933CF21B1;
	fma.rn.f64 	%fd414, %fd413, %fd399, 0d3FD15F993FCEAB5C;
	mul.f64 	%fd1349, %fd399, %fd414;
	bra.uni 	$L__BB14_40;
$L__BB14_31:
	setp.eq.f64 	%p19, %fd1, 0d7FF0000000000000;
	mov.f64 	%fd1349, 0d0000000000000000;
	@%p19 bra 	$L__BB14_40;
	rcp.approx.ftz.f64 	%fd416, %fd1;
	neg.f64 	%fd417, %fd1;
	fma.rn.f64 	%fd418, %fd417, %fd416, 0d3FF0000000000000;
	fma.rn.f64 	%fd419, %fd418, %fd418, %fd418;
	fma.rn.f64 	%fd420, %fd419, %fd416, %fd416;
	mul.f64 	%fd421, %fd420, %fd420;
	fma.rn.f64 	%fd422, %fd421, 0d40D13DB326ECEBFE, 0dC09C26E89385D5B1;
	fma.rn.f64 	%fd423, %fd422, %fd421, 0d405C6AB923C6F55E;
	fma.rn.f64 	%fd424, %fd423, %fd421, 0dC01E61EAF3BD2FA1;
	fma.rn.f64 	%fd425, %fd424, %fd421, 0d3FE9BF15D9B97DD1;
	fma.rn.f64 	%fd426, %fd425, %fd421, 0dBFC8BFECF93D7D19;
	fma.rn.f64 	%fd427, %fd426, %fd421, 0d3FC7FFFFF756AA6C;
	fma.rn.f64 	%fd32, %fd427, %fd421, 0d3FF0000000003646;
	fma.rn.f64 	%fd428, %fd421, 0dC1943281A050209C, 0d416024E99BA46E7B;
	fma.rn.f64 	%fd429, %fd428, %fd421, 0dC11A6875D7DFBD65;
	fma.rn.f64 	%fd430, %fd429, %fd421, 0d40D032C041790233;
	fma.rn.f64 	%fd431, %fd430, %fd421, 0dC0839F895BC22946;
	fma.rn.f64 	%fd432, %fd431, %fd421, 0d403E77CC78ECD2D8;
	fma.rn.f64 	%fd433, %fd432, %fd421, 0dC002F368D0117BE9;
	fma.rn.f64 	%fd434, %fd433, %fd421, 0d3FD7BCC786009A25;
	fma.rn.f64 	%fd435, %fd434, %fd421, 0dBFC4FFFFFC51BC7A;
	fma.rn.f64 	%fd436, %fd435, %fd421, 0d3FD7FFFFFFFFB5EA;
	fma.rn.f64 	%fd33, %fd436, %fd420, %fd1;
	mul.f64 	%fd437, %fd33, 0d3FE45F306DC9C883;
	cvt.rni.s32.f64 	%r243, %fd437;
	cvt.rn.f64.s32 	%fd438, %r243;
	fma.rn.f64 	%fd439, %fd438, 0dBFF921FB54442D18, %fd33;
	fma.rn.f64 	%fd440, %fd438, 0dBC91A62633145C00, %fd439;
	fma.rn.f64 	%fd1346, %fd438, 0dB97B839A252049C0, %fd440;
	abs.f64 	%fd441, %fd33;
	setp.ltu.f64 	%p20, %fd441, 0d41E0000000000000;
	@%p20 bra 	$L__BB14_34;
	{ // callseq 22, 0
	.param .b64 param0;
	st.param.f64 	[param0], %fd33;
	.param .align 16 .b8 retval0[16];
	call.uni (retval0), 
	__internal_trig_reduction_slowpathd, 
	(
	param0
	);
	ld.param.f64 	%fd1346, [retval0];
	ld.param.b32 	%r243, [retval0+8];
	} // callseq 22
$L__BB14_34:
	and.b32  	%r140, %r243, 3;
	cvt.rn.f64.u32 	%fd443, %r140;
	add.f64 	%fd444, %fd1346, 0dC00F6A7A2955385E;
	fma.rn.f64 	%fd37, %fd443, 0d3FF921FB54442D18, %fd444;
	abs.f64 	%fd38, %fd37;
	setp.neu.f64 	%p21, %fd38, 0d7FF0000000000000;
	@%p21 bra 	$L__BB14_36;
	mov.f64 	%fd450, 0d0000000000000000;
	mul.rn.f64 	%fd1348, %fd37, %fd450;
	mov.b32 	%r245, 1;
	bra.uni 	$L__BB14_39;
$L__BB14_36:
	mul.f64 	%fd445, %fd37, 0d3FE45F306DC9C883;
	cvt.rni.s32.f64 	%r244, %fd445;
	cvt.rn.f64.s32 	%fd446, %r244;
	fma.rn.f64 	%fd447, %fd446, 0dBFF921FB54442D18, %fd37;
	fma.rn.f64 	%fd448, %fd446, 0dBC91A62633145C00, %fd447;
	fma.rn.f64 	%fd1348, %fd446, 0dB97B839A252049C0, %fd448;
	setp.ltu.f64 	%p22, %fd38, 0d41E0000000000000;
	@%p22 bra 	$L__BB14_38;
	{ // callseq 23, 0
	.param .b64 param0;
	st.param.f64 	[param0], %fd37;
	.param .align 16 .b8 retval0[16];
	call.uni (retval0), 
	__internal_trig_reduction_slowpathd, 
	(
	param0
	);
	ld.param.f64 	%fd1348, [retval0];
	ld.param.b32 	%r244, [retval0+8];
	} // callseq 23
$L__BB14_38:
	add.s32 	%r245, %r244, 1;
$L__BB14_39:
	shl.b32 	%r143, %r245, 6;
	cvt.u64.u32 	%rd6, %r143;
	and.b64  	%rd7, %rd6, 64;
	mov.u64 	%rd8, __cudart_sin_cos_coeffs;
	add.s64 	%rd9, %rd8, %rd7;
	mul.rn.f64 	%fd451, %fd1348, %fd1348;
	and.b32  	%r144, %r245, 1;
	setp.eq.b32 	%p23, %r144, 1;
	selp.f64 	%fd452, 0dBDA8FF8320FD8164, 0d3DE5DB65F9785EBA, %p23;
	ld.global.nc.v2.f64 	{%fd453, %fd454}, [%rd9];
	fma.rn.f64 	%fd455, %fd452, %fd451, %fd453;
	fma.rn.f64 	%fd456, %fd455, %fd451, %fd454;
	ld.global.nc.v2.f64 	{%fd457, %fd458}, [%rd9+16];
	fma.rn.f64 	%fd459, %fd456, %fd451, %fd457;
	fma.rn.f64 	%fd460, %fd459, %fd451, %fd458;
	ld.global.nc.v2.f64 	{%fd461, %fd462}, [%rd9+32];
	fma.rn.f64 	%fd463, %fd460, %fd451, %fd461;
	fma.rn.f64 	%fd464, %fd463, %fd451, %fd462;
	fma.rn.f64 	%fd465, %fd464, %fd1348, %fd1348;
	fma.rn.f64 	%fd466, %fd464, %fd451, 0d3FF0000000000000;
	selp.f64 	%fd467, %fd466, %fd465, %p23;
	and.b32  	%r145, %r245, 2;
	setp.eq.s32 	%p24, %r145, 0;
	mov.f64 	%fd468, 0d0000000000000000;
	sub.f64 	%fd469, %fd468, %fd467;
	selp.f64 	%fd470, %fd467, %fd469, %p24;
	rsqrt.approx.f64 	%fd471, %fd1;
	mul.f64 	%fd472, %fd471, 0d3FE9884533D43651;
	mul.f64 	%fd473, %fd472, %fd32;
	mul.f64 	%fd1349, %fd473, %fd470;
$L__BB14_40:
	setp.gtu.f64 	%p25, %fd196, 0d0000000000000000;
	setp.eq.f64 	%p26, %fd196, 0d0000000000000000;
	selp.f64 	%fd46, 0dFFF0000000000000, 0dFFF8000000000000, %p26;
	selp.f64 	%fd1387, %fd1349, %fd46, %p25;
	setp.gtu.f64 	%p27, %fd1, 0d3FE97F4A8F9D3F28;
	@%p27 bra 	$L__BB14_63;
	mul.f64 	%fd475, %fd196, %fd196;
	fma.rn.f64 	%fd476, %fd475, 0d3C8EFBD0A1B77C65, 0dBD13098C51C18514;
	fma.rn.f64 	%fd477, %fd476, %fd475, 0d3D923102D2F5F2F5;
	fma.rn.f64 	%fd478, %fd477, %fd475, 0dBE0A5F2DEE7D526E;
	fma.rn.f64 	%fd479, %fd478, %fd475, 0d3E7BB77E758B38AF;
	fma.rn.f64 	%fd480, %fd479, %fd475, 0dBEE3D1A206EC4F36;
	fma.rn.f64 	%fd481, %fd480, %fd475, 0d3F4183DCD3ED6294;
	fma.rn.f64 	%fd482, %fd481, %fd475, 0dBF903921CF04F123;
	fma.rn.f64 	%fd483, %fd482, %fd475, 0d3FC5DB69D7753176;
	add.f64 	%fd484, %fd475, 0dBFDBA96740000000;
	add.f64 	%fd485, %fd484, 0d3E15A30C80000000;
	mul.f64 	%fd48, %fd485, %fd483;
	{
	.reg .b32 %temp; 
	mov.b64 	{%temp, %r246}, %fd1;
	}
	{
	.reg .b32 %temp; 
	mov.b64 	{%r247, %temp}, %fd1;
	}
	setp.gt.s32 	%p28, %r246, 1048575;
	mov.b32 	%r248, -1023;
	mov.f64 	%fd1350, %fd1;
	@%p28 bra 	$L__BB14_43;
	mul.f64 	%fd1350, %fd1, 0d4350000000000000;
	{
	.reg .b32 %temp; 
	mov.b64 	{%temp, %r246}, %fd1350;
	}
	{
	.reg .b32 %temp; 
	mov.b64 	{%r247, %temp}, %fd1350;
	}
	mov.b32 	%r248, -1077;
$L__BB14_43:
	add.s32 	%r148, %r246, -1;
	setp.gt.u32 	%p29, %r148, 2146435070;
	@%p29 bra 	$L__BB14_47;
	shr.u32 	%r151, %r246, 20;
	add.s32 	%r249, %r248, %r151;
	and.b32  	%r152, %r246, 1048575;
	or.b32  	%r153, %r152, 1072693248;
	mov.b64 	%fd1351, {%r247, %r153};
	setp.lt.u32 	%p31, %r153, 1073127583;
	@%p31 bra 	$L__BB14_46;
	{
	.reg .b32 %temp; 
	mov.b64 	{%r154, %temp}, %fd1351;
	}
	{
	.reg .b32 %temp; 
	mov.b64 	{%temp, %r155}, %fd1351;
	}
	add.s32 	%r156, %r155, -1048576;
	mov.b64 	%fd1351, {%r154, %r156};
	add.s32 	%r249, %r249, 1;
$L__BB14_46:
	add.f64 	%fd487, %fd1351, 0dBFF0000000000000;
	add.f64 	%fd488, %fd1351, 0d3FF0000000000000;
	rcp.approx.ftz.f64 	%fd489, %fd488;
	neg.f64 	%fd490, %fd488;
	fma.rn.f64 	%fd491, %fd490, %fd489, 0d3FF0000000000000;
	fma.rn.f64 	%fd492, %fd491, %fd491, %fd491;
	fma.rn.f64 	%fd493, %fd492, %fd489, %fd489;
	mul.f64 	%fd494, %fd487, %fd493;
	fma.rn.f64 	%fd495, %fd487, %fd493, %fd494;
	mul.f64 	%fd496, %fd495, %fd495;
	fma.rn.f64 	%fd497, %fd496, 0d3EB1380B3AE80F1E, 0d3ED0EE258B7A8B04;
	fma.rn.f64 	%fd498, %fd497, %fd496, 0d3EF3B2669F02676F;
	fma.rn.f64 	%fd499, %fd498, %fd496, 0d3F1745CBA9AB0956;
	fma.rn.f64 	%fd500, %fd499, %fd496, 0d3F3C71C72D1B5154;
	fma.rn.f64 	%fd501, %fd500, %fd496, 0d3F624924923BE72D;
	fma.rn.f64 	%fd502, %fd501, %fd496, 0d3F8999999999A3C4;
	fma.rn.f64 	%fd503, %fd502, %fd496, 0d3FB5555555555554;
	sub.f64 	%fd504, %fd487, %fd495;
	add.f64 	%fd505, %fd504, %fd504;
	neg.f64 	%fd506, %fd495;
	fma.rn.f64 	%fd507, %fd506, %fd487, %fd505;
	mul.f64 	%fd508, %fd493, %fd507;
	mul.f64 	%fd509, %fd496, %fd503;
	fma.rn.f64 	%fd510, %fd509, %fd495, %fd508;
	xor.b32  	%r157, %r249, -2147483648;
	mov.b32 	%r158, 1127219200;
	mov.b64 	%fd511, {%r157, %r158};
	mov.b32 	%r159, -2147483648;
	mov.b64 	%fd512, {%r159, %r158};
	sub.f64 	%fd513, %fd511, %fd512;
	fma.rn.f64 	%fd514, %fd513, 0d3FE62E42FEFA39EF, %fd495;
	fma.rn.f64 	%fd515, %fd513, 0dBFE62E42FEFA39EF, %fd514;
	sub.f64 	%fd516, %fd515, %fd495;
	sub.f64 	%fd517, %fd510, %fd516;
	fma.rn.f64 	%fd518, %fd513, 0d3C7ABC9E3B39803F, %fd517;
	add.f64 	%fd1352, %fd514, %fd518;
	bra.uni 	$L__BB14_48;
$L__BB14_47:
	fma.rn.f64 	%fd486, %fd1350, 0d7FF0000000000000, 0d7FF0000000000000;
	{
	.reg .b32 %temp; 
	mov.b64 	{%temp, %r149}, %fd1350;
	}
	and.b32  	%r150, %r149, 2147483647;
	setp.eq.s32 	%p30, %r150, 0;
	selp.f64 	%fd1352, 0dFFF0000000000000, %fd486, %p30;
$L__BB14_48:
	setp.gtu.f64 	%p32, %fd1, 0d400FB319F277BBE5;
	@%p32 bra 	$L__BB14_50;
	add.f64 	%fd519, %fd1, 0dC0033D152E971B40;
	add.f64 	%fd520, %fd519, 0d3CA0F539D7DA258E;
	fma.rn.f64 	%fd521, %fd520, 0dBCC0D18564C48C61, 0dBCFCF8F9A8C294BC;
	fma.rn.f64 	%fd522, %fd521, %fd520, 0d3D3FAB983CAE498B;
	fma.rn.f64 	%fd523, %fd522, %fd520, 0d3D7CD7C018579B88;
	fma.rn.f64 	%fd524, %fd523, %fd520, 0dBDBBDD2342D64FDD;
	fma.rn.f64 	%fd525, %fd524, %fd520, 0dBDF5C2D9416B1E2B;
	fma.rn.f64 	%fd526, %fd525, %fd520, 0d3E32951D73174DD5;
	fma.rn.f64 	%fd527, %fd526, %fd520, 0d3E67FF99802CAEB5;
	fma.rn.f64 	%fd528, %fd527, %fd520, 0dBEA1CCE305C4C9F7;
	fma.rn.f64 	%fd529, %fd528, %fd520, 0dBED232C77E29E1BB;
	fma.rn.f64 	%fd530, %fd529, %fd520, 0d3F06ED3B9F0EF757;
	fma.rn.f64 	%fd531, %fd530, %fd520, 0d3F315382BA096A62;
	fma.rn.f64 	%fd532, %fd531, %fd520, 0dBF61F992590D1AE4;
	fma.rn.f64 	%fd533, %fd532, %fd520, 0dBF81BB1CBE1A465F;
	fma.rn.f64 	%fd534, %fd533, %fd520, 0d3FACFAE864368D84;
	fma.rn.f64 	%fd535, %fd534, %fd520, 0d3FBBA1DEEA0294A3;
	fma.rn.f64 	%fd536, %fd535, %fd520, 0dBFE09CDB36551280;
	mul.f64 	%fd1356, %fd520, %fd536;
	bra.uni 	$L__BB14_62;
$L__BB14_50:
	setp.gtu.f64 	%p33, %fd1, 0d401C58FD1A62F5EC;
	@%p33 bra 	$L__BB14_52;
	add.f64 	%fd537, %fd1, 0dC016148F5B2C2E45;
	add.f64 	%fd538, %fd537, 0dBC975054CD60A517;
	fma.rn.f64 	%fd539, %fd538, 0d3CBCB0A8F126B343, 0d3CF83FD1F333EB61;
	fma.rn.f64 	%fd540, %fd539, %fd538, 0dBD4100E33E3FB413;
	fma.rn.f64 	%fd541, %fd540, %fd538, 0dBD7846076D004627;
	fma.rn.f64 	%fd542, %fd541, %fd538, 0d3DBE2F1D4F90720D;
	fma.rn.f64 	%fd543, %fd542, %fd538, 0d3DF1D03B1E4A119B;
	fma.rn.f64 	%fd544, %fd543, %fd538, 0dBE341D72B1B3BCE9;
	fma.rn.f64 	%fd545, %fd544, %fd538, 0dBE62DA37CE2A9EF8;
	fma.rn.f64 	%fd546, %fd545, %fd538, 0d3EA32E6D9974F763;
	fma.rn.f64 	%fd547, %fd546, %fd538, 0d3ECAD77D744A1879;
	fma.rn.f64 	%fd548, %fd547, %fd538, 0dBF0863F481A37337;
	fma.rn.f64 	%fd549, %fd548, %fd538, 0dBF26F641F418F0F4;
	fma.rn.f64 	%fd550, %fd549, %fd538, 0d3F627E31FE9A969E;
	fma.rn.f64 	%fd551, %fd550, %fd538, 0d3F72F7FFE9025628;
	fma.rn.f64 	%fd552, %fd551, %fd538, 0dBFAB2150CB41E8BF;
	fma.rn.f64 	%fd553, %fd552, %fd538, 0dBF9F8F72E7A848DE;
	fma.rn.f64 	%fd554, %fd553, %fd538, 0d3FD5C6E60A097823;
	mul.f64 	%fd1356, %fd538, %fd554;
	bra.uni 	$L__BB14_62;
$L__BB14_52:
	setp.gtu.f64 	%p34, %fd1, 0d402471FCB6A7A8C0;
	@%p34 bra 	$L__BB14_54;
	add.f64 	%fd555, %fd1, 0dC0214EB56CCCDECA;
	add.f64 	%fd556, %fd555, 0d3CB51970714C7C25;
	fma.rn.f64 	%fd557, %fd556, 0dBCBDB7FFCF659E24, 0dBCF4B3A71AAAC629;
	fma.rn.f64 	%fd558, %fd557, %fd556, 0d3D417EC150ECDCE7;
	fma.rn.f64 	%fd559, %fd558, %fd556, 0d3D7438F5EA1D10B2;
	fma.rn.f64 	%fd560, %fd559, %fd556, 0dBDBEDAE7EC2C9E87;
	fma.rn.f64 	%fd561, %fd560, %fd556, 0dBDECADD2C4B91F58;
	fma.rn.f64 	%fd562, %fd561, %fd556, 0d3E34582C8EE12204;
	fma.rn.f64 	%fd563, %fd562, %fd556, 0d3E5CEDA451DD20F8;
	fma.rn.f64 	%fd564, %fd563, %fd556, 0dBEA30E8CC3165E2F;
	fma.rn.f64 	%fd565, %fd564, %fd556, 0dBEC3324842BB1A2E;
	fma.rn.f64 	%fd566, %fd565, %fd556, 0d3F07800BC54FBDDB;
	fma.rn.f64 	%fd567, %fd566, %fd556, 0d3F1D79605276949A;
	fma.rn.f64 	%fd568, %fd567, %fd556, 0dBF60E0D60385A629;
	fma.rn.f64 	%fd569, %fd568, %fd556, 0dBF648E63600D82F3;
	fma.rn.f64 	%fd570, %fd569, %fd556, 0d3FA68B984EC6493A;
	fma.rn.f64 	%fd571, %fd570, %fd556, 0d3F900F7FCF183E0B;
	fma.rn.f64 	%fd572, %fd571, %fd556, 0dBFD15F7977A772D4;
	mul.f64 	%fd1356, %fd556, %fd572;
	bra.uni 	$L__BB14_62;
$L__BB14_54:
	rcp.approx.ftz.f64 	%fd573, %fd1;
	neg.f64 	%fd574, %fd1;
	fma.rn.f64 	%fd575, %fd574, %fd573, 0d3FF0000000000000;
	fma.rn.f64 	%fd576, %fd575, %fd575, %fd575;
	fma.rn.f64 	%fd577, %fd576, %fd573, %fd573;
	mul.f64 	%fd578, %fd577, %fd577;
	fma.rn.f64 	%fd579, %fd578, 0dC0D115CB8C11A9DC, 0d409927467A655012;
	fma.rn.f64 	%fd580, %fd579, %fd578, 0dC05751787E247BD4;
	fma.rn.f64 	%fd581, %fd580, %fd578, 0d401704C4E5FC36B2;
	fma.rn.f64 	%fd582, %fd581, %fd578, 0dBFE15B747A2FD531;
	fma.rn.f64 	%fd583, %fd582, %fd578, 0d3FBA7FEACF6CB79B;
	fma.rn.f64 	%fd584, %fd583, %fd578, 0dBFAFFFFFEDDCF548;
	fma.rn.f64 	%fd60, %fd584, %fd578, 0d3FEFFFFFFFFFC9E5;
	fma.rn.f64 	%fd585, %fd578, 0dC14602FE1C34685E, 0d410ECD4523B12B84;
	fma.rn.f64 	%fd586, %fd585, %fd578, 0dC0C7A2FC1972F05A;
	fma.rn.f64 	%fd587, %fd586, %fd578, 0d407EBA131F7E5BEB;
	fma.rn.f64 	%fd588, %fd587, %fd578, 0dC0373B92E6E7CC7D;
	fma.rn.f64 	%fd589, %fd588, %fd578, 0d3FFA31BEE63A2F08;
	fma.rn.f64 	%fd590, %fd589, %fd578, 0dBFCAD320104D5D05;
	fma.rn.f64 	%fd591, %fd590, %fd578, 0d3FB0AAAA9C76D07E;
	fma.rn.f64 	%fd592, %fd591, %fd578, 0dBFBFFFFFFFFDACEC;
	fma.rn.f64 	%fd61, %fd592, %fd577, %fd1;
	mul.f64 	%fd593, %fd61, 0d3FE45F306DC9C883;
	cvt.rni.s32.f64 	%r250, %fd593;
	cvt.rn.f64.s32 	%fd594, %r250;
	fma.rn.f64 	%fd595, %fd594, 0dBFF921FB54442D18, %fd61;
	fma.rn.f64 	%fd596, %fd594, 0dBC91A62633145C00, %fd595;
	fma.rn.f64 	%fd1353, %fd594, 0dB97B839A252049C0, %fd596;
	abs.f64 	%fd597, %fd61;
	setp.ltu.f64 	%p35, %fd597, 0d41E0000000000000;
	@%p35 bra 	$L__BB14_56;
	{ // callseq 24, 0
	.param .b64 param0;
	st.param.f64 	[param0], %fd61;
	.param .align 16 .b8 retval0[16];
	call.uni (retval0), 
	__internal_trig_reduction_slowpathd, 
	(
	param0
	);
	ld.param.f64 	%fd1353, [retval0];
	ld.param.b32 	%r250, [retval0+8];
	} // callseq 24
$L__BB14_56:
	and.b32  	%r161, %r250, 3;
	cvt.rn.f64.u32 	%fd599, %r161;
	add.f64 	%fd600, %fd1353, 0dBFE921FB54442D18;
	fma.rn.f64 	%fd65, %fd599, 0d3FF921FB54442D18, %fd600;
	abs.f64 	%fd66, %fd65;
	setp.neu.f64 	%p36, %fd66, 0d7FF0000000000000;
	@%p36 bra 	$L__BB14_58;
	mov.f64 	%fd606, 0d0000000000000000;
	mul.rn.f64 	%fd1355, %fd65, %fd606;
	mov.b32 	%r252, 1;
	bra.uni 	$L__BB14_61;
$L__BB14_58:
	mul.f64 	%fd601, %fd65, 0d3FE45F306DC9C883;
	cvt.rni.s32.f64 	%r251, %fd601;
	cvt.rn.f64.s32 	%fd602, %r251;
	fma.rn.f64 	%fd603, %fd602, 0dBFF921FB54442D18, %fd65;
	fma.rn.f64 	%fd604, %fd602, 0dBC91A62633145C00, %fd603;
	fma.rn.f64 	%fd1355, %fd602, 0dB97B839A252049C0, %fd604;
	setp.ltu.f64 	%p37, %fd66, 0d41E0000000000000;
	@%p37 bra 	$L__BB14_60;
	{ // callseq 25, 0
	.param .b64 param0;
	st.param.f64 	[param0], %fd65;
	.param .align 16 .b8 retval0[16];
	call.uni (retval0), 
	__internal_trig_reduction_slowpathd, 
	(
	param0
	);
	ld.param.f64 	%fd1355, [retval0];
	ld.param.b32 	%r251, [retval0+8];
	} // callseq 25
$L__BB14_60:
	add.s32 	%r252, %r251, 1;
$L__BB14_61:
	shl.b32 	%r164, %r252, 6;
	cvt.u64.u32 	%rd10, %r164;
	and.b64  	%rd11, %rd10, 64;
	mov.u64 	%rd12, __cudart_sin_cos_coeffs;
	add.s64 	%rd13, %rd12, %rd11;
	mul.rn.f64 	%fd607, %fd1355, %fd1355;
	and.b32  	%r165, %r252, 1;
	setp.eq.b32 	%p38, %r165, 1;
	selp.f64 	%fd608, 0dBDA8FF8320FD8164, 0d3DE5DB65F9785EBA, %p38;
	ld.global.nc.v2.f64 	{%fd609, %fd610}, [%rd13];
	fma.rn.f64 	%fd611, %fd608, %fd607, %fd609;
	fma.rn.f64 	%fd612, %fd611, %fd607, %fd610;
	ld.global.nc.v2.f64 	{%fd613, %fd614}, [%rd13+16];
	fma.rn.f64 	%fd615, %fd612, %fd607, %fd613;
	fma.rn.f64 	%fd616, %fd615, %fd607, %fd614;
	ld.global.nc.v2.f64 	{%fd617, %fd618}, [%rd13+32];
	fma.rn.f64 	%fd619, %fd616, %fd607, %fd617;
	fma.rn.f64 	%fd620, %fd619, %fd607, %fd618;
	fma.rn.f64 	%fd621, %fd620, %fd1355, %fd1355;
	fma.rn.f64 	%fd622, %fd620, %fd607, 0d3FF0000000000000;
	selp.f64 	%fd623, %fd622, %fd621, %p38;
	and.b32  	%r166, %r252, 2;
	setp.eq.s32 	%p39, %r166, 0;
	mov.f64 	%fd624, 0d0000000000000000;
	sub.f64 	%fd625, %fd624, %fd623;
	selp.f64 	%fd626, %fd623, %fd625, %p39;
	rsqrt.approx.f64 	%fd627, %fd1;
	mul.f64 	%fd628, %fd627, 0d3FE9884533D43651;
	mul.f64 	%fd629, %fd628, %fd60;
	mul.f64 	%fd1356, %fd629, %fd626;
$L__BB14_62:
	mul.f64 	%fd630, %fd1352, 0d3FE45F306DC9C883;
	fma.rn.f64 	%fd1360, %fd630, %fd1356, %fd48;
	bra.uni 	$L__BB14_78;
$L__BB14_63:
	setp.gtu.f64 	%p40, %fd1, 0d4000347C4AB37B18;
	@%p40 bra 	$L__BB14_65;
	add.f64 	%fd631, %fd1, 0dBFEC982EB8D417EA;
	add.f64 	%fd632, %fd631, 0dBC7EA9D270347F83;
	fma.rn.f64 	%fd633, %fd632, 0dBF01630132D75FC3, 0d3F3D054B05D3C52D;
	fma.rn.f64 	%fd634, %fd633, %fd632, 0dBF66DAC0B314B2E5;
	fma.rn.f64 	%fd635, %fd634, %fd632, 0d3F86A5D1DE76263F;
	fma.rn.f64 	%fd636, %fd635, %fd632, 0dBF9FD16652824592;
	fma.rn.f64 	%fd637, %fd636, %fd632, 0d3FB0F69A9CC79FBD;
	fma.rn.f64 	%fd638, %fd637, %fd632, 0dBFBCCE40EF15583E;
	fma.rn.f64 	%fd639, %fd638, %fd632, 0d3FC446B11780E4FC;
	fma.rn.f64 	%fd640, %fd639, %fd632, 0dBFC89AE7E19621F7;
	fma.rn.f64 	%fd641, %fd640, %fd632, 0d3FCACBA1B38EF7B8;
	fma.rn.f64 	%fd642, %fd641, %fd632, 0dBFCB4166A03BBFA5;
	fma.rn.f64 	%fd643, %fd642, %fd632, 0d3FCACCA4D5D4889A;
	fma.rn.f64 	%fd644, %fd643, %fd632, 0dBFCA1455932B9392;
	fma.rn.f64 	%fd645, %fd644, %fd632, 0d3FC96D8DB8D844EC;
	fma.rn.f64 	%fd646, %fd645, %fd632, 0dBFC8F7FB77522EDF;
	fma.rn.f64 	%fd647, %fd646, %fd632, 0d3FC8C0926ABC9AB0;
	fma.rn.f64 	%fd648, %fd647, %fd632, 0dBFC8D35B8FEA468C;
	fma.rn.f64 	%fd649, %fd648, %fd632, 0d3FC9424B8A0C8F94;
	fma.rn.f64 	%fd650, %fd649, %fd632, 0dBFCA396A7F3403EF;
	fma.rn.f64 	%fd651, %fd650, %fd632, 0d3FCC068086C37055;
	fma.rn.f64 	%fd652, %fd651, %fd632, 0dBFCCF18E6A4C5C4E;
	fma.rn.f64 	%fd653, %fd652, %fd632, 0d3FCC3B1338AF4239;
	fma.rn.f64 	%fd654, %fd653, %fd632, 0dBFDF7E38A46D70DB;
	fma.rn.f64 	%fd655, %fd654, %fd632, 0d3FEC24371844B88A;
	mul.f64 	%fd1360, %fd632, %fd655;
	bra.uni 	$L__BB14_78;
$L__BB14_65:
	setp.gtu.f64 	%p41, %fd1, 0d40161663B5D9A628;
	@%p41 bra 	$L__BB14_67;
	add.f64 	%fd656, %fd1, 0dC00FA9534D98569C;
	add.f64 	%fd657, %fd656, 0d3C9F06AE7804384E;
	fma.rn.f64 	%fd658, %fd657, 0dBCDAEA62AC8BDA68, 0dBCD2434958151AC7;
	fma.rn.f64 	%fd659, %fd658, %fd657, 0d3D11C24A40D33FE1;
	fma.rn.f64 	%fd660, %fd659, %fd657, 0d3D237CD62FA08CA4;
	fma.rn.f64 	%fd661, %fd660, %fd657, 0dBD43902E0298C52A;
	fma.rn.f64 	%fd662, %fd661, %fd657, 0dBD1DDAAD11CAB40F;
	fma.rn.f64 	%fd663, %fd662, %fd657, 0dBD5209D9F06D7DE4;
	fma.rn.f64 	%fd664, %fd663, %fd657, 0d3D8BB9F464468E1A;
	fma.rn.f64 	%fd665, %fd664, %fd657, 0dBDA8F67B07D1B440;
	fma.rn.f64 	%fd666, %fd665, %fd657, 0d3DC7C8D60F9EAECF;
	fma.rn.f64 	%fd667, %fd666, %fd657, 0dBDE9703405B49A8D;
	fma.rn.f64 	%fd668, %fd667, %fd657, 0d3E0A6B64E76417E4;
	fma.rn.f64 	%fd669, %fd668, %fd657, 0dBE2F6B5AFB2F1359;
	fma.rn.f64 	%fd670, %fd669, %fd657, 0d3E54526B71C21EC1;
	fma.rn.f64 	%fd671, %fd670, %fd657, 0dBE5776DBCBBC8E1D;
	fma.rn.f64 	%fd672, %fd671, %fd657, 0dBE93B211FC2DF90E;
	fma.rn.f64 	%fd673, %fd672, %fd657, 0dBED486372E8562DC;
	fma.rn.f64 	%fd674, %fd673, %fd657, 0d3F0AB2C1FBC3A254;
	fma.rn.f64 	%fd675, %fd674, %fd657, 0d3F299827653353B8;
	fma.rn.f64 	%fd676, %fd675, %fd657, 0dBF61E32BC4ED7084;
	fma.rn.f64 	%fd677, %fd676, %fd657, 0dBF7C116FDC599A09;
	fma.rn.f64 	%fd678, %fd677, %fd657, 0d3FADF6D59BF50C77;
	fma.rn.f64 	%fd679, %fd678, %fd657, 0d3FAA09C92903680B;
	fma.rn.f64 	%fd680, %fd679, %fd657, 0dBFD9C34256A12A0B;
	mul.f64 	%fd1360, %fd657, %fd680;
	bra.uni 	$L__BB14_78;
$L__BB14_67:
	setp.gtu.f64 	%p42, %fd1, 0d40214EF30C0C06ED;
	@%p42 bra 	$L__BB14_69;
	add.f64 	%fd681, %fd1, 0dC01C581DC4E72103;
	add.f64 	%fd682, %fd681, 0d3C99774A495F56CF;
	fma.rn.f64 	%fd683, %fd682, 0d3CF1CB3ABA718B8E, 0dBD3F443BB4F53D75;
	fma.rn.f64 	%fd684, %fd683, %fd682, 0dBD770F737BD6A786;
	fma.rn.f64 	%fd685, %fd684, %fd682, 0d3DBF0E9A20459E14;
	fma.rn.f64 	%fd686, %fd685, %fd682, 0d3DEFA6B137D5E108;
	fma.rn.f64 	%fd687, %fd686, %fd682, 0dBE344296729FB7FA;
	fma.rn.f64 	%fd688, %fd687, %fd682, 0dBE60A2813A80DFAA;
	fma.rn.f64 	%fd689, %fd688, %fd682, 0d3EA34AA737A83EB4;
	fma.rn.f64 	%fd690, %fd689, %fd682, 0d3EC6A9227332D03C;
	fma.rn.f64 	%fd691, %fd690, %fd682, 0dBF08177E4F93C81E;
	fma.rn.f64 	%fd692, %fd691, %fd682, 0dBF226DD71E391775;
	fma.rn.f64 	%fd693, %fd692, %fd682, 0d3F61D35E85FD7B22;
	fma.rn.f64 	%fd694, %fd693, %fd682, 0d3F6B2F14A955285C;
	fma.rn.f64 	%fd695, %fd694, %fd682, 0dBFA8969C64CBF388;
	fma.rn.f64 	%fd696, %fd695, %fd682, 0dBF95AEF611FC4D5A;
	fma.rn.f64 	%fd697, %fd696, %fd682, 0d3FD334CCA0697A5A;
	mul.f64 	%fd1360, %fd682, %fd697;
	bra.uni 	$L__BB14_78;
$L__BB14_69:
	setp.eq.f64 	%p43, %fd1, 0d7FF0000000000000;
	mov.f64 	%fd1360, 0d0000000000000000;
	@%p43 bra 	$L__BB14_78;
	rcp.approx.ftz.f64 	%fd699, %fd1;
	neg.f64 	%fd700, %fd1;
	fma.rn.f64 	%fd701, %fd700, %fd699, 0d3FF0000000000000;
	fma.rn.f64 	%fd702, %fd701, %fd701, %fd701;
	fma.rn.f64 	%fd703, %fd702, %fd699, %fd699;
	mul.f64 	%fd704, %fd703, %fd703;
	fma.rn.f64 	%fd705, %fd704, 0dC0C5E91E6AC3AD03, 0d4093F56A049CDDE7;
	fma.rn.f64 	%fd706, %fd705, %fd704, 0dC05572D39DFB8433;
	fma.rn.f64 	%fd707, %fd706, %fd704, 0d4016A6041CAA59E5;
	fma.rn.f64 	%fd708, %fd707, %fd704, 0dBFE155E3A0493880;
	fma.rn.f64 	%fd709, %fd708, %fd704, 0d3FBA7FB92F417F7F;
	fma.rn.f64 	%fd710, %fd709, %fd704, 0dBFAFFFFFB12E32F5;
	fma.rn.f64 	%fd78, %fd710, %fd704, 0d3FEFFFFFFFFECED5;
	fma.rn.f64 	%fd711, %fd704, 0d418A86A64BE101DC, 0dC15709C79AAC5813;
	fma.rn.f64 	%fd712, %fd711, %fd704, 0d41142A31C980A287;
	fma.rn.f64 	%fd713, %fd712, %fd704, 0dC0C9CBE68930485D;
	fma.rn.f64 	%fd714, %fd713, %fd704, 0d407F583E14E8A4E8;
	fma.rn.f64 	%fd715, %fd714, %fd704, 0dC0374A629C650680;
	fma.rn.f64 	%fd716, %fd715, %fd704, 0d3FFA32A7AF17FAE9;
	fma.rn.f64 	%fd717, %fd716, %fd704, 0dBFCAD32497785CD6;
	fma.rn.f64 	%fd718, %fd717, %fd704, 0d3FB0AAAA9FB75F7B;
	fma.rn.f64 	%fd719, %fd718, %fd704, 0dBFBFFFFFFFFE320F;
	fma.rn.f64 	%fd79, %fd719, %fd703, %fd1;
	mul.f64 	%fd720, %fd79, 0d3FE45F306DC9C883;
	cvt.rni.s32.f64 	%r253, %fd720;
	cvt.rn.f64.s32 	%fd721, %r253;
	fma.rn.f64 	%fd722, %fd721, 0dBFF921FB54442D18, %fd79;
	fma.rn.f64 	%fd723, %fd721, 0dBC91A62633145C00, %fd722;
	fma.rn.f64 	%fd1357, %fd721, 0dB97B839A252049C0, %fd723;
	abs.f64 	%fd724, %fd79;
	setp.ltu.f64 	%p44, %fd724, 0d41E0000000000000;
	@%p44 bra 	$L__BB14_72;
	{ // callseq 26, 0
	.param .b64 param0;
	st.param.f64 	[param0], %fd79;
	.param .align 16 .b8 retval0[16];
	call.uni (retval0), 
	__internal_trig_reduction_slowpathd, 
	(
	param0
	);
	ld.param.f64 	%fd1357, [retval0];
	ld.param.b32 	%r253, [retval0+8];
	} // callseq 26
$L__BB14_72:
	and.b32  	%r168, %r253, 3;
	cvt.rn.f64.u32 	%fd726, %r168;
	add.f64 	%fd727, %fd1357, 0dC002D97C7F3321D2;
	fma.rn.f64 	%fd83, %fd726, 0d3FF921FB54442D18, %fd727;
	abs.f64 	%fd84, %fd83;
	setp.neu.f64 	%p45, %fd84, 0d7FF0000000000000;
	@%p45 bra 	$L__BB14_74;
	mov.f64 	%fd733, 0d0000000000000000;
	mul.rn.f64 	%fd1359, %fd83, %fd733;
	mov.b32 	%r255, 1;
	bra.uni 	$L__BB14_77;
$L__BB14_74:
	mul.f64 	%fd728, %fd83, 0d3FE45F306DC9C883;
	cvt.rni.s32.f64 	%r254, %fd728;
	cvt.rn.f64.s32 	%fd729, %r254;
	fma.rn.f64 	%fd730, %fd729, 0dBFF921FB54442D18, %fd83;
	fma.rn.f64 	%fd731, %fd729, 0dBC91A62633145C00, %fd730;
	fma.rn.f64 	%fd1359, %fd729, 0dB97B839A252049C0, %fd731;
	setp.ltu.f64 	%p46, %fd84, 0d41E0000000000000;
	@%p46 bra 	$L__BB14_76;
	{ // callseq 27, 0
	.param .b64 param0;
	st.param.f64 	[param0], %fd83;
	.param .align 16 .b8 retval0[16];
	call.uni (retval0), 
	__internal_trig_reduction_slowpathd, 
	(
	param0
	);
	ld.param.f64 	%fd1359, [retval0];
	ld.param.b32 	%r254, [retval0+8];
	} // callseq 27
$L__BB14_76:
	add.s32 	%r255, %r254, 1;
$L__BB14_77:
	shl.b32 	%r171, %r255, 6;
	cvt.u64.u32 	%rd14, %r171;
	and.b64  	%rd15, %rd14, 64;
	mov.u64 	%rd16, __cudart_sin_cos_coeffs;
	add.s64 	%rd17, %rd16, %rd15;
	mul.rn.f64 	%fd734, %fd1359, %fd1359;
	and.b32  	%r172, %r255, 1;
	setp.eq.b32 	%p47, %r172, 1;
	selp.f64 	%fd735, 0dBDA8FF8320FD8164, 0d3DE5DB65F9785EBA, %p47;
	ld.global.nc.v2.f64 	{%fd736, %fd737}, [%rd17];
	fma.rn.f64 	%fd738, %fd735, %fd734, %fd736;
	fma.rn.f64 	%fd739, %fd738, %fd734, %fd737;
	ld.global.nc.v2.f64 	{%fd740, %fd741}, [%rd17+16];
	fma.rn.f64 	%fd742, %fd739, %fd734, %fd740;
	fma.rn.f64 	%fd743, %fd742, %fd734, %fd741;
	ld.global.nc.v2.f64 	{%fd744, %fd745}, [%rd17+32];
	fma.rn.f64 	%fd746, %fd743, %fd734, %fd744;
	fma.rn.f64 	%fd747, %fd746, %fd734, %fd745;
	fma.rn.f64 	%fd748, %fd747, %fd1359, %fd1359;
	fma.rn.f64 	%fd749, %fd747, %fd734, 0d3FF0000000000000;
	selp.f64 	%fd750, %fd749, %fd748, %p47;
	and.b32  	%r173, %r255, 2;
	setp.eq.s32 	%p48, %r173, 0;
	mov.f64 	%fd751, 0d0000000000000000;
	sub.f64 	%fd752, %fd751, %fd750;
	selp.f64 	%fd753, %fd750, %fd752, %p48;
	rsqrt.approx.f64 	%fd754, %fd1;
	mul.f64 	%fd755, %fd754, 0d3FE9884533D43651;
	mul.f64 	%fd756, %fd755, %fd78;
	mul.f64 	%fd1360, %fd756, %fd753;
$L__BB14_78:
	setp.lt.f64 	%p49, %fd196, 0d0000000000000000;
	selp.f64 	%fd1386, 0dFFF8000000000000, %fd1360, %p49;
	setp.eq.s32 	%p50, %r117, 1;
	@%p50 bra 	$L__BB14_119;
	setp.ne.s32 	%p51, %r117, 0;
	@%p51 bra 	$L__BB14_161;
	setp.gtu.f64 	%p77, %fd1, 0d3FE97F4A8F9D3F28;
	@%p77 bra 	$L__BB14_103;
	mul.f64 	%fd1035, %fd196, %fd196;
	fma.rn.f64 	%fd1036, %fd1035, 0d3C8EFBD0A1B77C65, 0dBD13098C51C18514;
	fma.rn.f64 	%fd1037, %fd1036, %fd1035, 0d3D923102D2F5F2F5;
	fma.rn.f64 	%fd1038, %fd1037, %fd1035, 0dBE0A5F2DEE7D526E;
	fma.rn.f64 	%fd1039, %fd1038, %fd1035, 0d3E7BB77E758B38AF;
	fma.rn.f64 	%fd1040, %fd1039, %fd1035, 0dBEE3D1A206EC4F36;
	fma.rn.f64 	%fd1041, %fd1040, %fd1035, 0d3F4183DCD3ED6294;
	fma.rn.f64 	%fd1042, %fd1041, %fd1035, 0dBF903921CF04F123;
	fma.rn.f64 	%fd1043, %fd1042, %fd1035, 0d3FC5DB69D7753176;
	add.f64 	%fd1044, %fd1035, 0dBFDBA96740000000;
	add.f64 	%fd1045, %fd1044, 0d3E15A30C80000000;
	mul.f64 	%fd93, %fd1045, %fd1043;
	{
	.reg .b32 %temp; 
	mov.b64 	{%temp, %r256}, %fd1;
	}
	{
	.reg .b32 %temp; 
	mov.b64 	{%r257, %temp}, %fd1;
	}
	setp.gt.s32 	%p78, %r256, 1048575;
	mov.b32 	%r258, -1023;
	mov.f64 	%fd1361, %fd1;
	@%p78 bra 	$L__BB14_83;
	mul.f64 	%fd1361, %fd1, 0d4350000000000000;
	{
	.reg .b32 %temp; 
	mov.b64 	{%temp, %r256}, %fd1361;
	}
	{
	.reg .b32 %temp; 
	mov.b64 	{%r257, %temp}, %fd1361;
	}
	mov.b32 	%r258, -1077;
$L__BB14_83:
	add.s32 	%r204, %r256, -1;
	setp.gt.u32 	%p79, %r204, 2146435070;
	@%p79 bra 	$L__BB14_87;
	shr.u32 	%r207, %r256, 20;
	add.s32 	%r259, %r258, %r207;
	and.b32  	%r208, %r256, 1048575;
	or.b32  	%r209, %r208, 1072693248;
	mov.b64 	%fd1362, {%r257, %r209};
	setp.lt.u32 	%p81, %r209, 1073127583;
	@%p81 bra 	$L__BB14_86;
	{
	.reg .b32 %temp; 
	mov.b64 	{%r210, %temp}, %fd1362;
	}
	{
	.reg .b32 %temp; 
	mov.b64 	{%temp, %r211}, %fd1362;
	}
	add.s32 	%r212, %r211, -1048576;
	mov.b64 	%fd1362, {%r210, %r212};
	add.s32 	%r259, %r259, 1;
$L__BB14_86:
	add.f64 	%fd1047, %fd1362, 0dBFF0000000000000;
	add.f64 	%fd1048, %fd1362, 0d3FF0000000000000;
	rcp.approx.ftz.f64 	%fd1049, %fd1048;
	neg.f64 	%fd1050, %fd1048;
	fma.rn.f64 	%fd1051, %fd1050, %fd1049, 0d3FF0000000000000;
	fma.rn.f64 	%fd1052, %fd1051, %fd1051, %fd1051;
	fma.rn.f64 	%fd1053, %fd1052, %fd1049, %fd1049;
	mul.f64 	%fd1054, %fd1047, %fd1053;
	fma.rn.f64 	%fd1055, %fd1047, %fd1053, %fd1054;
	mul.f64 	%fd1056, %fd1055, %fd1055;
	fma.rn.f64 	%fd1057, %fd1056, 0d3EB1380B3AE80F1E, 0d3ED0EE258B7A8B04;
	fma.rn.f64 	%fd1058, %fd1057, %fd1056, 0d3EF3B2669F02676F;
	fma.rn.f64 	%fd1059, %fd1058, %fd1056, 0d3F1745CBA9AB0956;
	fma.rn.f64 	%fd1060, %fd1059, %fd1056, 0d3F3C71C72D1B5154;
	fma.rn.f64 	%fd1061, %fd1060, %fd1056, 0d3F624924923BE72D;
	fma.rn.f64 	%fd1062, %fd1061, %fd1056, 0d3F8999999999A3C4;
	fma.rn.f64 	%fd1063, %fd1062, %fd1056, 0d3FB5555555555554;
	sub.f64 	%fd1064, %fd1047, %fd1055;
	add.f64 	%fd1065, %fd1064, %fd1064;
	neg.f64 	%fd1066, %fd1055;
	fma.rn.f64 	%fd1067, %fd1066, %fd1047, %fd1065;
	mul.f64 	%fd1068, %fd1053, %fd1067;
	mul.f64 	%fd1069, %fd1056, %fd1063;
	fma.rn.f64 	%fd1070, %fd1069, %fd1055, %fd1068;
	xor.b32  	%r213, %r259, -2147483648;
	mov.b32 	%r214, 1127219200;
	mov.b64 	%fd1071, {%r213, %r214};
	mov.b32 	%r215, -2147483648;
	mov.b64 	%fd1072, {%r215, %r214};
	sub.f64 	%fd1073, %fd1071, %fd1072;
	fma.rn.f64 	%fd1074, %fd1073, 0d3FE62E42FEFA39EF, %fd1055;
	fma.rn.f64 	%fd1075, %fd1073, 0dBFE62E42FEFA39EF, %fd1074;
	sub.f64 	%fd1076, %fd1075, %fd1055;
	sub.f64 	%fd1077, %fd1070, %fd1076;
	fma.rn.f64 	%fd1078, %fd1073, 0d3C7ABC9E3B39803F, %fd1077;
	add.f64 	%fd1363, %fd1074, %fd1078;
	bra.uni 	$L__BB14_88;
$L__BB14_87:
	fma.rn.f64 	%fd1046, %fd1361, 0d7FF0000000000000, 0d7FF0000000000000;
	{
	.reg .b32 %temp; 
	mov.b64 	{%temp, %r205}, %fd1361;
	}
	and.b32  	%r206, %r205, 2147483647;
	setp.eq.s32 	%p80, %r206, 0;
	selp.f64 	%fd1363, 0dFFF0000000000000, %fd1046, %p80;
$L__BB14_88:
	setp.gtu.f64 	%p82, %fd1, 0d400FB319F277BBE5;
	@%p82 bra 	$L__BB14_90;
	add.f64 	%fd1079, %fd1, 0dC0033D152E971B40;
	add.f64 	%fd1080, %fd1079, 0d3CA0F539D7DA258E;
	fma.rn.f64 	%fd1081, %fd1080, 0dBCC0D18564C48C61, 0dBCFCF8F9A8C294BC;
	fma.rn.f64 	%fd1082, %fd1081, %fd1080, 0d3D3FAB983CAE498B;
	fma.rn.f64 	%fd1083, %fd1082, %fd1080, 0d3D7CD7C018579B88;
	fma.rn.f64 	%fd1084, %fd1083, %fd1080, 0dBDBBDD2342D64FDD;
	fma.rn.f64 	%fd1085, %fd1084, %fd1080, 0dBDF5C2D9416B1E2B;
	fma.rn.f64 	%fd1086, %fd1085, %fd1080, 0d3E32951D73174DD5;
	fma.rn.f64 	%fd1087, %fd1086, %fd1080, 0d3E67FF99802CAEB5;
	fma.rn.f64 	%fd1088, %fd1087, %fd1080, 0dBEA1CCE305C4C9F7;
	fma.rn.f64 	%fd1089, %fd1088, %fd1080, 0dBED232C77E29E1BB;
	fma.rn.f64 	%fd1090, %fd1089, %fd1080, 0d3F06ED3B9F0EF757;
	fma.rn.f64 	%fd1091, %fd1090, %fd1080, 0d3F315382BA096A62;
	fma.rn.f64 	%fd1092, %fd1091, %fd1080, 0dBF61F992590D1AE4;
	fma.rn.f64 	%fd1093, %fd1092, %fd1080, 0dBF81BB1CBE1A465F;
	fma.rn.f64 	%fd1094, %fd1093, %fd1080, 0d3FACFAE864368D84;
	fma.rn.f64 	%fd1095, %fd1094, %fd1080, 0d3FBBA1DEEA0294A3;
	fma.rn.f64 	%fd1096, %fd1095, %fd1080, 0dBFE09CDB36551280;
	mul.f64 	%fd1367, %fd1080, %fd1096;
	bra.uni 	$L__BB14_102;
$L__BB14_90:
	setp.gtu.f64 	%p83, %fd1, 0d401C58FD1A62F5EC;
	@%p83 bra 	$L__BB14_92;
	add.f64 	%fd1097, %fd1, 0dC016148F5B2C2E45;
	add.f64 	%fd1098, %fd1097, 0dBC975054CD60A517;
	fma.rn.f64 	%fd1099, %fd1098, 0d3CBCB0A8F126B343, 0d3CF83FD1F333EB61;
	fma.rn.f64 	%fd1100, %fd1099, %fd1098, 0dBD4100E33E3FB413;
	fma.rn.f64 	%fd1101, %fd1100, %fd1098, 0dBD7846076D004627;
	fma.rn.f64 	%fd1102, %fd1101, %fd1098, 0d3DBE2F1D4F90720D;
	fma.rn.f64 	%fd1103, %fd1102, %fd1098, 0d3DF1D03B1E4A119B;
	fma.rn.f64 	%fd1104, %fd1103, %fd1098, 0dBE341D72B1B3BCE9;
	fma.rn.f64 	%fd1105, %fd1104, %fd1098, 0dBE62DA37CE2A9EF8;
	fma.rn.f64 	%fd1106, %fd1105, %fd1098, 0d3EA32E6D9974F763;
	fma.rn.f64 	%fd1107, %fd1106, %fd1098, 0d3ECAD77D744A1879;
	fma.rn.f64 	%fd1108, %fd1107, %fd1098, 0dBF0863F481A37337;
	fma.rn.f64 	%fd1109, %fd1108, %fd1098, 0dBF26F641F418F0F4;
	fma.rn.f64 	%fd1110, %fd1109, %fd1098, 0d3F627E31FE9A969E;
	fma.rn.f64 	%fd1111, %fd1110, %fd1098, 0d3F72F7FFE9025628;
	fma.rn.f64 	%fd1112, %fd1111, %fd1098, 0dBFAB2150CB41E8BF;
	fma.rn.f64 	%fd1113, %fd1112, %fd1098, 0dBF9F8F72E7A848DE;
	fma.rn.f64 	%fd1114, %fd1113, %fd1098, 0d3FD5C6E60A097823;
	mul.f64 	%fd1367, %fd1098, %fd1114;
	bra.uni 	$L__BB14_102;
$L__BB14_92:
	setp.gtu.f64 	%p84, %fd1, 0d402471FCB6A7A8C0;
	@%p84 bra 	$L__BB14_94;
	add.f64 	%fd1115, %fd1, 0dC0214EB56CCCDECA;
	add.f64 	%fd1116, %fd1115, 0d3CB51970714C7C25;
	fma.rn.f64 	%fd1117, %fd1116, 0dBCBDB7FFCF659E24, 0dBCF4B3A71AAAC629;
	fma.rn.f64 	%fd1118, %fd1117, %fd1116, 0d3D417EC150ECDCE7;
	fma.rn.f64 	%fd1119, %fd1118, %fd1116, 0d3D7438F5EA1D10B2;
	fma.rn.f64 	%fd1120, %fd1119, %fd1116, 0dBDBEDAE7EC2C9E87;
	fma.rn.f64 	%fd1121, %fd1120, %fd1116, 0dBDECADD2C4B91F58;
	fma.rn.f64 	%fd1122, %fd1121, %fd1116, 0d3E34582C8EE12204;
	fma.rn.f64 	%fd1123, %fd1122, %fd1116, 0d3E5CEDA451DD20F8;
	fma.rn.f64 	%fd1124, %fd1123, %fd1116, 0dBEA30E8CC3165E2F;
	fma.rn.f64 	%fd1125, %fd1124, %fd1116, 0dBEC3324842BB1A2E;
	fma.rn.f64 	%fd1126, %fd1125, %fd1116, 0d3F07800BC54FBDDB;
	fma.rn.f64 	%fd1127, %fd1126, %fd1116, 0d3F1D79605276949A;
	fma.rn.f64 	%fd1128, %fd1127, %fd1116, 0dBF60E0D60385A629;
	fma.rn.f64 	%fd1129, %fd1128, %fd1116, 0dBF648E63600D82F3;
	fma.rn.f64 	%fd1130, %fd1129, %fd1116, 0d3FA68B984EC6493A;
	fma.rn.f64 	%fd1131, %fd1130, %fd1116, 0d3F900F7FCF183E0B;
	fma.rn.f64 	%fd1132, %fd1131, %fd1116, 0dBFD15F7977A772D4;
	mul.f64 	%fd1367, %fd1116, %fd1132;
	bra.uni 	$L__BB14_102;
$L__BB14_94:
	rcp.approx.ftz.f64 	%fd1133, %fd1;
	neg.f64 	%fd1134, %fd1;
	fma.rn.f64 	%fd1135, %fd1134, %fd1133, 0d3FF0000000000000;
	fma.rn.f64 	%fd1136, %fd1135, %fd1135, %fd1135;
	fma.rn.f64 	%fd1137, %fd1136, %fd1133, %fd1133;
	mul.f64 	%fd1138, %fd1137, %fd1137;
	fma.rn.f64 	%fd1139, %fd1138, 0dC0D115CB8C11A9DC, 0d409927467A655012;
	fma.rn.f64 	%fd1140, %fd1139, %fd1138, 0dC05751787E247BD4;
	fma.rn.f64 	%fd1141, %fd1140, %fd1138, 0d401704C4E5FC36B2;
	fma.rn.f64 	%fd1142, %fd1141, %fd1138, 0dBFE15B747A2FD531;
	fma.rn.f64 	%fd1143, %fd1142, %fd1138, 0d3FBA7FEACF6CB79B;
	fma.rn.f64 	%fd1144, %fd1143, %fd1138, 0dBFAFFFFFEDDCF548;
	fma.rn.f64 	%fd1145, %fd1144, %fd1138, 0d3FEFFFFFFFFFC9E5;
	fma.rn.f64 	%fd1146, %fd1138, 0dC14602FE1C34685E, 0d410ECD4523B12B84;
	fma.rn.f64 	%fd1147, %fd1146, %fd1138, 0dC0C7A2FC1972F05A;
	fma.rn.f64 	%fd1148, %fd1147, %fd1138, 0d407EBA131F7E5BEB;
	fma.rn.f64 	%fd1149, %fd1148, %fd1138, 0dC0373B92E6E7CC7D;
	fma.rn.f64 	%fd1150, %fd1149, %fd1138, 0d3FFA31BEE63A2F08;
	fma.rn.f64 	%fd1151, %fd1150, %fd1138, 0dBFCAD320104D5D05;
	fma.rn.f64 	%fd1152, %fd1151, %fd1138, 0d3FB0AAAA9C76D07E;
	fma.rn.f64 	%fd1153, %fd1152, %fd1138, 0dBFBFFFFFFFFDACEC;
	fma.rn.f64 	%fd105, %fd1153, %fd1137, %fd1;
	rsqrt.approx.f64 	%fd1154, %fd1;
	mul.f64 	%fd1155, %fd1154, 0d3FE9884533D43651;
	mul.f64 	%fd106, %fd1155, %fd1145;
	mul.f64 	%fd1156, %fd105, 0d3FE45F306DC9C883;
	cvt.rni.s32.f64 	%r260, %fd1156;
	cvt.rn.f64.s32 	%fd1157, %r260;
	fma.rn.f64 	%fd1158, %fd1157, 0dBFF921FB54442D18, %fd105;
	fma.rn.f64 	%fd1159, %fd1157, 0dBC91A62633145C00, %fd1158;
	fma.rn.f64 	%fd1364, %fd1157, 0dB97B839A252049C0, %fd1159;
	abs.f64 	%fd1160, %fd105;
	setp.ltu.f64 	%p85, %fd1160, 0d41E0000000000000;
	@%p85 bra 	$L__BB14_96;
	{ // callseq 32, 0
	.param .b64 param0;
	st.param.f64 	[param0], %fd105;
	.param .align 16 .b8 retval0[16];
	call.uni (retval0), 
	__internal_trig_reduction_slowpathd, 
	(
	param0
	);
	ld.param.f64 	%fd1364, [retval0];
	ld.param.b32 	%r260, [retval0+8];
	} // callseq 32
$L__BB14_96:
	and.b32  	%r217, %r260, 3;
	cvt.rn.f64.u32 	%fd1162, %r217;
	add.f64 	%fd1163, %fd1364, 0dBFE921FB54442D18;
	fma.rn.f64 	%fd110, %fd1162, 0d3FF921FB54442D18, %fd1163;
	abs.f64 	%fd111, %fd110;
	setp.neu.f64 	%p86, %fd111, 0d7FF0000000000000;
	@%p86 bra 	$L__BB14_98;
	mov.f64 	%fd1169, 0d0000000000000000;
	mul.rn.f64 	%fd1366, %fd110, %fd1169;
	mov.b32 	%r262, 1;
	bra.uni 	$L__BB14_101;
$L__BB14_98:
	mul.f64 	%fd1164, %fd110, 0d3FE45F306DC9C883;
	cvt.rni.s32.f64 	%r261, %fd1164;
	cvt.rn.f64.s32 	%fd1165, %r261;
	fma.rn.f64 	%fd1166, %fd1165, 0dBFF921FB54442D18, %fd110;
	fma.rn.f64 	%fd1167, %fd1165, 0dBC91A62633145C00, %fd1166;
	fma.rn.f64 	%fd1366, %fd1165, 0dB97B839A252049C0, %fd1167;
	setp.ltu.f64 	%p87, %fd111, 0d41E0000000000000;
	@%p87 bra 	$L__BB14_100;
	{ // callseq 33, 0
	.param .b64 param0;
	st.param.f64 	[param0], %fd110;
	.param .align 16 .b8 retval0[16];
	call.uni (retval0), 
	__internal_trig_reduction_slowpathd, 
	(
	param0
	);
	ld.param.f64 	%fd1366, [retval0];
	ld.param.b32 	%r261, [retval0+8];
	} // callseq 33
$L__BB14_100:
	add.s32 	%r262, %r261, 1;
$L__BB14_101:
	shl.b32 	%r220, %r262, 6;
	cvt.u64.u32 	%rd26, %r220;
	and.b64  	%rd27, %rd26, 64;
	mov.u64 	%rd28, __cudart_sin_cos_coeffs;
	add.s64 	%rd29, %rd28, %rd27;
	mul.rn.f64 	%fd1170, %fd1366, %fd1366;
	and.b32  	%r221, %r262, 1;
	setp.eq.b32 	%p88, %r221, 1;
	selp.f64 	%fd1171, 0dBDA8FF8320FD8164, 0d3DE5DB65F9785EBA, %p88;
	ld.global.nc.v2.f64 	{%fd1172, %fd1173}, [%rd29];
	fma.rn.f64 	%fd1174, %fd1171, %fd1170, %fd1172;
	fma.rn.f64 	%fd1175, %fd1174, %fd1170, %fd1173;
	ld.global.nc.v2.f64 	{%fd1176, %fd1177}, [%rd29+16];
	fma.rn.f64 	%fd1178, %fd1175, %fd1170, %fd1176;
	fma.rn.f64 	%fd1179, %fd1178, %fd1170, %fd1177;
	ld.global.nc.v2.f64 	{%fd1180, %fd1181}, [%rd29+32];
	fma.rn.f64 	%fd1182, %fd1179, %fd1170, %fd1180;
	fma.rn.f64 	%fd1183, %fd1182, %fd1170, %fd1181;
	fma.rn.f64 	%fd1184, %fd1183, %fd1366, %fd1366;
	fma.rn.f64 	%fd1185, %fd1183, %fd1170, 0d3FF0000000000000;
	selp.f64 	%fd1186, %fd1185, %fd1184, %p88;
	and.b32  	%r222, %r262, 2;
	setp.eq.s32 	%p89, %r222, 0;
	mov.f64 	%fd1187, 0d0000000000000000;
	sub.f64 	%fd1188, %fd1187, %fd1186;
	selp.f64 	%fd1189, %fd1186, %fd1188, %p89;
	mul.f64 	%fd1367, %fd106, %fd1189;
$L__BB14_102:
	mul.f64 	%fd1190, %fd1363, 0d3FE45F306DC9C883;
	fma.rn.f64 	%fd1371, %fd1190, %fd1367, %fd93;
	bra.uni 	$L__BB14_118;
$L__BB14_103:
	setp.gtu.f64 	%p90, %fd1, 0d4000347C4AB37B18;
	@%p90 bra 	$L__BB14_105;
	add.f64 	%fd1191, %fd1, 0dBFEC982EB8D417EA;
	add.f64 	%fd1192, %fd1191, 0dBC7EA9D270347F83;
	fma.rn.f64 	%fd1193, %fd1192, 0dBF01630132D75FC3, 0d3F3D054B05D3C52D;
	fma.rn.f64 	%fd1194, %fd1193, %fd1192, 0dBF66DAC0B314B2E5;
	fma.rn.f64 	%fd1195, %fd1194, %fd1192, 0d3F86A5D1DE76263F;
	fma.rn.f64 	%fd1196, %fd1195, %fd1192, 0dBF9FD16652824592;
	fma.rn.f64 	%fd1197, %fd1196, %fd1192, 0d3FB0F69A9CC79FBD;
	fma.rn.f64 	%fd1198, %fd1197, %fd1192, 0dBFBCCE40EF15583E;
	fma.rn.f64 	%fd1199, %fd1198, %fd1192, 0d3FC446B11780E4FC;
	fma.rn.f64 	%fd1200, %fd1199, %fd1192, 0dBFC89AE7E19621F7;
	fma.rn.f64 	%fd1201, %fd1200, %fd1192, 0d3FCACBA1B38EF7B8;
	fma.rn.f64 	%fd1202, %fd1201, %fd1192, 0dBFCB4166A03BBFA5;
	fma.rn.f64 	%fd1203, %fd1202, %fd1192, 0d3FCACCA4D5D4889A;
	fma.rn.f64 	%fd1204, %fd1203, %fd1192, 0dBFCA1455932B9392;
	fma.rn.f64 	%fd1205, %fd1204, %fd1192, 0d3FC96D8DB8D844EC;
	fma.rn.f64 	%fd1206, %fd1205, %fd1192, 0dBFC8F7FB77522EDF;
	fma.rn.f64 	%fd1207, %fd1206, %fd1192, 0d3FC8C0926ABC9AB0;
	fma.rn.f64 	%fd1208, %fd1207, %fd1192, 0dBFC8D35B8FEA468C;
	fma.rn.f64 	%fd1209, %fd1208, %fd1192, 0d3FC9424B8A0C8F94;
	fma.rn.f64 	%fd1210, %fd1209, %fd1192, 0dBFCA396A7F3403EF;
	fma.rn.f64 	%fd1211, %fd1210, %fd1192, 0d3FCC068086C37055;
	fma.rn.f64 	%fd1212, %fd1211, %fd1192, 0dBFCCF18E6A4C5C4E;
	fma.rn.f64 	%fd1213, %fd1212, %fd1192, 0d3FCC3B1338AF4239;
	fma.rn.f64 	%fd1214, %fd1213, %fd1192, 0dBFDF7E38A46D70DB;
	fma.rn.f64 	%fd1215, %fd1214, %fd1192, 0d3FEC24371844B88A;
	mul.f64 	%fd1371, %fd1192, %fd1215;
	bra.uni 	$L__BB14_118;
$L__BB14_105:
	setp.gtu.f64 	%p91, %fd1, 0d40161663B5D9A628;
	@%p91 bra 	$L__BB14_107;
	add.f64 	%fd1216, %fd1, 0dC00FA9534D98569C;
	add.f64 	%fd1217, %fd1216, 0d3C9F06AE7804384E;
	fma.rn.f64 	%fd1218, %fd1217, 0dBCDAEA62AC8BDA68, 0dBCD2434958151AC7;
	fma.rn.f64 	%fd1219, %fd1218, %fd1217, 0d3D11C24A40D33FE1;
	fma.rn.f64 	%fd1220, %fd1219, %fd1217, 0d3D237CD62FA08CA4;
	fma.rn.f64 	%fd1221, %fd1220, %fd1217, 0dBD43902E0298C52A;
	fma.rn.f64 	%fd1222, %fd1221, %fd1217, 0dBD1DDAAD11CAB40F;
	fma.rn.f64 	%fd1223, %fd1222, %fd1217, 0dBD5209D9F06D7DE4;
	fma.rn.f64 	%fd1224, %fd1223, %fd1217, 0d3D8BB9F464468E1A;
	fma.rn.f64 	%fd1225, %fd1224, %fd1217, 0dBDA8F67B07D1B440;
	fma.rn.f64 	%fd1226, %fd1225, %fd1217, 0d3DC7C8D60F9EAECF;
	fma.rn.f64 	%fd1227, %fd1226, %fd1217, 0dBDE9703405B49A8D;
	fma.rn.f64 	%fd1228, %fd1227, %fd1217, 0d3E0A6B64E76417E4;
	fma.rn.f64 	%fd1229, %fd1228, %fd1217, 0dBE2F6B5AFB2F1359;
	fma.rn.f64 	%fd1230, %fd1229, %fd1217, 0d3E54526B71C21EC1;
	fma.rn.f64 	%fd1231, %fd1230, %fd1217, 0dBE5776DBCBBC8E1D;
	fma.rn.f64 	%fd1232, %fd1231, %fd1217, 0dBE93B211FC2DF90E;
	fma.rn.f64 	%fd1233, %fd1232, %fd1217, 0dBED486372E8562DC;
	fma.rn.f64 	%fd1234, %fd1233, %fd1217, 0d3F0AB2C1FBC3A254;
	fma.rn.f64 	%fd1235, %fd1234, %fd1217, 0d3F299827653353B8;
	fma.rn.f64 	%fd1236, %fd1235, %fd1217, 0dBF61E32BC4ED7084;
	fma.rn.f64 	%fd1237, %fd1236, %fd1217, 0dBF7C116FDC599A09;
	fma.rn.f64 	%fd1238, %fd1237, %fd1217, 0d3FADF6D59BF50C77;
	fma.rn.f64 	%fd1239, %fd1238, %fd1217, 0d3FAA09C92903680B;
	fma.rn.f64 	%fd1240, %fd1239, %fd1217, 0dBFD9C34256A12A0B;
	mul.f64 	%fd1371, %fd1217, %fd1240;
	bra.uni 	$L__BB14_118;
$L__BB14_107:
	setp.gtu.f64 	%p92, %fd1, 0d40214EF30C0C06ED;
	@%p92 bra 	$L__BB14_109;
	add.f64 	%fd1241, %fd1, 0dC01C581DC4E72103;
	add.f64 	%fd1242, %fd1241, 0d3C99774A495F56CF;
	fma.rn.f64 	%fd1243, %fd1242, 0d3CF1CB3ABA718B8E, 0dBD3F443BB4F53D75;
	fma.rn.f64 	%fd1244, %fd1243, %fd1242, 0dBD770F737BD6A786;
	fma.rn.f64 	%fd1245, %fd1244, %fd1242, 0d3DBF0E9A20459E14;
	fma.rn.f64 	%fd1246, %fd1245, %fd1242, 0d3DEFA6B137D5E108;
	fma.rn.f64 	%fd1247, %fd1246, %fd1242, 0dBE344296729FB7FA;
	fma.rn.f64 	%fd1248, %fd1247, %fd1242, 0dBE60A2813A80DFAA;
	fma.rn.f64 	%fd1249, %fd1248, %fd1242, 0d3EA34AA737A83EB4;
	fma.rn.f64 	%fd1250, %fd1249, %fd1242, 0d3EC6A9227332D03C;
	fma.rn.f64 	%fd1251, %fd1250, %fd1242, 0dBF08177E4F93C81E;
	fma.rn.f64 	%fd1252, %fd1251, %fd1242, 0dBF226DD71E391775;
	fma.rn.f64 	%fd1253, %fd1252, %fd1242, 0d3F61D35E85FD7B22;
	fma.rn.f64 	%fd1254, %fd1253, %fd1242, 0d3F6B2F14A955285C;
	fma.rn.f64 	%fd1255, %fd1254, %fd1242, 0dBFA8969C64CBF388;
	fma.rn.f64 	%fd1256, %fd1255, %fd1242, 0dBF95AEF611FC4D5A;
	fma.rn.f64 	%fd1257, %fd1256, %fd1242, 0d3FD334CCA0697A5A;
	mul.f64 	%fd1371, %fd1242, %fd1257;
	bra.uni 	$L__BB14_118;
$L__BB14_109:
	setp.eq.f64 	%p93, %fd1, 0d7FF0000000000000;
	mov.f64 	%fd1371, 0d0000000000000000;
	@%p93 bra 	$L__BB14_118;
	rcp.approx.ftz.f64 	%fd1259, %fd1;
	neg.f64 	%fd1260, %fd1;
	fma.rn.f64 	%fd1261, %fd1260, %fd1259, 0d3FF0000000000000;
	fma.rn.f64 	%fd1262, %fd1261, %fd1261, %fd1261;
	fma.rn.f64 	%fd1263, %fd1262, %fd1259, %fd1259;
	mul.f64 	%fd1264, %fd1263, %fd1263;
	fma.rn.f64 	%fd1265, %fd1264, 0dC0C5E91E6AC3AD03, 0d4093F56A049CDDE7;
	fma.rn.f64 	%fd1266, %fd1265, %fd1264, 0dC05572D39DFB8433;
	fma.rn.f64 	%fd1267, %fd1266, %fd1264, 0d4016A6041CAA59E5;
	fma.rn.f64 	%fd1268, %fd1267, %fd1264, 0dBFE155E3A0493880;
	fma.rn.f64 	%fd1269, %fd1268, %fd1264, 0d3FBA7FB92F417F7F;
	fma.rn.f64 	%fd1270, %fd1269, %fd1264, 0dBFAFFFFFB12E32F5;
	fma.rn.f64 	%fd1271, %fd1270, %fd1264, 0d3FEFFFFFFFFECED5;
	fma.rn.f64 	%fd1272, %fd1264, 0d418A86A64BE101DC, 0dC15709C79AAC5813;
	fma.rn.f64 	%fd1273, %fd1272, %fd1264, 0d41142A31C980A287;
	fma.rn.f64 	%fd1274, %fd1273, %fd1264, 0dC0C9CBE68930485D;
	fma.rn.f64 	%fd1275, %fd1274, %fd1264, 0d407F583E14E8A4E8;
	fma.rn.f64 	%fd1276, %fd1275, %fd1264, 0dC0374A629C650680;
	fma.rn.f64 	%fd1277, %fd1276, %fd1264, 0d3FFA32A7AF17FAE9;
	fma.rn.f64 	%fd1278, %fd1277, %fd1264, 0dBFCAD32497785CD6;
	fma.rn.f64 	%fd1279, %fd1278, %fd1264, 0d3FB0AAAA9FB75F7B;
	fma.rn.f64 	%fd1280, %fd1279, %fd1264, 0dBFBFFFFFFFFE320F;
	fma.rn.f64 	%fd123, %fd1280, %fd1263, %fd1;
	rsqrt.approx.f64 	%fd1281, %fd1;
	mul.f64 	%fd1282, %fd1281, 0d3FE9884533D43651;
	mul.f64 	%fd124, %fd1282, %fd1271;
	mul.f64 	%fd1283, %fd123, 0d3FE45F306DC9C883;
	cvt.rni.s32.f64 	%r263, %fd1283;
	cvt.rn.f64.s32 	%fd1284, %r263;
	fma.rn.f64 	%fd1285, %fd1284, 0dBFF921FB54442D18, %fd123;
	fma.rn.f64 	%fd1286, %fd1284, 0dBC91A62633145C00, %fd1285;
	fma.rn.f64 	%fd1368, %fd1284, 0dB97B839A252049C0, %fd1286;
	abs.f64 	%fd1287, %fd123;
	setp.ltu.f64 	%p94, %fd1287, 0d41E0000000000000;
	@%p94 bra 	$L__BB14_112;
	{ // callseq 34, 0
	.param .b64 param0;
	st.param.f64 	[param0], %fd123;
	.param .align 16 .b8 retval0[16];
	call.uni (retval0), 
	__internal_trig_reduction_slowpathd, 
	(
	param0
	);
	ld.param.f64 	%fd1368, [retval0];
	ld.param.b32 	%r263, [retval0+8];
	} // callseq 34
$L__BB14_112:
	and.b32  	%r224, %r263, 3;
	cvt.rn.f64.u32 	%fd1289, %r224;
	add.f64 	%fd1290, %fd1368, 0dC002D97C7F3321D2;
	fma.rn.f64 	%fd128, %fd1289, 0d3FF921FB54442D18, %fd1290;
	abs.f64 	%fd129, %fd128;
	setp.neu.f64 	%p95, %fd129, 0d7FF0000000000000;
	@%p95 bra 	$L__BB14_114;
	mov.f64 	%fd1296, 0d0000000000000000;
	mul.rn.f64 	%fd1370, %fd128, %fd1296;
	mov.b32 	%r265, 1;
	bra.uni 	$L__BB14_117;
$L__BB14_114:
	mul.f64 	%fd1291, %fd128, 0d3FE45F306DC9C883;
	cvt.rni.s32.f64 	%r264, %fd1291;
	cvt.rn.f64.s32 	%fd1292, %r264;
	fma.rn.f64 	%fd1293, %fd1292, 0dBFF921FB54442D18, %fd128;
	fma.rn.f64 	%fd1294, %fd1292, 0dBC91A62633145C00, %fd1293;
	fma.rn.f64 	%fd1370, %fd1292, 0dB97B839A252049C0, %fd1294;
	setp.ltu.f64 	%p96, %fd129, 0d41E0000000000000;
	@%p96 bra 	$L__BB14_116;
	{ // callseq 35, 0
	.param .b64 param0;
	st.param.f64 	[param0], %fd128;
	.param .align 16 .b8 retval0[16];
	call.uni (retval0), 
	__internal_trig_reduction_slowpathd, 
	(
	param0
	);
	ld.param.f64 	%fd1370, [retval0];
	ld.param.b32 	%r264, [retval0+8];
	} // callseq 35
$L__BB14_116:
	add.s32 	%r265, %r264, 1;
$L__BB14_117:
	shl.b32 	%r227, %r265, 6;
	cvt.u64.u32 	%rd30, %r227;
	and.b64  	%rd31, %rd30, 64;
	mov.u64 	%rd32, __cudart_sin_cos_coeffs;
	add.s64 	%rd33, %rd32, %rd31;
	mul.rn.f64 	%fd1297, %fd1370, %fd1370;
	and.b32  	%r228, %r265, 1;
	setp.eq.b32 	%p97, %r228, 1;
	selp.f64 	%fd1298, 0dBDA8FF8320FD8164, 0d3DE5DB65F9785EBA, %p97;
	ld.global.nc.v2.f64 	{%fd1299, %fd1300}, [%rd33];
	fma.rn.f64 	%fd1301, %fd1298, %fd1297, %fd1299;
	fma.rn.f64 	%fd1302, %fd1301, %fd1297, %fd1300;
	ld.global.nc.v2.f64 	{%fd1303, %fd1304}, [%rd33+16];
	fma.rn.f64 	%fd1305, %fd1302, %fd1297, %fd1303;
	fma.rn.f64 	%fd1306, %fd1305, %fd1297, %fd1304;
	ld.global.nc.v2.f64 	{%fd1307, %fd1308}, [%rd33+32];
	fma.rn.f64 	%fd1309, %fd1306, %fd1297, %fd1307;
	fma.rn.f64 	%fd1310, %fd1309, %fd1297, %fd1308;
	fma.rn.f64 	%fd1311, %fd1310, %fd1370, %fd1370;
	fma.rn.f64 	%fd1312, %fd1310, %fd1297, 0d3FF0000000000000;
	selp.f64 	%fd1313, %fd1312, %fd1311, %p97;
	and.b32  	%r229, %r265, 2;
	setp.eq.s32 	%p98, %r229, 0;
	mov.f64 	%fd1314, 0d0000000000000000;
	sub.f64 	%fd1315, %fd1314, %fd1313;
	selp.f64 	%fd1316, %fd1313, %fd1315, %p98;
	mul.f64 	%fd1371, %fd124, %fd1316;
$L__BB14_118:
	setp.lt.f64 	%p99, %fd196, 0d0000000000000000;
	selp.f64 	%fd1391, 0dFFF8000000000000, %fd1371, %p99;
	bra.uni 	$L__BB14_173;
$L__BB14_119:
	setp.geu.f64 	%p52, %fd1, 0d000730D67819E8D2;
	@%p52 bra 	$L__BB14_121;
	mov.f64 	%fd1034, 0dBFE45F306DC9C883;
	div.rn.f64 	%fd1391, %fd1034, %fd1;
	bra.uni 	$L__BB14_159;
$L__BB14_121:
	setp.gtu.f64 	%p53, %fd1, 0d3FF4C6F208132576;
	@%p53 bra 	$L__BB14_144;
	setp.gtu.f64 	%p54, %fd1, 0d400353AABAD7B784;
	@%p54 bra 	$L__BB14_124;
	fma.rn.f64 	%fd757, %fd1, 0d3D020E4ADCDE2AD3, 0dBD4DD167A0DC3F55;
	fma.rn.f64 	%fd758, %fd757, %fd1, 0d3D5503F5A491E487;
	fma.rn.f64 	%fd759, %fd758, %fd1, 0d3DC1F29940C2403A;
	fma.rn.f64 	%fd760, %fd759, %fd1, 0d3D84CF9302EACDEF;
	fma.rn.f64 	%fd761, %fd760, %fd1, 0dBE384A53DBBCA436;
	fma.rn.f64 	%fd762, %fd761, %fd1, 0d3D9779BEE4F63BCC;
	fma.rn.f64 	%fd763, %fd762, %fd1, 0d3EA6C160E414F3F0;
	fma.rn.f64 	%fd764, %fd763, %fd1, 0d3D8F3D2F12430699;
	fma.rn.f64 	%fd765, %fd764, %fd1, 0dBF0C71C72C0CED04;
	fma.rn.f64 	%fd766, %fd765, %fd1, 0d3D659BCA506F1128;
	fma.rn.f64 	%fd767, %fd766, %fd1, 0d3F65555555506982;
	fma.rn.f64 	%fd768, %fd767, %fd1, 0d3D15BA0B425F1BFB;
	fma.rn.f64 	%fd769, %fd768, %fd1, 0dBFB0000000000065;
	fma.rn.f64 	%fd770, %fd769, %fd1, 0d3C8729A7253FB679;
	fma.rn.f64 	%fd771, %fd770, %fd1, 0d3FE0000000000000;
	mul.f64 	%fd1375, %fd1, %fd771;
	bra.uni 	$L__BB14_136;
$L__BB14_124:
	setp.gtu.f64 	%p55, %fd1, 0d4015B1D0574614EA;
	@%p55 bra 	$L__BB14_126;
	add.f64 	%fd772, %fd1, 0dC00EA75575AF6F09;
	add.f64 	%fd773, %fd772, 0d3CA60155A9D1B256;
	fma.rn.f64 	%fd774, %fd773, 0dBCF8D3CDBB60175E, 0d3D41011A1DF02DAD;
	fma.rn.f64 	%fd775, %fd774, %fd773, 0d3D76013AC1E5E222;
	fma.rn.f64 	%fd776, %fd775, %fd773, 0dBDBEC315D96D5F03;
	fma.rn.f64 	%fd777, %fd776, %fd773, 0dBDF03BE1B4B57207;
	fma.rn.f64 	%fd778, %fd777, %fd773, 0d3E345695F8B660F7;
	fma.rn.f64 	%fd779, %fd778, %fd773, 0d3E617069FCFCFFF4;
	fma.rn.f64 	%fd780, %fd779, %fd773, 0dBEA33825C36745EB;
	fma.rn.f64 	%fd781, %fd780, %fd773, 0dBEC9799D4F90931B;
	fma.rn.f64 	%fd782, %fd781, %fd773, 0d3F083A06E2F7DF13;
	fma.rn.f64 	%fd783, %fd782, %fd773, 0d3F26E4C2D53A7CF6;
	fma.rn.f64 	%fd784, %fd783, %fd773, 0dBF624B3409957B1C;
	fma.rn.f64 	%fd785, %fd784, %fd773, 0dBF7537544C3325DF;
	fma.rn.f64 	%fd786, %fd785, %fd773, 0d3FAB589D1DA138E2;
	fma.rn.f64 	%fd787, %fd786, %fd773, 0d3FAAE8A39F51AD13;
	fma.rn.f64 	%fd788, %fd787, %fd773, 0dBFD9C6CF582CBF7F;
	mul.f64 	%fd1375, %fd773, %fd788;
	bra.uni 	$L__BB14_136;
$L__BB14_126:
	setp.gtu.f64 	%p56, %fd1, 0d40213065E54C1AA9;
	@%p56 bra 	$L__BB14_128;
	add.f64 	%fd789, %fd1, 0dC01C0FF5F3B47250;
	add.f64 	%fd790, %fd789, 0d3C9B226D9D243827;
	fma.rn.f64 	%fd791, %fd790, 0d3CF3EB867515FAD6, 0dBD40E8363DB649A9;
	fma.rn.f64 	%fd792, %fd791, %fd790, 0dBD73B7DD4A6608FB;
	fma.rn.f64 	%fd793, %fd792, %fd790, 0d3DBEC5E01482C750;
	fma.rn.f64 	%fd794, %fd793, %fd790, 0d3DEC62BB9E882103;
	fma.rn.f64 	%fd795, %fd794, %fd790, 0dBE34462EED732A23;
	fma.rn.f64 	%fd796, %fd795, %fd790, 0dBE5D48DCAD7DC59B;
	fma.rn.f64 	%fd797, %fd796, %fd790, 0d3EA3026DF29167E9;
	fma.rn.f64 	%fd798, %fd797, %fd790, 0d3EC4255B0119666C;
	fma.rn.f64 	%fd799, %fd798, %fd790, 0dBF0796A751B32693;
	fma.rn.f64 	%fd800, %fd799, %fd790, 0dBF207358BBDBA284;
	fma.rn.f64 	%fd801, %fd800, %fd790, 0d3F613FBC7D6927B1;
	fma.rn.f64 	%fd802, %fd801, %fd790, 0d3F69A4B292E3DD75;
	fma.rn.f64 	%fd803, %fd802, %fd790, 0dBFA80C83BDEEE4FB;
	fma.rn.f64 	%fd804, %fd803, %fd790, 0dBF95E70DC60362BF;
	fma.rn.f64 	%fd805, %fd804, %fd790, 0d3FD33518B3874E8A;
	mul.f64 	%fd1375, %fd790, %fd805;
	bra.uni 	$L__BB14_136;
$L__BB14_128:
	rcp.approx.ftz.f64 	%fd806, %fd1;
	neg.f64 	%fd807, %fd1;
	fma.rn.f64 	%fd808, %fd807, %fd806, 0d3FF0000000000000;
	fma.rn.f64 	%fd809, %fd808, %fd808, %fd808;
	fma.rn.f64 	%fd810, %fd809, %fd806, %fd806;
	mul.f64 	%fd811, %fd810, %fd810;
	fma.rn.f64 	%fd812, %fd811, 0d40CD02EA3F2F6751, 0dC099C06322A3F8BE;
	fma.rn.f64 	%fd813, %fd812, %fd811, 0d405B89354DA77324;
	fma.rn.f64 	%fd814, %fd813, %fd811, 0dC01E352294653188;
	fma.rn.f64 	%fd815, %fd814, %fd811, 0d3FE9BC7DB16BD7A7;
	fma.rn.f64 	%fd816, %fd815, %fd811, 0dBFC8BFE1C3A4F741;
	fma.rn.f64 	%fd817, %fd816, %fd811, 0d3FC7FFFFF0D00BE2;
	fma.rn.f64 	%fd142, %fd817, %fd811, 0d3FF00000000068CC;
	fma.rn.f64 	%fd818, %fd811, 0dC18DA26B212FDC9A, 0d415A30AC6857BEE0;
	fma.rn.f64 	%fd819, %fd818, %fd811, 0dC11764222AD7C910;
	fma.rn.f64 	%fd820, %fd819, %fd811, 0d40CEB02E0C306857;
	fma.rn.f64 	%fd821, %fd820, %fd811, 0dC08351859FA2B23B;
	fma.rn.f64 	%fd822, %fd821, %fd811, 0d403E65A07AF51F42;
	fma.rn.f64 	%fd823, %fd822, %fd811, 0dC002F2B817F77A57;
	fma.rn.f64 	%fd824, %fd823, %fd811, 0d3FD7BCC34DA069FD;
	fma.rn.f64 	%fd825, %fd824, %fd811, 0dBFC4FFFFF8A44463;
	fma.rn.f64 	%fd826, %fd825, %fd811, 0d3FD7FFFFFFFF5CD7;
	fma.rn.f64 	%fd143, %fd826, %fd810, %fd1;
	mul.f64 	%fd827, %fd143, 0d3FE45F306DC9C883;
	cvt.rni.s32.f64 	%r266, %fd827;
	cvt.rn.f64.s32 	%fd828, %r266;
	fma.rn.f64 	%fd829, %fd828, 0dBFF921FB54442D18, %fd143;
	fma.rn.f64 	%fd830, %fd828, 0dBC91A62633145C00, %fd829;
	fma.rn.f64 	%fd1372, %fd828, 0dB97B839A252049C0, %fd830;
	abs.f64 	%fd831, %fd143;
	setp.ltu.f64 	%p57, %fd831, 0d41E0000000000000;
	@%p57 bra 	$L__BB14_130;
	{ // callseq 28, 0
	.param .b64 param0;
	st.param.f64 	[param0], %fd143;
	.param .align 16 .b8 retval0[16];
	call.uni (retval0), 
	__internal_trig_reduction_slowpathd, 
	(
	param0
	);
	ld.param.f64 	%fd1372, [retval0];
	ld.param.b32 	%r266, [retval0+8];
	} // callseq 28
$L__BB14_130:
	and.b32  	%r175, %r266, 3;
	cvt.rn.f64.u32 	%fd833, %r175;
	add.f64 	%fd834, %fd1372, 0dC002D97C7F3321D2;
	fma.rn.f64 	%fd147, %fd833, 0d3FF921FB54442D18, %fd834;
	abs.f64 	%fd148, %fd147;
	setp.neu.f64 	%p58, %fd148, 0d7FF0000000000000;
	@%p58 bra 	$L__BB14_132;
	mov.f64 	%fd840, 0d0000000000000000;
	mul.rn.f64 	%fd1374, %fd147, %fd840;
	mov.b32 	%r268, 1;
	bra.uni 	$L__BB14_135;
$L__BB14_132:
	mul.f64 	%fd835, %fd147, 0d3FE45F306DC9C883;
	cvt.rni.s32.f64 	%r267, %fd835;
	cvt.rn.f64.s32 	%fd836, %r267;
	fma.rn.f64 	%fd837, %fd836, 0dBFF921FB54442D18, %fd147;
	fma.rn.f64 	%fd838, %fd836, 0dBC91A62633145C00, %fd837;
	fma.rn.f64 	%fd1374, %fd836, 0dB97B839A252049C0, %fd838;
	setp.ltu.f64 	%p59, %fd148, 0d41E0000000000000;
	@%p59 bra 	$L__BB14_134;
	{ // callseq 29, 0
	.param .b64 param0;
	st.param.f64 	[param0], %fd147;
	.param .align 16 .b8 retval0[16];
	call.uni (retval0), 
	__internal_trig_reduction_slowpathd, 
	(
	param0
	);
	ld.param.f64 	%fd1374, [retval0];
	ld.param.b32 	%r267, [retval0+8];
	} // callseq 29
$L__BB14_134:
	add.s32 	%r268, %r267, 1;
$L__BB14_135:
	shl.b32 	%r178, %r268, 6;
	cvt.u64.u32 	%rd18, %r178;
	and.b64  	%rd19, %rd18, 64;
	mov.u64 	%rd20, __cudart_sin_cos_coeffs;
	add.s64 	%rd21, %rd20, %rd19;
	mul.rn.f64 	%fd841, %fd1374, %fd1374;
	and.b32  	%r179, %r268, 1;
	setp.eq.b32 	%p60, %r179, 1;
	selp.f64 	%fd842, 0dBDA8FF8320FD8164, 0d3DE5DB65F9785EBA, %p60;
	ld.global.nc.v2.f64 	{%fd843, %fd844}, [%rd21];
	fma.rn.f64 	%fd845, %fd842, %fd841, %fd843;
	fma.rn.f64 	%fd846, %fd845, %fd841, %fd844;
	ld.global.nc.v2.f64 	{%fd847, %fd848}, [%rd21+16];
	fma.rn.f64 	%fd849, %fd846, %fd841, %fd847;
	fma.rn.f64 	%fd850, %fd849, %fd841, %fd848;
	ld.global.nc.v2.f64 	{%fd851, %fd852}, [%rd21+32];
	fma.rn.f64 	%fd853, %fd850, %fd841, %fd851;
	fma.rn.f64 	%fd854, %fd853, %fd841, %fd852;
	fma.rn.f64 	%fd855, %fd854, %fd1374, %fd1374;
	fma.rn.f64 	%fd856, %fd854, %fd841, 0d3FF0000000000000;
	selp.f64 	%fd857, %fd856, %fd855, %p60;
	and.b32  	%r180, %r268, 2;
	setp.eq.s32 	%p61, %r180, 0;
	mov.f64 	%fd858, 0d0000000000000000;
	sub.f64 	%fd859, %fd858, %fd857;
	selp.f64 	%fd860, %fd857, %fd859, %p61;
	rsqrt.approx.f64 	%fd861, %fd1;
	mul.f64 	%fd862, %fd861, 0d3FE9884533D43651;
	mul.f64 	%fd863, %fd862, %fd142;
	mul.f64 	%fd1375, %fd863, %fd860;
$L__BB14_136:
	{
	.reg .b32 %temp; 
	mov.b64 	{%temp, %r269}, %fd1;
	}
	{
	.reg .b32 %temp; 
	mov.b64 	{%r270, %temp}, %fd1;
	}
	setp.gt.s32 	%p62, %r269, 1048575;
	mov.b32 	%r271, -1023;
	mov.f64 	%fd1376, %fd1;
	@%p62 bra 	$L__BB14_138;
	mul.f64 	%fd1376, %fd1, 0d4350000000000000;
	{
	.reg .b32 %temp; 
	mov.b64 	{%temp, %r269}, %fd1376;
	}
	{
	.reg .b32 %temp; 
	mov.b64 	{%r270, %temp}, %fd1376;
	}
	mov.b32 	%r271, -1077;
$L__BB14_138:
	add.s32 	%r183, %r269, -1;
	setp.gt.u32 	%p63, %r183, 2146435070;
	@%p63 bra 	$L__BB14_142;
	shr.u32 	%r186, %r269, 20;
	add.s32 	%r272, %r271, %r186;
	and.b32  	%r187, %r269, 1048575;
	or.b32  	%r188, %r187, 1072693248;
	mov.b64 	%fd1377, {%r270, %r188};
	setp.lt.u32 	%p65, %r188, 1073127583;
	@%p65 bra 	$L__BB14_141;
	{
	.reg .b32 %temp; 
	mov.b64 	{%r189, %temp}, %fd1377;
	}
	{
	.reg .b32 %temp; 
	mov.b64 	{%temp, %r190}, %fd1377;
	}
	add.s32 	%r191, %r190, -1048576;
	mov.b64 	%fd1377, {%r189, %r191};
	add.s32 	%r272, %r272, 1;
$L__BB14_141:
	add.f64 	%fd865, %fd1377, 0dBFF0000000000000;
	add.f64 	%fd866, %fd1377, 0d3FF0000000000000;
	rcp.approx.ftz.f64 	%fd867, %fd866;
	neg.f64 	%fd868, %fd866;
	fma.rn.f64 	%fd869, %fd868, %fd867, 0d3FF0000000000000;
	fma.rn.f64 	%fd870, %fd869, %fd869, %fd869;
	fma.rn.f64 	%fd871, %fd870, %fd867, %fd867;
	mul.f64 	%fd872, %fd865, %fd871;
	fma.rn.f64 	%fd873, %fd865, %fd871, %fd872;
	mul.f64 	%fd874, %fd873, %fd873;
	fma.rn.f64 	%fd875, %fd874, 0d3EB1380B3AE80F1E, 0d3ED0EE258B7A8B04;
	fma.rn.f64 	%fd876, %fd875, %fd874, 0d3EF3B2669F02676F;
	fma.rn.f64 	%fd877, %fd876, %fd874, 0d3F1745CBA9AB0956;
	fma.rn.f64 	%fd878, %fd877, %fd874, 0d3F3C71C72D1B5154;
	fma.rn.f64 	%fd879, %fd878, %fd874, 0d3F624924923BE72D;
	fma.rn.f64 	%fd880, %fd879, %fd874, 0d3F8999999999A3C4;
	fma.rn.f64 	%fd881, %fd880, %fd874, 0d3FB5555555555554;
	sub.f64 	%fd882, %fd865, %fd873;
	add.f64 	%fd883, %fd882, %fd882;
	neg.f64 	%fd884, %fd873;
	fma.rn.f64 	%fd885, %fd884, %fd865, %fd883;
	mul.f64 	%fd886, %fd871, %fd885;
	mul.f64 	%fd887, %fd874, %fd881;
	fma.rn.f64 	%fd888, %fd887, %fd873, %fd886;
	xor.b32  	%r192, %r272, -2147483648;
	mov.b32 	%r193, 1127219200;
	mov.b64 	%fd889, {%r192, %r193};
	mov.b32 	%r194, -2147483648;
	mov.b64 	%fd890, {%r194, %r193};
	sub.f64 	%fd891, %fd889, %fd890;
	fma.rn.f64 	%fd892, %fd891, 0d3FE62E42FEFA39EF, %fd873;
	fma.rn.f64 	%fd893, %fd891, 0dBFE62E42FEFA39EF, %fd892;
	sub.f64 	%fd894, %fd893, %fd873;
	sub.f64 	%fd895, %fd888, %fd894;
	fma.rn.f64 	%fd896, %fd891, 0d3C7ABC9E3B39803F, %fd895;
	add.f64 	%fd1378, %fd892, %fd896;
	bra.uni 	$L__BB14_143;
$L__BB14_142:
	fma.rn.f64 	%fd864, %fd1376, 0d7FF0000000000000, 0d7FF0000000000000;
	{
	.reg .b32 %temp; 
	mov.b64 	{%temp, %r184}, %fd1376;
	}
	and.b32  	%r185, %r184, 2147483647;
	setp.eq.s32 	%p64, %r185, 0;
	selp.f64 	%fd1378, 0dFFF0000000000000, %fd864, %p64;
$L__BB14_143:
	mul.f64 	%fd897, %fd196, %fd196;
	mul.f64 	%fd898, %fd1, 0d3FE0000000000000;
	setp.lt.f64 	%p66, %fd1, 0d39B4484BFEEBC2A0;
	selp.f64 	%fd899, %fd898, %fd1375, %p66;
	rcp.rn.f64 	%fd900, %fd1;
	neg.f64 	%fd901, %fd900;
	fma.rn.f64 	%fd902, %fd899, %fd1378, %fd901;
	mul.f64 	%fd903, %fd902, 0d3FE45F306DC9C883;
	fma.rn.f64 	%fd904, %fd897, 0d3D5249F90687428C, 0dBDCF0B5B1FB7B95E;
	fma.rn.f64 	%fd905, %fd904, %fd897, 0d3E432E589311FA14;
	fma.rn.f64 	%fd906, %fd905, %fd897, 0dBEB0A780AA4A92E9;
	fma.rn.f64 	%fd907, %fd906, %fd897, 0d3F12C7DBFFCAEC2B;
	fma.rn.f64 	%fd908, %fd907, %fd897, 0dBF6835B97894BA4A;
	fma.rn.f64 	%fd909, %fd908, %fd897, 0d3FABD3975C75B4A3;
	fma.rn.f64 	%fd910, %fd909, %fd897, 0dBFC91866143CBC8A;
	fma.rn.f64 	%fd1391, %fd1, %fd910, %fd903;
	bra.uni 	$L__BB14_159;
$L__BB14_144:
	setp.gtu.f64 	%p67, %fd1, 0d4009B510EC2ADC83;
	@%p67 bra 	$L__BB14_146;
	add.f64 	%fd911, %fd1, 0dC00193BED4DFF243;
	add.f64 	%fd912, %fd911, 0d3C8BD1E50D219BFD;
	fma.rn.f64 	%fd913, %fd912, 0dBE2B87B0BE2AA150, 0d3E4833AAE4D8B975;
	fma.rn.f64 	%fd914, %fd913, %fd912, 0dBE44E279B423E68F;
	fma.rn.f64 	%fd915, %fd914, %fd912, 0d3E129DC6A747EB4F;
	fma.rn.f64 	%fd916, %fd915, %fd912, 0dBE61D15534496CD8;
	fma.rn.f64 	%fd917, %fd916, %fd912, 0d3E7EEC8D48FECE00;
	fma.rn.f64 	%fd918, %fd917, %fd912, 0dBE8D1180AF70A134;
	fma.rn.f64 	%fd919, %fd918, %fd912, 0d3E9C8386A0EA1388;
	fma.rn.f64 	%fd920, %fd919, %fd912, 0dBEB01A014E7F3250;
	fma.rn.f64 	%fd921, %fd920, %fd912, 0d3EC1FB752010A320;
	fma.rn.f64 	%fd922, %fd921, %fd912, 0dBED3AA0AFF4E332B;
	fma.rn.f64 	%fd923, %fd922, %fd912, 0d3EE584A6C77F6700;
	fma.rn.f64 	%fd924, %fd923, %fd912, 0dBEF794C520FC2EBB;
	fma.rn.f64 	%fd925, %fd924, %fd912, 0d3F09D18D2D35CC71;
	fma.rn.f64 	%fd926, %fd925, %fd912, 0dBF1C3FB7315C4599;
	fma.rn.f64 	%fd927, %fd926, %fd912, 0d3F2EEA7ADECCE927;
	fma.rn.f64 	%fd928, %fd927, %fd912, 0dBF40B2D85257446F;
	fma.rn.f64 	%fd929, %fd928, %fd912, 0d3F517AB4B1FE5D5B;
	fma.rn.f64 	%fd930, %fd929, %fd912, 0dBF65429DC6516C0D;
	fma.rn.f64 	%fd931, %fd930, %fd912, 0d3F7E671C7D0B090B;
	fma.rn.f64 	%fd932, %fd931, %fd912, 0dBF73A6DEC36FB27C;
	fma.rn.f64 	%fd933, %fd932, %fd912, 0dBFA0D2AF4E931FD1;
	fma.rn.f64 	%fd934, %fd933, %fd912, 0dBFBE56F82217B964;
	fma.rn.f64 	%fd935, %fd934, %fd912, 0d3FE0AA48442F014B;
	mul.f64 	%fd1391, %fd912, %fd935;
	bra.uni 	$L__BB14_159;
$L__BB14_146:
	setp.gtu.f64 	%p68, %fd1, 0d401C0D26D5A541CB;
	@%p68 bra 	$L__BB14_148;
	add.f64 	%fd936, %fd1, 0dC015B7FE4E87B02E;
	add.f64 	%fd937, %fd936, 0dBCBDFE7BAC228E8C;
	fma.rn.f64 	%fd938, %fd937, 0d3CBA3C76069F1D8C, 0d3CC69A30996793E2;
	fma.rn.f64 	%fd939, %fd938, %fd937, 0dBCDDD8432FE756E7;
	fma.rn.f64 	%fd940, %fd939, %fd937, 0dBD143158EEE220F7;
	fma.rn.f64 	%fd941, %fd940, %fd937, 0d3D28D44491230F5A;
	fma.rn.f64 	%fd942, %fd941, %fd937, 0dBD438842EAF4EDBC;
	fma.rn.f64 	%fd943, %fd942, %fd937, 0d3D74958DAFBFAF5A;
	fma.rn.f64 	%fd944, %fd943, %fd937, 0dBD9449A60E664848;
	fma.rn.f64 	%fd945, %fd944, %fd937, 0d3D838BC8CD594A76;
	fma.rn.f64 	%fd946, %fd945, %fd937, 0dBDFA798002141323;
	fma.rn.f64 	%fd947, %fd946, %fd937, 0d3E380B4198956AAA;
	fma.rn.f64 	%fd948, %fd947, %fd937, 0d3E5B62B5F21BACD4;
	fma.rn.f64 	%fd949, %fd948, %fd937, 0dBEA255E729FB6AAE;
	fma.rn.f64 	%fd950, %fd949, %fd937, 0dBEC80618F6BAE5AA;
	fma.rn.f64 	%fd951, %fd950, %fd937, 0d3F085B940F8E8D36;
	fma.rn.f64 	%fd952, %fd951, %fd937, 0d3F2337C7E10E14E8;
	fma.rn.f64 	%fd953, %fd952, %fd937, 0dBF61BE6DB99332CA;
	fma.rn.f64 	%fd954, %fd953, %fd937, 0dBF710A329E2BE9B8;
	fma.rn.f64 	%fd955, %fd954, %fd937, 0d3FAA15D92DFE3FCF;
	fma.rn.f64 	%fd956, %fd955, %fd937, 0d3FA00B9F8571C9BE;
	fma.rn.f64 	%fd957, %fd956, %fd937, 0dBFD5C7C556F0C19A;
	mul.f64 	%fd1391, %fd937, %fd957;
	bra.uni 	$L__BB14_159;
$L__BB14_148:
	setp.gtu.f64 	%p69, %fd1, 0d4022585C739ACDDD;
	@%p69 bra 	$L__BB14_150;
	add.f64 	%fd958, %fd1, 0dC0213127AE6169B4;
	add.f64 	%fd959, %fd958, 0dBCB479CC068D9046;
	fma.rn.f64 	%fd960, %fd959, 0d3CB09CCC22945996, 0dBD43515F67644276;
	fma.rn.f64 	%fd961, %fd960, %fd959, 0dBD72C5B978E9F5C7;
	fma.rn.f64 	%fd962, %fd961, %fd959, 0d3DBEC1151613913C;
	fma.rn.f64 	%fd963, %fd962, %fd959, 0d3DE9E38D13C4A824;
	fma.rn.f64 	%fd964, %fd963, %fd959, 0dBE341E75E1088EB5;
	fma.rn.f64 	%fd965, %fd964, %fd959, 0dBE5A384EBB13CFE1;
	fma.rn.f64 	%fd966, %fd965, %fd959, 0d3EA2BECB27F8C8F8;
	fma.rn.f64 	%fd967, %fd966, %fd959, 0d3EC176E72B989FD8;
	fma.rn.f64 	%fd968, %fd967, %fd959, 0dBF06F7BAB102F822;
	fma.rn.f64 	%fd969, %fd968, %fd959, 0dBF1B50D7E1D278E1;
	fma.rn.f64 	%fd970, %fd969, %fd959, 0d3F607A678D60004F;
	fma.rn.f64 	%fd971, %fd970, %fd959, 0d3F63CED2A2E69115;
	fma.rn.f64 	%fd972, %fd971, %fd959, 0dBFA6395DFE49FCD4;
	fma.rn.f64 	%fd973, %fd972, %fd959, 0dBF902B3933CF21B1;
	fma.rn.f64 	%fd974, %fd973, %fd959, 0d3FD15F993FCEAB5C;
	mul.f64 	%fd1391, %fd959, %fd974;
	bra.uni 	$L__BB14_159;
$L__BB14_150:
	setp.eq.f64 	%p70, %fd1, 0d7FF0000000000000;
	mov.f64 	%fd1391, 0d0000000000000000;
	@%p70 bra 	$L__BB14_159;
	rcp.approx.ftz.f64 	%fd976, %fd1;
	neg.f64 	%fd977, %fd1;
	fma.rn.f64 	%fd978, %fd977, %fd976, 0d3FF0000000000000;
	fma.rn.f64 	%fd979, %fd978, %fd978, %fd978;
	fma.rn.f64 	%fd980, %fd979, %fd976, %fd976;
	mul.f64 	%fd981, %fd980, %fd980;
	fma.rn.f64 	%fd982, %fd981, 0d40D13DB326ECEBFE, 0dC09C26E89385D5B1;
	fma.rn.f64 	%fd983, %fd982, %fd981, 0d405C6AB923C6F55E;
	fma.rn.f64 	%fd984, %fd983, %fd981, 0dC01E61EAF3BD2FA1;
	fma.rn.f64 	%fd985, %fd984, %fd981, 0d3FE9BF15D9B97DD1;
	fma.rn.f64 	%fd986, %fd985, %fd981, 0dBFC8BFECF93D7D19;
	fma.rn.f64 	%fd987, %fd986, %fd981, 0d3FC7FFFFF756AA6C;
	fma.rn.f64 	%fd988, %fd987, %fd981, 0d3FF0000000003646;
	fma.rn.f64 	%fd989, %fd981, 0dC1943281A050209C, 0d416024E99BA46E7B;
	fma.rn.f64 	%fd990, %fd989, %fd981, 0dC11A6875D7DFBD65;
	fma.rn.f64 	%fd991, %fd990, %fd981, 0d40D032C041790233;
	fma.rn.f64 	%fd992, %fd991, %fd981, 0dC0839F895BC22946;
	fma.rn.f64 	%fd993, %fd992, %fd981, 0d403E77CC78ECD2D8;
	fma.rn.f64 	%fd994, %fd993, %fd981, 0dC002F368D0117BE9;
	fma.rn.f64 	%fd995, %fd994, %fd981, 0d3FD7BCC786009A25;
	fma.rn.f64 	%fd996, %fd995, %fd981, 0dBFC4FFFFFC51BC7A;
	fma.rn.f64 	%fd997, %fd996, %fd981, 0d3FD7FFFFFFFFB5EA;
	fma.rn.f64 	%fd168, %fd997, %fd980, %fd1;
	rsqrt.approx.f64 	%fd998, %fd1;
	mul.f64 	%fd999, %fd998, 0d3FE9884533D43651;
	mul.f64 	%fd169, %fd999, %fd988;
	mul.f64 	%fd1000, %fd168, 0d3FE45F306DC9C883;
	cvt.rni.s32.f64 	%r273, %fd1000;
	cvt.rn.f64.s32 	%fd1001, %r273;
	fma.rn.f64 	%fd1002, %fd1001, 0dBFF921FB54442D18, %fd168;
	fma.rn.f64 	%fd1003, %fd1001, 0dBC91A62633145C00, %fd1002;
	fma.rn.f64 	%fd1379, %fd1001, 0dB97B839A252049C0, %fd1003;
	abs.f64 	%fd1004, %fd168;
	setp.ltu.f64 	%p71, %fd1004, 0d41E0000000000000;
	@%p71 bra 	$L__BB14_153;
	{ // callseq 30, 0
	.param .b64 param0;
	st.param.f64 	[param0], %fd168;
	.param .align 16 .b8 retval0[16];
	call.uni (retval0), 
	__internal_trig_reduction_slowpathd, 
	(
	param0
	);
	ld.param.f64 	%fd1379, [retval0];
	ld.param.b32 	%r273, [retval0+8];
	} // callseq 30
$L__BB14_153:
	and.b32  	%r196, %r273, 3;
	cvt.rn.f64.u32 	%fd1006, %r196;
	add.f64 	%fd1007, %fd1379, 0dC00F6A7A2955385E;
	fma.rn.f64 	%fd173, %fd1006, 0d3FF921FB54442D18, %fd1007;
	abs.f64 	%fd174, %fd173;
	setp.neu.f64 	%p72, %fd174, 0d7FF0000000000000;
	@%p72 bra 	$L__BB14_155;
	mov.f64 	%fd1013, 0d0000000000000000;
	mul.rn.f64 	%fd1381, %fd173, %fd1013;
	mov.b32 	%r275, 1;
	bra.uni 	$L__BB14_158;
$L__BB14_155:
	mul.f64 	%fd1008, %fd173, 0d3FE45F306DC9C883;
	cvt.rni.s32.f64 	%r274, %fd1008;
	cvt.rn.f64.s32 	%fd1009, %r274;
	fma.rn.f64 	%fd1010, %fd1009, 0dBFF921FB54442D18, %fd173;
	fma.rn.f64 	%fd1011, %fd1009, 0dBC91A62633145C00, %fd1010;
	fma.rn.f64 	%fd1381, %fd1009, 0dB97B839A252049C0, %fd1011;
	setp.ltu.f64 	%p73, %fd174, 0d41E0000000000000;
	@%p73 bra 	$L__BB14_157;
	{ // callseq 31, 0
	.param .b64 param0;
	st.param.f64 	[param0], %fd173;
	.param .align 16 .b8 retval0[16];
	call.uni (retval0), 
	__internal_trig_reduction_slowpathd, 
	(
	param0
	);
	ld.param.f64 	%fd1381, [retval0];
	ld.param.b32 	%r274, [retval0+8];
	} // callseq 31
$L__BB14_157:
	add.s32 	%r275, %r274, 1;
$L__BB14_158:
	shl.b32 	%r199, %r275, 6;
	cvt.u64.u32 	%rd22, %r199;
	and.b64  	%rd23, %rd22, 64;
	mov.u64 	%rd24, __cudart_sin_cos_coeffs;
	add.s64 	%rd25, %rd24, %rd23;
	mul.rn.f64 	%fd1014, %fd1381, %fd1381;
	and.b32  	%r200, %r275, 1;
	setp.eq.b32 	%p74, %r200, 1;
	selp.f64 	%fd1015, 0dBDA8FF8320FD8164, 0d3DE5DB65F9785EBA, %p74;
	ld.global.nc.v2.f64 	{%fd1016, %fd1017}, [%rd25];
	fma.rn.f64 	%fd1018, %fd1015, %fd1014, %fd1016;
	fma.rn.f64 	%fd1019, %fd1018, %fd1014, %fd1017;
	ld.global.nc.v2.f64 	{%fd1020, %fd1021}, [%rd25+16];
	fma.rn.f64 	%fd1022, %fd1019, %fd1014, %fd1020;
	fma.rn.f64 	%fd1023, %fd1022, %fd1014, %fd1021;
	ld.global.nc.v2.f64 	{%fd1024, %fd1025}, [%rd25+32];
	fma.rn.f64 	%fd1026, %fd1023, %fd1014, %fd1024;
	fma.rn.f64 	%fd1027, %fd1026, %fd1014, %fd1025;
	fma.rn.f64 	%fd1028, %fd1027, %fd1381, %fd1381;
	fma.rn.f64 	%fd1029, %fd1027, %fd1014, 0d3FF0000000000000;
	selp.f64 	%fd1030, %fd1029, %fd1028, %p74;
	and.b32  	%r201, %r275, 2;
	setp.eq.s32 	%p75, %r201, 0;
	mov.f64 	%fd1031, 0d0000000000000000;
	sub.f64 	%fd1032, %fd1031, %fd1030;
	selp.f64 	%fd1033, %fd1030, %fd1032, %p75;
	mul.f64 	%fd1391, %fd169, %fd1033;
$L__BB14_159:
	setp.gtu.f64 	%p76, %fd196, 0d0000000000000000;
	@%p76 bra 	$L__BB14_173;
	mov.f64 	%fd1391, %fd46;
	bra.uni 	$L__BB14_173;
$L__BB14_161:
	setp.lt.s32 	%p100, %r117, 0;
	setp.ltu.f64 	%p101, %fd196, 0d0000000000000000;
	or.pred  	%p102, %p100, %p101;
	mov.f64 	%fd1391, 0dFFF8000000000000;
	@%p102 bra 	$L__BB14_173;
	setp.geu.f64 	%p103, %fd1, 0d000730D67819E8D2;
	@%p103 bra 	$L__BB14_164;
	mov.f64 	%fd1338, 0dBFE45F306DC9C883;
	div.rn.f64 	%fd1391, %fd1338, %fd196;
	bra.uni 	$L__BB14_173;
$L__BB14_164:
	mov.f64 	%fd1319, 0d4000000000000000;
	div.rn.f64 	%fd183, %fd1319, %fd196;
	add.s32 	%r105, %r117, -1;
	add.s32 	%r231, %r117, -2;
	and.b32  	%r106, %r105, 3;
	setp.lt.u32 	%p104, %r231, 3;
	mov.b32 	%r279, 1;
	@%p104 bra 	$L__BB14_168;
	and.b32  	%r107, %r105, -4;
	mov.b32 	%r276, 0;
$L__BB14_166:
	add.s32 	%r233, %r276, 1;
	cvt.rn.f64.u32 	%fd1320, %r233;
	mul.f64 	%fd1321, %fd183, %fd1320;
	neg.f64 	%fd1322, %fd1386;
	fma.rn.f64 	%fd1323, %fd1321, %fd1387, %fd1322;
	add.s32 	%r234, %r276, 2;
	cvt.rn.f64.u32 	%fd1324, %r234;
	mul.f64 	%fd1325, %fd183, %fd1324;
	neg.f64 	%fd1326, %fd1387;
	fma.rn.f64 	%fd1327, %fd1325, %fd1323, %fd1326;
	add.s32 	%r235, %r276, 3;
	cvt.rn.f64.u32 	%fd1328, %r235;
	mul.f64 	%fd1329, %fd183, %fd1328;
	neg.f64 	%fd1330, %fd1323;
	fma.rn.f64 	%fd1386, %fd1329, %fd1327, %fd1330;
	add.s32 	%r276, %r276, 4;
	cvt.rn.f64.u32 	%fd1331, %r276;
	mul.f64 	%fd1332, %fd183, %fd1331;
	neg.f64 	%fd1333, %fd1327;
	fma.rn.f64 	%fd1387, %fd1332, %fd1386, %fd1333;
	setp.ne.s32 	%p105, %r276, %r107;
	@%p105 bra 	$L__BB14_166;
	add.s32 	%r279, %r276, 1;
	mov.f64 	%fd1391, %fd1387;
$L__BB14_168:
	setp.eq.s32 	%p106, %r106, 0;
	@%p106 bra 	$L__BB14_171;
	neg.s32 	%r278, %r106;
	mov.f64 	%fd1391, %fd1387;
$L__BB14_170:
	.pragma "nounroll";
	mov.f64 	%fd192, %fd1391;
	cvt.rn.f64.u32 	%fd1334, %r279;
	mul.f64 	%fd1335, %fd183, %fd1334;
	neg.f64 	%fd1336, %fd1386;
	fma.rn.f64 	%fd1391, %fd1335, %fd192, %fd1336;
	add.s32 	%r279, %r279, 1;
	add.s32 	%r278, %r278, 1;
	setp.ne.s32 	%p107, %r278, 0;
	mov.f64 	%fd1386, %fd192;
	@%p107 bra 	$L__BB14_170;
$L__BB14_171:
	setp.num.f64 	%p108, %fd1391, %fd1391;
	@%p108 bra 	$L__BB14_173;
	mov.f64 	%fd1391, 0dFFF0000000000000;
$L__BB14_173:
	cvta.to.global.u64 	%rd34, %rd1;
	st.global.f64 	[%rd34], %fd1391;
	ret;

}
	// .globl	_Z7dadd_rdPddd
.visible .entry _Z7dadd_rdPddd(
	.param .u64 .ptr .align 1 _Z7dadd_rdPddd_param_0,
	.param .f64 _Z7dadd_rdPddd_param_1,
	.param .f64 _Z7dadd_rdPddd_param_2
)
{
	.reg .b64 	%rd<3>;
	.reg .b64 	%fd<4>;

	ld.param.u64 	%rd1, [_Z7dadd_rdPddd_param_0];
	ld.param.f64 	%fd1, [_Z7dadd_rdPddd_param_1];
	ld.param.f64 	%fd2, [_Z7dadd_rdPddd_param_2];
	cvta.to.global.u64 	%rd2, %rd1;
	add.rm.f64 	%fd3, %fd1, %fd2;
	st.global.f64 	[%rd2], %fd3;
	ret;

}
	// .globl	_Z7dadd_rnPddd
.visible .entry _Z7dadd_rnPddd(
	.param .u64 .ptr .align 1 _Z7dadd_rnPddd_param_0,
	.param .f64 _Z7dadd_rnPddd_param_1,
	.param .f64 _Z7dadd_rnPddd_param_2
)
{
	.reg .b64 	%rd<3>;
	.reg .b64 	%fd<4>;

	ld.param.u64 	%rd1, [_Z7dadd_rnPddd_param_0];
	ld.param.f64 	%fd1, [_Z7dadd_rnPddd_param_1];
	ld.param.f64 	%fd2, [_Z7dadd_rnPddd_param_2];
	cvta.to.global.u64 	%rd2, %rd1;
	add.rn.f64 	%fd3, %fd1, %fd2;
	st.global.f64 	[%rd2], %fd3;
	ret;

}
	// .globl	_Z7dadd_ruPddd
.visible .entry _Z7dadd_ruPddd(
	.param .u64 .ptr .align 1 _Z7dadd_ruPddd_param_0,
	.param .f64 _Z7dadd_ruPddd_param_1,
	.param .f64 _Z7dadd_ruPddd_param_2
)
{
	.reg .b64 	%rd<3>;
	.reg .b64 	%fd<4>;

	ld.param.u64 	%rd1, [_Z7dadd_ruPddd_param_0];
	ld.param.f64 	%fd1, [_Z7dadd_ruPddd_param_1];
	ld.param.f64 	%fd2, [_Z7dadd_ruPddd_param_2];
	cvta.to.global.u64 	%rd2, %rd1;
	add.rp.f64 	%fd3, %fd1, %fd2;
	st.global.f64 	[%rd2], %fd3;
	ret;

}
	// .globl	_Z7dadd_rzPddd
.visible .entry _Z7dadd_rzPddd(
	.param .u64 .ptr .align 1 _Z7dadd_rzPddd_param_0,
	.param .f64 _Z7dadd_rzPddd_param_1,
	.param .f64 _Z7dadd_rzPddd_param_2
)
{
	.reg .b64 	%rd<3>;
	.reg .b64 	%fd<4>;

	ld.param.u64 	%rd1, [_Z7dadd_rzPddd_param_0];
	ld.param.f64 	%fd1, [_Z7dadd_rzPddd_param_1];
	ld.param.f64 	%fd2, [_Z7dadd_rzPddd_param_2];
	cvta.to.global.u64 	%rd2, %rd1;
	add.rz.f64 	%fd3, %fd1, %fd2;
	st.global.f64 	[%rd2], %fd3;
	ret;

}
	// .globl	_Z7dmul_rdPddd
.visible .entry _Z7dmul_rdPddd(
	.param .u64 .ptr .align 1 _Z7dmul_rdPddd_param_0,
	.param .f64 _Z7dmul_rdPddd_param_1,
	.param .f64 _Z7dmul_rdPddd_param_2
)
{
	.reg .b64 	%rd<3>;
	.reg .b64 	%fd<4>;

	ld.param.u64 	%rd1, [_Z7dmul_rdPddd_param_0];
	ld.param.f64 	%fd1, [_Z7dmul_rdPddd_param_1];
	ld.param.f64 	%fd2, [_Z7dmul_rdPddd_param_2];
	cvta.to.global.u64 	%rd2, %rd1;
	mul.rm.f64 	%fd3, %fd1, %fd2;
	st.global.f64 	[%rd2], %fd3;
	ret;

}
	// .globl	_Z7dmul_rnPddd
.visible .entry _Z7dmul_rnPddd(
	.param .u64 .ptr .align 1 _Z7dmul_rnPddd_param_0,
	.param .f64 _Z7dmul_rnPddd_param_1,
	.param .f64 _Z7dmul_rnPddd_param_2
)
{
	.reg .b64 	%rd<3>;
	.reg .b64 	%fd<4>;

	ld.param.u64 	%rd1, [_Z7dmul_rnPddd_param_0];
	ld.param.f64 	%fd1, [_Z7dmul_rnPddd_param_1];
	ld.param.f64 	%fd2, [_Z7dmul_rnPddd_param_2];
	cvta.to.global.u64 	%rd2, %rd1;
	mul.rn.f64 	%fd3, %fd1, %fd2;
	st.global.f64 	[%rd2], %fd3;
	ret;

}
	// .globl	_Z7dmul_ruPddd
.visible .entry _Z7dmul_ruPddd(
	.param .u64 .ptr .align 1 _Z7dmul_ruPddd_param_0,
	.param .f64 _Z7dmul_ruPddd_param_1,
	.param .f64 _Z7dmul_ruPddd_param_2
)
{
	.reg .b64 	%rd<3>;
	.reg .b64 	%fd<4>;

	ld.param.u64 	%rd1, [_Z7dmul_ruPddd_param_0];
	ld.param.f64 	%fd1, [_Z7dmul_ruPddd_param_1];
	ld.param.f64 	%fd2, [_Z7dmul_ruPddd_param_2];
	cvta.to.global.u64 	%rd2, %rd1;
	mul.rp.f64 	%fd3, %fd1, %fd2;
	st.global.f64 	[%rd2], %fd3;
	ret;

}
	// .globl	_Z7dmul_rzPddd
.visible .entry _Z7dmul_rzPddd(
	.param .u64 .ptr .align 1 _Z7dmul_rzPddd_param_0,
	.param .f64 _Z7dmul_rzPddd_param_1,
	.param .f64 _Z7dmul_rzPddd_param_2
)
{
	.reg .b64 	%rd<3>;
	.reg .b64 	%fd<4>;

	ld.param.u64 	%rd1, [_Z7dmul_rzPddd_param_0];
	ld.param.f64 	%fd1, [_Z7dmul_rzPddd_param_1];
	ld.param.f64 	%fd2, [_Z7dmul_rzPddd_param_2];
	cvta.to.global.u64 	%rd2, %rd1;
	mul.rz.f64 	%fd3, %fd1, %fd2;
	st.global.f64 	[%rd2], %fd3;
	ret;

}
	// .globl	_Z7dsub_rdPddd
.visible .entry _Z7dsub_rdPddd(
	.param .u64 .ptr .align 1 _Z7dsub_rdPddd_param_0,
	.param .f64 _Z7dsub_rdPddd_param_1,
	.param .f64 _Z7dsub_rdPddd_param_2
)
{
	.reg .b64 	%rd<3>;
	.reg .b64 	%fd<4>;

	ld.param.u64 	%rd1, [_Z7dsub_rdPddd_param_0];
	ld.param.f64 	%fd1, [_Z7dsub_rdPddd_param_1];
	ld.param.f64 	%fd2, [_Z7dsub_rdPddd_param_2];
	cvta.to.global.u64 	%rd2, %rd1;
	sub.rm.f64 	%fd3, %fd1, %fd2;
	st.global.f64 	[%rd2], %fd3;
	ret;

}
	// .globl	_Z7dsub_rnPddd
.visible .entry _Z7dsub_rnPddd(
	.param .u64 .ptr .align 1 _Z7dsub_rnPddd_param_0,
	.param .f64 _Z7dsub_rnPddd_param_1,
	.param .f64 _Z7dsub_rnPddd_param_2
)
{
	.reg .b64 	%rd<3>;
	.reg .b64 	%fd<4>;

	ld.param.u64 	%rd1, [_Z7dsub_rnPddd_param_0];
	ld.param.f64 	%fd1, [_Z7dsub_rnPddd_param_1];
	ld.param.f64 	%fd2, [_Z7dsub_rnPddd_param_2];
	cvta.to.global.u64 	%rd2, %rd1;
	sub.rn.f64 	%fd3, %fd1, %fd2;
	st.global.f64 	[%rd2], %fd3;
	ret;

}
	// .globl	_Z7dsub_ruPddd
.visible .entry _Z7dsub_ruPddd(
	.param .u64 .ptr .align 1 _Z7dsub_ruPddd_param_0,
	.param .f64 _Z7dsub_ruPddd_param_1,
	.param .f64 _Z7dsub_ruPddd_param_2
)
{
	.reg .b64 	%rd<3>;
	.reg .b64 	%fd<4>;

	ld.param.u64 	%rd1, [_Z7dsub_ruPddd_param_0];
	ld.param.f64 	%fd1, [_Z7dsub_ruPddd_param_1];
	ld.param.f64 	%fd2, [_Z7dsub_ruPddd_param_2];
	cvta.to.global.u64 	%rd2, %rd1;
	sub.rp.f64 	%fd3, %fd1, %fd2;
	st.global.f64 	[%rd2], %fd3;
	ret;

}
	// .globl	_Z7dsub_rzPddd
.visible .entry _Z7dsub_rzPddd(
	.param .u64 .ptr .align 1 _Z7dsub_rzPddd_param_0,
	.param .f64 _Z7dsub_rzPddd_param_1,
	.param .f64 _Z7dsub_rzPddd_param_2
)
{
	.reg .b64 	%rd<3>;
	.reg .b64 	%fd<4>;

	ld.param.u64 	%rd1, [_Z7dsub_rzPddd_param_0];
	ld.param.f64 	%fd1, [_Z7dsub_rzPddd_param_1];
	ld.param.f64 	%fd2, [_Z7dsub_rzPddd_param_2];
	cvta.to.global.u64 	%rd2, %rd1;
	sub.rz.f64 	%fd3, %fd1, %fd2;
	st.global.f64 	[%rd2], %fd3;
	ret;

}
	// .globl	_Z6fma_rdPdddd
.visible .entry _Z6fma_rdPdddd(
	.param .u64 .ptr .align 1 _Z6fma_rdPdddd_param_0,
	.param .f64 _Z6fma_rdPdddd_param_1,
	.param .f64 _Z6fma_rdPdddd_param_2,
	.param .f64 _Z6fma_rdPdddd_param_3
)
{
	.reg .b64 	%rd<3>;
	.reg .b64 	%fd<5>;

	ld.param.u64 	%rd1, [_Z6fma_rdPdddd_param_0];
	ld.param.f64 	%fd1, [_Z6fma_rdPdddd_param_1];
	ld.param.f64 	%fd2, [_Z6fma_rdPdddd_param_2];
	ld.param.f64 	%fd3, [_Z6fma_rdPdddd_param_3];
	cvta.to.global.u64 	%rd2, %rd1;
	fma.rm.f64 	%fd4, %fd1, %fd2, %fd3;
	st.global.f64 	[%rd2], %fd4;
	ret;

}
	// .globl	_Z6fma_rnPdddd
.visible .entry _Z6fma_rnPdddd(
	.param .u64 .ptr .align 1 _Z6fma_rnPdddd_param_0,
	.param .f64 _Z6fma_rnPdddd_param_1,
	.param .f64 _Z6fma_rnPdddd_param_2,
	.param .f64 _Z6fma_rnPdddd_param_3
)
{
	.reg .b64 	%rd<3>;
	.reg .b64 	%fd<5>;

	ld.param.u64 	%rd1, [_Z6fma_rnPdddd_param_0];
	ld.param.f64 	%fd1, [_Z6fma_rnPdddd_param_1];
	ld.param.f64 	%fd2, [_Z6fma_rnPdddd_param_2];
	ld.param.f64 	%fd3, [_Z6fma_rnPdddd_param_3];
	cvta.to.global.u64 	%rd2, %rd1;
	fma.rn.f64 	%fd4, %fd1, %fd2, %fd3;
	st.global.f64 	[%rd2], %fd4;
	ret;

}
	// .globl	_Z6fma_ruPdddd
.visible .entry _Z6fma_ruPdddd(
	.param .u64 .ptr .align 1 _Z6fma_ruPdddd_param_0,
	.param .f64 _Z6fma_ruPdddd_param_1,
	.param .f64 _Z6fma_ruPdddd_param_2,
	.param .f64 _Z6fma_ruPdddd_param_3
)
{
	.reg .b64 	%rd<3>;
	.reg .b64 	%fd<5>;

	ld.param.u64 	%rd1, [_Z6fma_ruPdddd_param_0];
	ld.param.f64 	%fd1, [_Z6fma_ruPdddd_param_1];
	ld.param.f64 	%fd2, [_Z6fma_ruPdddd_param_2];
	ld.param.f64 	%fd3, [_Z6fma_ruPdddd_param_3];
	cvta.to.global.u64 	%rd2, %rd1;
	fma.rp.f64 	%fd4, %fd1, %fd2, %fd3;
	st.global.f64 	[%rd2], %fd4;
	ret;

}
	// .globl	_Z6fma_rzPdddd
.visible .entry _Z6fma_rzPdddd(
	.param .u64 .ptr .align 1 _Z6fma_rzPdddd_param_0,
	.param .f64 _Z6fma_rzPdddd_param_1,
	.param .f64 _Z6fma_rzPdddd_param_2,
	.param .f64 _Z6fma_rzPdddd_param_3
)
{
	.reg .b64 	%rd<3>;
	.reg .b64 	%fd<5>;

	ld.param.u64 	%rd1, [_Z6fma_rzPdddd_param_0];
	ld.param.f64 	%fd1, [_Z6fma_rzPdddd_param_1];
	ld.param.f64 	%fd2, [_Z6fma_rzPdddd_param_2];
	ld.param.f64 	%fd3, [_Z6fma_rzPdddd_param_3];
	cvta.to.global.u64 	%rd2, %rd1;
	fma.rz.f64 	%fd4, %fd1, %fd2, %fd3;
	st.global.f64 	[%rd2], %fd4;
	ret;

}
.func  (.param .align 16 .b8 func_retval0[16]) __internal_trig_reduction_slowpathd(
	.param .b64 __internal_trig_reduction_slowpathd_param_0
)
{
	.local .align 8 .b8 	__local_depot31[40];
	.reg .b64 	%SP;
	.reg .b64 	%SPL;
	.reg .pred 	%p<10>;
	.reg .b32 	%r<47>;
	.reg .b64 	%rd<74>;
	.reg .b64 	%fd<5>;

	mov.u64 	%SPL, __local_depot31;
	ld.param.f64 	%fd4, [__internal_trig_reduction_slowpathd_param_0];
	add.u64 	%rd1, %SPL, 0;
	{
	.reg .b32 %temp; 
	mov.b64 	{%temp, %r1}, %fd4;
	}
	shr.u32 	%r2, %r1, 20;
	and.b32  	%r3, %r2, 2047;
	setp.eq.s32 	%p1, %r3, 2047;
	mov.b32 	%r46, 0;
	@%p1 bra 	$L__BB31_9;
	add.s32 	%r20, %r3, -1024;
	mov.b64 	%rd20, %fd4;
	shl.b64 	%rd2, %rd20, 11;
	shr.u32 	%r4, %r20, 6;
	sub.s32 	%r45, 15, %r4;
	sub.s32 	%r21, 19, %r4;
	setp.lt.u32 	%p2, %r20, 128;
	selp.b32 	%r6, 18, %r21, %p2;
	setp.ge.s32 	%p3, %r45, %r6;
	mov.b64 	%rd70, 0;
	@%p3 bra 	$L__BB31_4;
	add.s32 	%r23, %r6, %r4;
	neg.s32 	%r43, %r23;
	or.b64  	%rd3, %rd2, -9223372036854775808;
	mov.b64 	%rd70, 0;
	mov.b32 	%r42, 0;
	mov.u64 	%rd25, __cudart_i2opi_d;
	mov.u32 	%r44, %r45;
$L__BB31_3:
	.pragma "nounroll";
	mul.wide.s32 	%rd22, %r42, 8;
	add.s64 	%rd23, %rd1, %rd22;
	mul.wide.s32 	%rd24, %r44, 8;
	add.s64 	%rd26, %rd25, %rd24;
	ld.global.nc.u64 	%rd27, [%rd26];
	{
	.reg .u32 %r0, %r1, %r2, %r3, %alo, %ahi, %blo, %bhi, %clo, %chi;
	mov.b64 	{%alo,%ahi}, %rd27;
	mov.b64 	{%blo,%bhi}, %rd3;
	mov.b64 	{%clo,%chi}, %rd70;
	mad.lo.cc.u32 	%r0, %alo, %blo, %clo;
	madc.hi.cc.u32 	%r1, %alo, %blo, %chi;
	madc.hi.u32 	%r2, %alo, %bhi, 0;
	mad.lo.cc.u32 	%r1, %alo, %bhi, %r1;
	madc.hi.cc.u32 	%r2, %ahi, %blo, %r2;
	madc.hi.u32 	%r3, %ahi, %bhi, 0;
	mad.lo.cc.u32 	%r1, %ahi, %blo, %r1;
	madc.lo.cc.u32 	%r2, %ahi, %bhi, %r2;
	addc.u32 	%r3, %r3, 0;
	mov.b64 	%rd28, {%r0,%r1};
	mov.b64 	%rd70, {%r2,%r3};
	}
	st.local.u64 	[%rd23], %rd28;
	add.s32 	%r44, %r44, 1;
	add.s32 	%r43, %r43, 1;
	add.s32 	%r42, %r42, 1;
	setp.ne.s32 	%p4, %r43, -15;
	mov.u32 	%r45, %r6;
	@%p4 bra 	$L__BB31_3;
$L__BB31_4:
	cvt.s64.s32 	%rd29, %r45;
	cvt.u64.u32 	%rd30, %r4;
	add.s64 	%rd31, %rd30, %rd29;
	shl.b64 	%rd32, %rd31, 3;
	add.s64 	%rd33, %rd1, %rd32;
	st.local.u64 	[%rd33+-120], %rd70;
	and.b32  	%r15, %r2, 63;
	ld.local.u64 	%rd72, [%rd1+16];
	ld.local.u64 	%rd71, [%rd1+24];
	setp.eq.s32 	%p5, %r15, 0;
	@%p5 bra 	$L__BB31_6;
	shl.b64 	%rd34, %rd71, %r15;
	shr.u64 	%rd35, %rd72, 1;
	xor.b32  	%r24, %r15, 63;
	shr.u64 	%rd36, %rd35, %r24;
	or.b64  	%rd71, %rd34, %rd36;
	ld.local.u64 	%rd37, [%rd1+8];
	shl.b64 	%rd38, %rd72, %r15;
	shr.u64 	%rd39, %rd37, 1;
	shr.u64 	%rd40, %rd39, %r24;
	or.b64  	%rd72, %rd38, %rd40;
$L__BB31_6:
	and.b32  	%r25, %r1, -2147483648;
	shr.u64 	%rd41, %rd71, 62;
	cvt.u32.u64 	%r26, %rd41;
	mov.b64 	{%r27, %r28}, %rd71;
	mov.b64 	{%r29, %r30}, %rd72;
	shf.l.wrap.b32 	%r31, %r30, %r27, 2;
	shf.l.wrap.b32 	%r32, %r27, %r28, 2;
	mov.b64 	%rd42, {%r31, %r32};
	shl.b64 	%rd43, %rd72, 2;
	shr.u64 	%rd44, %rd42, 63;
	cvt.u32.u64 	%r33, %rd44;
	add.s32 	%r34, %r33, %r26;
	setp.eq.s32 	%p6, %r25, 0;
	neg.s32 	%r35, %r34;
	selp.b32 	%r46, %r34, %r35, %p6;
	setp.gt.s64 	%p7, %rd42, -1;
	mov.b64 	%rd45, 0;
	{
	.reg .u32 %r0, %r1, %r2, %r3, %a0, %a1, %a2, %a3, %b0, %b1, %b2, %b3;
	mov.b64 	{%a0,%a1}, %rd45;
	mov.b64 	{%a2,%a3}, %rd45;
	mov.b64 	{%b0,%b1}, %rd43;
	mov.b64 	{%b2,%b3}, %rd42;
	sub.cc.u32 	%r0, %a0, %b0;
	subc.cc.u32 	%r1, %a1, %b1;
	subc.cc.u32 	%r2, %a2, %b2;
	subc.u32 	%r3, %a3, %b3;
	mov.b64 	%rd46, {%r0,%r1};
	mov.b64 	%rd47, {%r2,%r3};
	}
	xor.b32  	%r36, %r25, -2147483648;
	selp.b64 	%rd73, %rd42, %rd47, %p7;
	selp.b64 	%rd14, %rd43, %rd46, %p7;
	selp.b32 	%r17, %r25, %r36, %p7;
	clz.b64 	%r37, %rd73;
	cvt.u64.u32 	%rd15, %r37;
	setp.eq.s32 	%p8, %r37, 0;
	@%p8 bra 	$L__BB31_8;
	cvt.u32.u64 	%r38, %rd15;
	and.b32  	%r39, %r38, 63;
	shl.b64 	%rd48, %rd73, %r39;
	shr.u64 	%rd49, %rd14, 1;
	not.b32 	%r40, %r38;
	and.b32  	%r41, %r40, 63;
	shr.u64 	%rd50, %rd49, %r41;
	or.b64  	%rd73, %rd48, %rd50;
$L__BB31_8:
	mov.b64 	%rd51, -3958705157555305931;
	{
	.reg .u32 %r0, %r1, %r2, %r3, %alo, %ahi, %blo, %bhi;
	mov.b64 	{%alo,%ahi}, %rd73;
	mov.b64 	{%blo,%bhi}, %rd51;
	mul.lo.u32 	%r0, %alo, %blo;
	mul.hi.u32 	%r1, %alo, %blo;
	mad.lo.cc.u32 	%r1, %alo, %bhi, %r1;
	madc.hi.u32 	%r2, %alo, %bhi, 0;
	mad.lo.cc.u32 	%r1, %ahi, %blo, %r1;
	madc.hi.cc.u32 	%r2, %ahi, %blo, %r2;
	madc.hi.u32 	%r3, %ahi, %bhi, 0;
	mad.lo.cc.u32 	%r2, %ahi, %bhi, %r2;
	addc.u32 	%r3, %r3, 0;
	mov.b64 	%rd52, {%r0,%r1};
	mov.b64 	%rd53, {%r2,%r3};
	}
	setp.gt.s64 	%p9, %rd53, 0;
	{
	.reg .u32 %r0, %r1, %r2, %r3, %a0, %a1, %a2, %a3, %b0, %b1, %b2, %b3;
	mov.b64 	{%a0,%a1}, %rd52;
	mov.b64 	{%a2,%a3}, %rd53;
	mov.b64 	{%b0,%b1}, %rd52;
	mov.b64 	{%b2,%b3}, %rd53;
	add.cc.u32 	%r0, %a0, %b0;
	addc.cc.u32 	%r1, %a1, %b1;
	addc.cc.u32 	%r2, %a2, %b2;
	addc.u32 	%r3, %a3, %b3;
	mov.b64 	%rd54, {%r0,%r1};
	mov.b64 	%rd55, {%r2,%r3};
	}
	selp.b64 	%rd56, %rd55, %rd53, %p9;
	selp.s64 	%rd57, -1, 0, %p9;
	sub.s64 	%rd58, %rd57, %rd15;
	cvt.u64.u32 	%rd59, %r17;
	shl.b64 	%rd60, %rd59, 32;
	add.s64 	%rd61, %rd56, 1;
	shr.u64 	%rd62, %rd61, 10;
	add.s64 	%rd63, %rd62, 1;
	shr.u64 	%rd64, %rd63, 1;
	shl.b64 	%rd65, %rd58, 52;
	add.s64 	%rd66, %rd65, %rd64;
	add.s64 	%rd67, %rd66, 4602678819172646912;
	or.b64  	%rd68, %rd67, %rd60;
	mov.b64 	%fd4, %rd68;
$L__BB31_9:
	st.param.f64 	[func_retval0], %fd4;
	st.param.b32 	[func_retval0+8], %r46;
	ret;

}


// ===== COMPILED SASS (sm_100) =====

	.target	sm_100

	.elftype	@"ET_EXEC"


//--------------------- .note.nv.tkinfo           --------------------------
	.section	.note.nv.tkinfo,"",@"SHT_NOTE"
	.sectionflags	@"SHF_NOTE_NV_TKINFO"
	.tkinfo
        /*0018*/ 	.word	0x00000002
        /*0030*/ 	.string	""
        /*0030*/ 	.string	"ptxas"
        /*0030*/ 	.string	"Cuda compilation tools, release 13.0, V13.0.88"
        /*0030*/ 	.string	"Build cuda_13.0.r13.0/compiler.36424714_0"
        /*0030*/ 	.string	"-arch sm_100 -m 64 "



//--------------------- .note.nv.cuinfo           --------------------------
	.section	.note.nv.cuinfo,"",@"SHT_NOTE"
	.sectionflags	@"SHF_NOTE_NV_CUINFO"
        /*0018*/ 	.short	0x0002
        /*001a*/ 	.short	0x0064
        /*001c*/ 	.short	0x0082
	.zero		2


//--------------------- .nv.info                  --------------------------
	.section	.nv.info,"",@"SHT_CUDA_INFO"
	.align	4


	//----- nvinfo : EIATTR_REGCOUNT
	.align		4
        /*0000*/ 	.byte	0x04, 0x2f
        /*0002*/ 	.short	(.L_3 - .L_2)
	.align		4
.L_2:
        /*0004*/ 	.word	index@(_Z11cylBesselI0Pdd)
        /*0008*/ 	.word	0x00000016


	//----- nvinfo : EIATTR_FRAME_SIZE
	.align		4
.L_3:
        /*000c*/ 	.byte	0x04, 0x11
        /*000e*/ 	.short	(.L_5 - .L_4)
	.align		4
.L_4:
        /*0010*/ 	.word	index@(_Z11cylBesselI0Pdd)
        /*0014*/ 	.word	0x00000000


	//----- nvinfo : EIATTR_REGCOUNT
	.align		4
.L_5:
        /*0018*/ 	.byte	0x04, 0x2f
        /*001a*/ 	.short	(.L_7 - .L_6)
	.align		4
.L_6:
        /*001c*/ 	.word	index@(_Z11cylBesselI1Pdd)
        /*0020*/ 	.word	0x00000016


	//----- nvinfo : EIATTR_FRAME_SIZE
	.align		4
.L_7:
        /*0024*/ 	.byte	0x04, 0x11
        /*0026*/ 	.short	(.L_9 - .L_8)
	.align		4
.L_8:
        /*0028*/ 	.word	index@(_Z11cylBesselI1Pdd)
        /*002c*/ 	.word	0x00000000


	//----- nvinfo : EIATTR_REGCOUNT
	.align		4
.L_9:
        /*0030*/ 	.byte	0x04, 0x2f
        /*0032*/ 	.short	(.L_11 - .L_10)
	.align		4
.L_10:
        /*0034*/ 	.word	index@(_Z8_erfcinvPdd)
        /*0038*/ 	.word	0x00000018


	//----- nvinfo : EIATTR_FRAME_SIZE
	.align		4
.L_11:
        /*003c*/ 	.byte	0x04, 0x11
        /*003e*/ 	.short	(.L_13 - .L_12)
	.align		4
.L_12:
        /*0040*/ 	.word	index@($__internal_17_$__cuda_sm20_drsqrt_f64_slowpath_v2)
        /*0044*/ 	.word	0x00000000


	//----- nvinfo : EIATTR_FRAME_SIZE
	.align		4
.L_13:
        /*0048*/ 	.byte	0x04, 0x11
        /*004a*/ 	.short	(.L_15 - .L_14)
	.align		4
.L_14:
        /*004c*/ 	.word	index@($__internal_16_$__cuda_sm20_div_rn_f64_full)
        /*0050*/ 	.word	0x00000000


	//----- nvinfo : EIATTR_FRAME_SIZE
	.align		4
.L_15:
        /*0054*/ 	.byte	0x04, 0x11
        /*0056*/ 	.short	(.L_17 - .L_16)
	.align		4
.L_16:
        /*0058*/ 	.word	index@(_Z8_erfcinvPdd)
        /*005c*/ 	.word	0x00000000


	//----- nvinfo : EIATTR_REGCOUNT
	.align		4
.L_17:
        /*0060*/ 	.byte	0x04, 0x2f
        /*0062*/ 	.short	(.L_19 - .L_18)
	.align		4
.L_18:
        /*0064*/ 	.word	index@(_Z7_erfinvPdd)
        /*0068*/ 	.word	0x00000012


	//----- nvinfo : EIATTR_FRAME_SIZE
	.align		4
.L_19:
        /*006c*/ 	.byte	0x04, 0x11
        /*006e*/ 	.short	(.L_21 - .L_20)
	.align		4
.L_20:
        /*0070*/ 	.word	index@($__internal_15_$__cuda_sm20_dsqrt_rn_f64_mediumpath_v1)
        /*0074*/ 	.word	0x00000000


	//----- nvinfo : EIATTR_FRAME_SIZE
	.align		4
.L_21:
        /*0078*/ 	.byte	0x04, 0x11
        /*007a*/ 	.short	(.L_23 - .L_22)
	.align		4
.L_22:
        /*007c*/ 	.word	index@(_Z7_erfinvPdd)
        /*0080*/ 	.word	0x00000000


	//----- nvinfo : EIATTR_REGCOUNT
	.align		4
.L_23:
        /*0084*/ 	.byte	0x04, 0x2f
        /*0086*/ 	.short	(.L_25 - .L_24)
	.align		4
.L_24:
        /*0088*/ 	.word	index@(_Z3_j0Pdd)
        /*008c*/ 	.word	0x0000001c


	//----- nvinfo : EIATTR_FRAME_SIZE
	.align		4
.L_25:
        /*0090*/ 	.byte	0x04, 0x11
        /*0092*/ 	.short	(.L_27 - .L_26)
	.align		4
.L_26:
        /*0094*/ 	.word	index@($_Z3_j0Pdd$__internal_trig_reduction_slowpathd)
        /*0098*/ 	.word	0x00000028


	//----- nvinfo : EIATTR_FRAME_SIZE
	.align		4
.L_27:
        /*009c*/ 	.byte	0x04, 0x11
        /*009e*/ 	.short	(.L_29 - .L_28)
	.align		4
.L_28:
        /*00a0*/ 	.word	index@($__internal_14_$__cuda_sm20_drsqrt_f64_slowpath_v2)
        /*00a4*/ 	.word	0x00000028


	//----- nvinfo : EIATTR_FRAME_SIZE
	.align		4
.L_29:
        /*00a8*/ 	.byte	0x04, 0x11
        /*00aa*/ 	.short	(.L_31 - .L_30)
	.align		4
.L_30:
        /*00ac*/ 	.word	index@(_Z3_j0Pdd)
        /*00b0*/ 	.word	0x00000028


	//----- nvinfo : EIATTR_REGCOUNT
	.align		4
.L_31:
        /*00b4*/ 	.byte	0x04, 0x2f
        /*00b6*/ 	.short	(.L_33 - .L_32)
	.align		4
.L_32:
        /*00b8*/ 	.word	index@(_Z3_j1Pdd)
        /*00bc*/ 	.word	0x0000001c


	//----- nvinfo : EIATTR_FRAME_SIZE
	.align		4
.L_33:
        /*00c0*/ 	.byte	0x04, 0x11
        /*00c2*/ 	.short	(.L_35 - .L_34)
	.align		4
.L_34:
        /*00c4*/ 	.word	index@($_Z3_j1Pdd$__internal_trig_reduction_slowpathd)
        /*00c8*/ 	.word	0x00000028


	//----- nvinfo : EIATTR_FRAME_SIZE
	.align		4
.L_35:
        /*00cc*/ 	.byte	0x04, 0x11
        /*00ce*/ 	.short	(.L_37 - .L_36)
	.align		4
.L_36:
        /*00d0*/ 	.word	index@($__internal_13_$__cuda_sm20_drsqrt_f64_slowpath_v2)
        /*00d4*/ 	.word	0x00000028


	//----- nvinfo : EIATTR_FRAME_SIZE
	.align		4
.L_37:
        /*00d8*/ 	.byte	0x04, 0x11
        /*00da*/ 	.short	(.L_39 - .L_38)
	.align		4
.L_38:
        /*00dc*/ 	.word	index@(_Z3_j1Pdd)
        /*00e0*/ 	.word	0x00000028


	//----- nvinfo : EIATTR_REGCOUNT
	.align		4
.L_39:
        /*00e4*/ 	.byte	0x04, 0x2f
        /*00e6*/ 	.short	(.L_41 - .L_40)
	.align		4
.L_40:
        /*00e8*/ 	.word	index@(_Z3_jnPdid)
        /*00ec*/ 	.word	0x0000001e


	//----- nvinfo : EIATTR_FRAME_SIZE
	.align		4
.L_41:
        /*00f0*/ 	.byte	0x04, 0x11
        /*00f2*/ 	.short	(.L_43 - .L_42)
	.align		4
.L_42:
        /*00f4*/ 	.word	index@($_Z3_jnPdid$__internal_trig_reduction_slowpathd)
        /*00f8*/ 	.word	0x00000028


	//----- nvinfo : EIATTR_FRAME_SIZE
	.align		4
.L_43:
        /*00fc*/ 	.byte	0x04, 0x11
        /*00fe*/ 	.short	(.L_45 - .L_44)
	.align		4
.L_44:
        /*0100*/ 	.word	index@($__internal_12_$__cuda_sm20_dsqrt_rn_f64_mediumpath_v1)
        /*0104*/ 	.word	0x00000028


	//----- nvinfo : EIATTR_FRAME_SIZE
	.align		4
.L_45:
        /*0108*/ 	.byte	0x04, 0x11
        /*010a*/ 	.short	(.L_47 - .L_46)
	.align		4
.L_46:
        /*010c*/ 	.word	index@($__internal_11_$__cuda_sm20_drsqrt_f64_slowpath_v2)
        /*0110*/ 	.word	0x00000028


	//----- nvinfo : EIATTR_FRAME_SIZE
	.align		4
.L_47:
        /*0114*/ 	.byte	0x04, 0x11
        /*0116*/ 	.short	(.L_49 - .L_48)
	.align		4
.L_48:
        /*0118*/ 	.word	index@($__internal_10_$__cuda_sm20_div_rn_f64_full)
        /*011c*/ 	.word	0x00000028


	//----- nvinfo : EIATTR_FRAME_SIZE
	.align		4
.L_49:
        /*0120*/ 	.byte	0x04, 0x11
        /*0122*/ 	.short	(.L_51 - .L_50)
	.align		4
.L_50:
        /*0124*/ 	.word	index@(_Z3_jnPdid)
        /*0128*/ 	.word	0x00000028


	//----- nvinfo : EIATTR_REGCOUNT
	.align		4
.L_51:
        /*012c*/ 	.byte	0x04, 0x2f
        /*012e*/ 	.short	(.L_53 - .L_52)
	.align		4
.L_52:
        /*0130*/ 	.word	index@(_Z11setVecValuePdd)
        /*0134*/ 	.word	0x00000008


	//----- nvinfo : EIATTR_FRAME_SIZE
	.align		4
.L_53:
        /*0138*/ 	.byte	0x04, 0x11
        /*013a*/ 	.short	(.L_55 - .L_54)
	.align		4
.L_54:
        /*013c*/ 	.word	index@(_Z11setVecValuePdd)
        /*0140*/ 	.word	0x00000000


	//----- nvinfo : EIATTR_REGCOUNT
	.align		4
.L_55:
        /*0144*/ 	.byte	0x04, 0x2f
        /*0146*/ 	.short	(.L_57 - .L_56)
	.align		4
.L_56:
        /*0148*/ 	.word	index@(_Z5_normPdiPKd)
        /*014c*/ 	.word	0x0000001e


	//----- nvinfo : EIATTR_FRAME_SIZE
	.align		4
.L_57:
        /*0150*/ 	.byte	0x04, 0x11
        /*0152*/ 	.short	(.L_59 - .L_58)
	.align		4
.L_58:
        /*0154*/ 	.word	index@(_Z5_normPdiPKd)
        /*0158*/ 	.word	0x00000000


	//----- nvinfo : EIATTR_REGCOUNT
	.align		4
.L_59:
        /*015c*/ 	.byte	0x04, 0x2f
        /*015e*/ 	.short	(.L_61 - .L_60)
	.align		4
.L_60:
        /*0160*/ 	.word	index@(_Z8_normcdfPdd)
        /*0164*/ 	.word	0x0000001e


	//----- nvinfo : EIATTR_FRAME_SIZE
	.align		4
.L_61:
        /*0168*/ 	.byte	0x04, 0x11
        /*016a*/ 	.short	(.L_63 - .L_62)
	.align		4
.L_62:
        /*016c*/ 	.word	index@(_Z8_normcdfPdd)
        /*0170*/ 	.word	0x00000000


	//----- nvinfo : EIATTR_REGCOUNT
	.align		4
.L_63:
        /*0174*/ 	.byte	0x04, 0x2f
        /*0176*/ 	.short	(.L_65 - .L_64)
	.align		4
.L_64:
        /*0178*/ 	.word	index@(_Z11_normcdfinvPdd)
        /*017c*/ 	.word	0x0000001a


	//----- nvinfo : EIATTR_FRAME_SIZE
	.align		4
.L_65:
        /*0180*/ 	.byte	0x04, 0x11
        /*0182*/ 	.short	(.L_67 - .L_66)
	.align		4
.L_66:
        /*0184*/ 	.word	index@($__internal_9_$__cuda_sm20_drsqrt_f64_slowpath_v2)
        /*0188*/ 	.word	0x00000000


	//----- nvinfo : EIATTR_FRAME_SIZE
	.align		4
.L_67:
        /*018c*/ 	.byte	0x04, 0x11
        /*018e*/ 	.short	(.L_69 - .L_68)
	.align		4
.L_68:
        /*0190*/ 	.word	index@($__internal_8_$__cuda_sm20_div_rn_f64_full)
        /*0194*/ 	.word	0x00000000


	//----- nvinfo : EIATTR_FRAME_SIZE
	.align		4
.L_69:
        /*0198*/ 	.byte	0x04, 0x11
        /*019a*/ 	.short	(.L_71 - .L_70)
	.align		4
.L_70:
        /*019c*/ 	.word	index@(_Z11_normcdfinvPdd)
        /*01a0*/ 	.word	0x00000000


	//----- nvinfo : EIATTR_REGCOUNT
	.align		4
.L_71:
        /*01a4*/ 	.byte	0x04, 0x2f
        /*01a6*/ 	.short	(.L_73 - .L_72)
	.align		4
.L_72:
        /*01a8*/ 	.word	index@(_Z6_rnormPdiPKd)
        /*01ac*/ 	.word	0x0000001e


	//----- nvinfo : EIATTR_FRAME_SIZE
	.align		4
.L_73:
        /*01b0*/ 	.byte	0x04, 0x11
        /*01b2*/ 	.short	(.L_75 - .L_74)
	.align		4
.L_74:
        /*01b4*/ 	.word	index@($__internal_7_$__cuda_sm20_drsqrt_f64_slowpath_v2)
        /*01b8*/ 	.word	0x00000000


	//----- nvinfo : EIATTR_FRAME_SIZE
	.align		4
.L_75:
        /*01bc*/ 	.byte	0x04, 0x11
        /*01be*/ 	.short	(.L_77 - .L_76)
	.align		4
.L_76:
        /*01c0*/ 	.word	index@(_Z6_rnormPdiPKd)
        /*01c4*/ 	.word	0x00000000


	//----- nvinfo : EIATTR_REGCOUNT
	.align		4
.L_77:
        /*01c8*/ 	.byte	0x04, 0x2f
        /*01ca*/ 	.short	(.L_79 - .L_78)
	.align		4
.L_78:
        /*01cc*/ 	.word	index@(_Z3_y0Pdd)
        /*01d0*/ 	.word	0x00000020


	//----- nvinfo : EIATTR_FRAME_SIZE
	.align		4
.L_79:
        /*01d4*/ 	.byte	0x04, 0x11
        /*01d6*/ 	.short	(.L_81 - .L_80)
	.align		4
.L_80:
        /*01d8*/ 	.word	index@($_Z3_y0Pdd$__internal_trig_reduction_slowpathd)
        /*01dc*/ 	.word	0x00000028


	//----- nvinfo : EIATTR_FRAME_SIZE
	.align		4
.L_81:
        /*01e0*/ 	.byte	0x04, 0x11
        /*01e2*/ 	.short	(.L_83 - .L_82)
	.align		4
.L_82:
        /*01e4*/ 	.word	index@($__internal_6_$__cuda_sm20_drsqrt_f64_slowpath_v2)
        /*01e8*/ 	.word	0x00000028


	//----- nvinfo : EIATTR_FRAME_SIZE
	.align		4
.L_83:
        /*01ec*/ 	.byte	0x04, 0x11
        /*01ee*/ 	.short	(.L_85 - .L_84)
	.align		4
.L_84:
        /*01f0*/ 	.word	index@(_Z3_y0Pdd)
        /*01f4*/ 	.word	0x00000028


	//----- nvinfo : EIATTR_REGCOUNT
	.align		4
.L_85:
        /*01f8*/ 	.byte	0x04, 0x2f
        /*01fa*/ 	.short	(.L_87 - .L_86)
	.align		4
.L_86:
        /*01fc*/ 	.word	index@(_Z3_y1Pdd)
        /*0200*/ 	.word	0x0000001c


	//----- nvinfo : EIATTR_FRAME_SIZE
	.align		4
.L_87:
        /*0204*/ 	.byte	0x04, 0x11
        /*0206*/ 	.short	(.L_89 - .L_88)
	.align		4
.L_88:
        /*0208*/ 	.word	index@($_Z3_y1Pdd$__internal_trig_reduction_slowpathd)
        /*020c*/ 	.word	0x00000028


	//----- nvinfo : EIATTR_FRAME_SIZE
	.align		4
.L_89:
        /*0210*/ 	.byte	0x04, 0x11
        /*0212*/ 	.short	(.L_91 - .L_90)
	.align		4
.L_90:
        /*0214*/ 	.word	index@($__internal_5_$__cuda_sm20_drsqrt_f64_slowpath_v2)
        /*0218*/ 	.word	0x00000028


	//----- nvinfo : EIATTR_FRAME_SIZE
	.align		4
.L_91:
        /*021c*/ 	.byte	0x04, 0x11
        /*021e*/ 	.short	(.L_93 - .L_92)
	.align		4
.L_92:
        /*0220*/ 	.word	index@($__internal_4_$__cuda_sm20_div_rn_f64_full)
        /*0224*/ 	.word	0x00000028


	//----- nvinfo : EIATTR_FRAME_SIZE
	.align		4
.L_93:
        /*0228*/ 	.byte	0x04, 0x11
        /*022a*/ 	.short	(.L_95 - .L_94)
	.align		4
.L_94:
        /*022c*/ 	.word	index@($__internal_3_$__cuda_sm20_dblrcp_rn_slowpath_v3)
        /*0230*/ 	.word	0x00000028


	//----- nvinfo : EIATTR_FRAME_SIZE
	.align		4
.L_95:
        /*0234*/ 	.byte	0x04, 0x11
        /*0236*/ 	.short	(.L_97 - .L_96)
	.align		4
.L_96:
        /*0238*/ 	.word	index@(_Z3_y1Pdd)
        /*023c*/ 	.word	0x00000028


	//----- nvinfo : EIATTR_REGCOUNT
	.align		4
.L_97:
        /*0240*/ 	.byte	0x04, 0x2f
        /*0242*/ 	.short	(.L_99 - .L_98)
	.align		4
.L_98:
        /*0244*/ 	.word	index@(_Z3_ynPdid)
        /*0248*/ 	.word	0x00000020


	//----- nvinfo : EIATTR_FRAME_SIZE
	.align		4
.L_99:
        /*024c*/ 	.byte	0x04, 0x11
        /*024e*/ 	.short	(.L_101 - .L_100)
	.align		4
.L_100:
        /*0250*/ 	.word	index@($_Z3_ynPdid$__internal_trig_reduction_slowpathd)
        /*0254*/ 	.word	0x00000028


	//----- nvinfo : EIATTR_FRAME_SIZE
	.align		4
.L_101:
        /*0258*/ 	.byte	0x04, 0x11
        /*025a*/ 	.short	(.L_103 - .L_102)
	.align		4
.L_102:
        /*025c*/ 	.word	index@($__internal_2_$__cuda_sm20_drsqrt_f64_slowpath_v2)
        /*0260*/ 	.word	0x00000028


	//----- nvinfo : EIATTR_FRAME_SIZE
	.align		4
.L_103:
        /*0264*/ 	.byte	0x04, 0x11
        /*0266*/ 	.short	(.L_105 - .L_104)
	.align		4
.L_104:
        /*0268*/ 	.word	index@($__internal_1_$__cuda_sm20_div_rn_f64_full)
        /*026c*/ 	.word	0x00000028


	//----- nvinfo : EIATTR_FRAME_SIZE
	.align		4
.L_105:
        /*0270*/ 	.byte	0x04, 0x11
        /*0272*/ 	.short	(.L_107 - .L_106)
	.align		4
.L_106:
        /*0274*/ 	.word	index@($__internal_0_$__cuda_sm20_dblrcp_rn_slowpath_v3)
        /*0278*/ 	.word	0x00000028


	//----- nvinfo : EIATTR_FRAME_SIZE
	.align		4
.L_107:
        /*027c*/ 	.byte	0x04, 0x11
        /*027e*/ 	.short	(.L_109 - .L_108)
	.align		4
.L_108:
        /*0280*/ 	.word	index@(_Z3_ynPdid)
        /*0284*/ 	.word	0x00000028


	//----- nvinfo : EIATTR_REGCOUNT
	.align		4
.L_109:
        /*0288*/ 	.byte	0x04, 0x2f
        /*028a*/ 	.short	(.L_111 - .L_110)
	.align		4
.L_110:
        /*028c*/ 	.word	index@(_Z7dadd_rdPddd)
        /*0290*/ 	.word	0x00000008


	//----- nvinfo : EIATTR_FRAME_SIZE
	.align		4
.L_111:
        /*0294*/ 	.byte	0x04, 0x11
        /*0296*/ 	.short	(.L_113 - .L_112)
	.align		4
.L_112:
        /*0298*/ 	.word	index@(_Z7dadd_rdPddd)
        /*029c*/ 	.word	0x00000000


	//----- nvinfo : EIATTR_REGCOUNT
	.align		4
.L_113:
        /*02a0*/ 	.byte	0x04, 0x2f
        /*02a2*/ 	.short	(.L_115 - .L_114)
	.align		4
.L_114:
        /*02a4*/ 	.word	index@(_Z7dadd_rnPddd)
        /*02a8*/ 	.word	0x00000008


	//----- nvinfo : EIATTR_FRAME_SIZE
	.align		4
.L_115:
        /*02ac*/ 	.byte	0x04, 0x11
        /*02ae*/ 	.short	(.L_117 - .L_116)
	.align		4
.L_116:
        /*02b0*/ 	.word	index@(_Z7dadd_rnPddd)
        /*02b4*/ 	.word	0x00000000


	//----- nvinfo : EIATTR_REGCOUNT
	.align		4
.L_117:
        /*02b8*/ 	.byte	0x04, 0x2f
        /*02ba*/ 	.short	(.L_119 - .L_118)
	.align		4
.L_118:
        /*02bc*/ 	.word	index@(_Z7dadd_ruPddd)
        /*02c0*/ 	.word	0x00000008


	//----- nvinfo : EIATTR_FRAME_SIZE
	.align		4
.L_119:
        /*02c4*/ 	.byte	0x04, 0x11
        /*02c6*/ 	.short	(.L_121 - .L_120)
	.align		4
.L_120:
        /*02c8*/ 	.word	index@(_Z7dadd_ruPddd)
        /*02cc*/ 	.word	0x00000000


	//----- nvinfo : EIATTR_REGCOUNT
	.align		4
.L_121:
        /*02d0*/ 	.byte	0x04, 0x2f
        /*02d2*/ 	.short	(.L_123 - .L_122)
	.align		4
.L_122:
        /*02d4*/ 	.word	index@(_Z7dadd_rzPddd)
        /*02d8*/ 	.word	0x00000008


	//----- nvinfo : EIATTR_FRAME_SIZE
	.align		4
.L_123:
        /*02dc*/ 	.byte	0x04, 0x11
        /*02de*/ 	.short	(.L_125 - .L_124)
	.align		4
.L_124:
        /*02e0*/ 	.word	index@(_Z7dadd_rzPddd)
        /*02e4*/ 	.word	0x00000000


	//----- nvinfo : EIATTR_REGCOUNT
	.align		4
.L_125:
        /*02e8*/ 	.byte	0x04, 0x2f
        /*02ea*/ 	.short	(.L_127 - .L_126)
	.align		4
.L_126:
        /*02ec*/ 	.word	index@(_Z7dmul_rdPddd)
        /*02f0*/ 	.word	0x00000008


	//----- nvinfo : EIATTR_FRAME_SIZE
	.align		4
.L_127:
        /*02f4*/ 	.byte	0x04, 0x11
        /*02f6*/ 	.short	(.L_129 - .L_128)
	.align		4
.L_128:
        /*02f8*/ 	.word	index@(_Z7dmul_rdPddd)
        /*02fc*/ 	.word	0x00000000


	//----- nvinfo : EIATTR_REGCOUNT
	.align		4
.L_129:
        /*0300*/ 	.byte	0x04, 0x2f
        /*0302*/ 	.short	(.L_131 - .L_130)
	.align		4
.L_130:
        /*0304*/ 	.word	index@(_Z7dmul_rnPddd)
        /*0308*/ 	.word	0x00000008


	//----- nvinfo : EIATTR_FRAME_SIZE
	.align		4
.L_131:
        /*030c*/ 	.byte	0x04, 0x11
        /*030e*/ 	.short	(.L_133 - .L_132)
	.align		4
.L_132:
        /*0310*/ 	.word	index@(_Z7dmul_rnPddd)
        /*0314*/ 	.word	0x00000000


	//----- nvinfo : EIATTR_REGCOUNT
	.align		4
.L_133:
        /*0318*/ 	.byte	0x04, 0x2f
        /*031a*/ 	.short	(.L_135 - .L_134)
	.align		4
.L_134:
        /*031c*/ 	.word	index@(_Z7dmul_ruPddd)
        /*0320*/ 	.word	0x00000008


	//----- nvinfo : EIATTR_FRAME_SIZE
	.align		4
.L_135:
        /*0324*/ 	.byte	0x04, 0x11
        /*0326*/ 	.short	(.L_137 - .L_136)
	.align		4
.L_136:
        /*0328*/ 	.word	index@(_Z7dmul_ruPddd)
        /*032c*/ 	.word	0x00000000


	//----- nvinfo : EIATTR_REGCOUNT
	.align		4
.L_137:
        /*0330*/ 	.byte	0x04, 0x2f
        /*0332*/ 	.short	(.L_139 - .L_138)
	.align		4
.L_138:
        /*0334*/ 	.word	index@(_Z7dmul_rzPddd)
        /*0338*/ 	.word	0x00000008


	//----- nvinfo : EIATTR_FRAME_SIZE
	.align		4
.L_139:
        /*033c*/ 	.byte	0x04, 0x11
        /*033e*/ 	.short	(.L_141 - .L_140)
	.align		4
.L_140:
        /*0340*/ 	.word	index@(_Z7dmul_rzPddd)
        /*0344*/ 	.word	0x00000000


	//----- nvinfo : EIATTR_REGCOUNT
	.align		4
.L_141:
        /*0348*/ 	.byte	0x04, 0x2f
        /*034a*/ 	.short	(.L_143 - .L_142)
	.align		4
.L_142:
        /*034c*/ 	.word	index@(_Z7dsub_rdPddd)
        /*0350*/ 	.word	0x00000008


	//----- nvinfo : EIATTR_FRAME_SIZE
	.align		4
.L_143:
        /*0354*/ 	.byte	0x04, 0x11
        /*0356*/ 	.short	(.L_145 - .L_144)
	.align		4
.L_144:
        /*0358*/ 	.word	index@(_Z7dsub_rdPddd)
        /*035c*/ 	.word	0x00000000


	//----- nvinfo : EIATTR_REGCOUNT
	.align		4
.L_145:
        /*0360*/ 	.byte	0x04, 0x2f
        /*0362*/ 	.short	(.L_147 - .L_146)
	.align		4
.L_146:
        /*0364*/ 	.word	index@(_Z7dsub_rnPddd)
        /*0368*/ 	.word	0x00000008


	//----- nvinfo : EIATTR_FRAME_SIZE
	.align		4
.L_147:
        /*036c*/ 	.byte	0x04, 0x11
        /*036e*/ 	.short	(.L_149 - .L_148)
	.align		4
.L_148:
        /*0370*/ 	.word	index@(_Z7dsub_rnPddd)
        /*0374*/ 	.word	0x00000000


	//----- nvinfo : EIATTR_REGCOUNT
	.align		4
.L_149:
        /*0378*/ 	.byte	0x04, 0x2f
        /*037a*/ 	.short	(.L_151 - .L_150)
	.align		4
.L_150:
        /*037c*/ 	.word	index@(_Z7dsub_ruPddd)
        /*0380*/ 	.word	0x00000008


	//----- nvinfo : EIATTR_FRAME_SIZE
	.align		4
.L_151:
        /*0384*/ 	.byte	0x04, 0x11
        /*0386*/ 	.short	(.L_153 - .L_152)
	.align		4
.L_152:
        /*0388*/ 	.word	index@(_Z7dsub_ruPddd)
        /*038c*/ 	.word	0x00000000


	//----- nvinfo : EIATTR_REGCOUNT
	.align		4
.L_153:
        /*0390*/ 	.byte	0x04, 0x2f
        /*0392*/ 	.short	(.L_155 - .L_154)
	.align		4
.L_154:
        /*0394*/ 	.word	index@(_Z7dsub_rzPddd)
        /*0398*/ 	.word	0x00000008


	//----- nvinfo : EIATTR_FRAME_SIZE
	.align		4
.L_155:
        /*039c*/ 	.byte	0x04, 0x11
        /*039e*/ 	.short	(.L_157 - .L_156)
	.align		4
.L_156:
        /*03a0*/ 	.word	index@(_Z7dsub_rzPddd)
        /*03a4*/ 	.word	0x00000000


	//----- nvinfo : EIATTR_REGCOUNT
	.align		4
.L_157:
        /*03a8*/ 	.byte	0x04, 0x2f
        /*03aa*/ 	.short	(.L_159 - .L_158)
	.align		4
.L_158:
        /*03ac*/ 	.word	index@(_Z6fma_rdPdddd)
        /*03b0*/ 	.word	0x0000000a


	//----- nvinfo : EIATTR_FRAME_SIZE
	.align		4
.L_159:
        /*03b4*/ 	.byte	0x04, 0x11
        /*03b6*/ 	.short	(.L_161 - .L_160)
	.align		4
.L_160:
        /*03b8*/ 	.word	index@(_Z6fma_rdPdddd)
        /*03bc*/ 	.word	0x00000000


	//----- nvinfo : EIATTR_REGCOUNT
	.align		4
.L_161:
        /*03c0*/ 	.byte	0x04, 0x2f
        /*03c2*/ 	.short	(.L_163 - .L_162)
	.align		4
.L_162:
        /*03c4*/ 	.word	index@(_Z6fma_rnPdddd)
        /*03c8*/ 	.word	0x0000000a


	//----- nvinfo : EIATTR_FRAME_SIZE
	.align		4
.L_163:
        /*03cc*/ 	.byte	0x04, 0x11
        /*03ce*/ 	.short	(.L_165 - .L_164)
	.align		4
.L_164:
        /*03d0*/ 	.word	index@(_Z6fma_rnPdddd)
        /*03d4*/ 	.word	0x00000000


	//----- nvinfo : EIATTR_REGCOUNT
	.align		4
.L_165:
        /*03d8*/ 	.byte	0x04, 0x2f
        /*03da*/ 	.short	(.L_167 - .L_166)
	.align		4
.L_166:
        /*03dc*/ 	.word	index@(_Z6fma_ruPdddd)
        /*03e0*/ 	.word	0x0000000a


	//----- nvinfo : EIATTR_FRAME_SIZE
	.align		4
.L_167:
        /*03e4*/ 	.byte	0x04, 0x11
        /*03e6*/ 	.short	(.L_169 - .L_168)
	.align		4
.L_168:
        /*03e8*/ 	.word	index@(_Z6fma_ruPdddd)
        /*03ec*/ 	.word	0x00000000


	//----- nvinfo : EIATTR_REGCOUNT
	.align		4
.L_169:
        /*03f0*/ 	.byte	0x04, 0x2f
        /*03f2*/ 	.short	(.L_171 - .L_170)
	.align		4
.L_170:
        /*03f4*/ 	.word	index@(_Z6fma_rzPdddd)
        /*03f8*/ 	.word	0x0000000a


	//----- nvinfo : EIATTR_FRAME_SIZE
	.align		4
.L_171:
        /*03fc*/ 	.byte	0x04, 0x11
        /*03fe*/ 	.short	(.L_173 - .L_172)
	.align		4
.L_172:
        /*0400*/ 	.word	index@(_Z6fma_rzPdddd)
        /*0404*/ 	.word	0x00000000


	//----- nvinfo : EIATTR_MIN_STACK_SIZE
	.align		4
.L_173:
        /*0408*/ 	.byte	0x04, 0x12
        /*040a*/ 	.short	(.L_175 - .L_174)
	.align		4
.L_174:
        /*040c*/ 	.word	index@(_Z6fma_rzPdddd)
        /*0410*/ 	.word	0x00000000


	//----- nvinfo : EIATTR_MIN_STACK_SIZE
	.align		4
.L_175:
        /*0414*/ 	.byte	0x04, 0x12
        /*0416*/ 	.short	(.L_177 - .L_176)
	.align		4
.L_176:
        /*0418*/ 	.word	index@(_Z6fma_ruPdddd)
        /*041c*/ 	.word	0x00000000


	//----- nvinfo : EIATTR_MIN_STACK_SIZE
	.align		4
.L_177:
        /*0420*/ 	.byte	0x04, 0x12
        /*0422*/ 	.short	(.L_179 - .L_178)
	.align		4
.L_178:
        /*0424*/ 	.word	index@(_Z6fma_rnPdddd)
        /*0428*/ 	.word	0x00000000


	//----- nvinfo : EIATTR_MIN_STACK_SIZE
	.align		4
.L_179:
        /*042c*/ 	.byte	0x04, 0x12
        /*042e*/ 	.short	(.L_181 - .L_180)
	.align		4
.L_180:
        /*0430*/ 	.word	index@(_Z6fma_rdPdddd)
        /*0434*/ 	.word	0x00000000


	//----- nvinfo : EIATTR_MIN_STACK_SIZE
	.align		4
.L_181:
        /*0438*/ 	.byte	0x04, 0x12
        /*043a*/ 	.short	(.L_183 - .L_182)
	.align		4
.L_182:
        /*043c*/ 	.word	index@(_Z7dsub_rzPddd)
        /*0440*/ 	.word	0x00000000


	//----- nvinfo : EIATTR_MIN_STACK_SIZE
	.align		4
.L_183:
        /*0444*/ 	.byte	0x04, 0x12
        /*0446*/ 	.short	(.L_185 - .L_184)
	.align		4
.L_184:
        /*0448*/ 	.word	index@(_Z7dsub_ruPddd)
        /*044c*/ 	.word	0x00000000


	//----- nvinfo : EIATTR_MIN_STACK_SIZE
	.align		4
.L_185:
        /*0450*/ 	.byte	0x04, 0x12
        /*0452*/ 	.short	(.L_187 - .L_186)
	.align		4
.L_186:
        /*0454*/ 	.word	index@(_Z7dsub_rnPddd)
        /*0458*/ 	.word	0x00000000


	//----- nvinfo : EIATTR_MIN_STACK_SIZE
	.align		4
.L_187:
        /*045c*/ 	.byte	0x04, 0x12
        /*045e*/ 	.short	(.L_189 - .L_188)
	.align		4
.L_188:
        /*0460*/ 	.word	index@(_Z7dsub_rdPddd)
        /*0464*/ 	.word	0x00000000


	//----- nvinfo : EIATTR_MIN_STACK_SIZE
	.align		4
.L_189:
        /*0468*/ 	.byte	0x04, 0x12
        /*046a*/ 	.short	(.L_191 - .L_190)
	.align		4
.L_190:
        /*046c*/ 	.word	index@(_Z7dmul_rzPddd)
        /*0470*/ 	.word	0x00000000


	//----- nvinfo : EIATTR_MIN_STACK_SIZE
	.align		4
.L_191:
        /*0474*/ 	.byte	0x04, 0x12
        /*0476*/ 	.short	(.L_193 - .L_192)
	.align		4
.L_192:
        /*0478*/ 	.word	index@(_Z7dmul_ruPddd)
        /*047c*/ 	.word	0x00000000


	//----- nvinfo : EIATTR_MIN_STACK_SIZE
	.align		4
.L_193:
        /*0480*/ 	.byte	0x04, 0x12
        /*0482*/ 	.short	(.L_195 - .L_194)
	.align		4
.L_194:
        /*0484*/ 	.word	index@(_Z7dmul_rnPddd)
        /*0488*/ 	.word	0x00000000


	//----- nvinfo : EIATTR_MIN_STACK_SIZE
	.align		4
.L_195:
        /*048c*/ 	.byte	0x04, 0x12
        /*048e*/ 	.short	(.L_197 - .L_196)
	.align		4
.L_196:
        /*0490*/ 	.word	index@(_Z7dmul_rdPddd)
        /*0494*/ 	.word	0x00000000


	//----- nvinfo : EIATTR_MIN_STACK_SIZE
	.align		4
.L_197:
        /*0498*/ 	.byte	0x04, 0x12
        /*049a*/ 	.short	(.L_199 - .L_198)
	.align		4
.L_198:
        /*049c*/ 	.word	index@(_Z7dadd_rzPddd)
        /*04a0*/ 	.word	0x00000000


	//----- nvinfo : EIATTR_MIN_STACK_SIZE
	.align		4
.L_199:
        /*04a4*/ 	.byte	0x04, 0x12
        /*04a6*/ 	.short	(.L_201 - .L_200)
	.align		4
.L_200:
        /*04a8*/ 	.word	index@(_Z7dadd_ruPddd)
        /*04ac*/ 	.word	0x00000000


	//----- nvinfo : EIATTR_MIN_STACK_SIZE
	.align		4
.L_201:
        /*04b0*/ 	.byte	0x04, 0x12
        /*04b2*/ 	.short	(.L_203 - .L_202)
	.align		4
.L_202:
        /*04b4*/ 	.word	index@(_Z7dadd_rnPddd)
        /*04b8*/ 	.word	0x00000000


	//----- nvinfo : EIATTR_MIN_STACK_SIZE
	.align		4
.L_203:
        /*04bc*/ 	.byte	0x04, 0x12
        /*04be*/ 	.short	(.L_205 - .L_204)
	.align		4
.L_204:
        /*04c0*/ 	.word	index@(_Z7dadd_rdPddd)
        /*04c4*/ 	.word	0x00000000


	//----- nvinfo : EIATTR_MIN_STACK_SIZE
	.align		4
.L_205:
        /*04c8*/ 	.byte	0x04, 0x12
        /*04ca*/ 	.short	(.L_207 - .L_206)
	.align		4
.L_206:
        /*04cc*/ 	.word	index@(_Z3_ynPdid)
        /*04d0*/ 	.word	0x00000028


	//----- nvinfo : EIATTR_MIN_STACK_SIZE
	.align		4
.L_207:
        /*04d4*/ 	.byte	0x04, 0x12
        /*04d6*/ 	.short	(.L_209 - .L_208)
	.align		4
.L_208:
        /*04d8*/ 	.word	index@(_Z3_y1Pdd)
        /*04dc*/ 	.word	0x00000028


	//----- nvinfo : EIATTR_MIN_STACK_SIZE
	.align		4
.L_209:
        /*04e0*/ 	.byte	0x04, 0x12
        /*04e2*/ 	.short	(.L_211 - .L_210)
	.align		4
.L_210:
        /*04e4*/ 	.word	index@(_Z3_y0Pdd)
        /*04e8*/ 	.word	0x00000028


	//----- nvinfo : EIATTR_MIN_STACK_SIZE
	.align		4
.L_211:
        /*04ec*/ 	.byte	0x04, 0x12
        /*04ee*/ 	.short	(.L_213 - .L_212)
	.align		4
.L_212:
        /*04f0*/ 	.word	index@(_Z6_rnormPdiPKd)
        /*04f4*/ 	.word	0x00000000


	//----- nvinfo : EIATTR_MIN_STACK_SIZE
	.align		4
.L_213:
        /*04f8*/ 	.byte	0x04, 0x12
        /*04fa*/ 	.short	(.L_215 - .L_214)
	.align		4
.L_214:
        /*04fc*/ 	.word	index@(_Z11_normcdfinvPdd)
        /*0500*/ 	.word	0x00000000


	//----- nvinfo : EIATTR_MIN_STACK_SIZE
	.align		4
.L_215:
        /*0504*/ 	.byte	0x04, 0x12
        /*0506*/ 	.short	(.L_217 - .L_216)
	.align		4
.L_216:
        /*0508*/ 	.word	index@(_Z8_normcdfPdd)
        /*050c*/ 	.word	0x00000000


	//----- nvinfo : EIATTR_MIN_STACK_SIZE
	.align		4
.L_217:
        /*0510*/ 	.byte	0x04, 0x12
        /*0512*/ 	.short	(.L_219 - .L_218)
	.align		4
.L_218:
        /*0514*/ 	.word	index@(_Z5_normPdiPKd)
        /*0518*/ 	.word	0x00000000


	//----- nvinfo : EIATTR_MIN_STACK_SIZE
	.align		4
.L_219:
        /*051c*/ 	.byte	0x04, 0x12
        /*051e*/ 	.short	(.L_221 - .L_220)
	.align		4
.L_220:
        /*0520*/ 	.word	index@(_Z11setVecValuePdd)
        /*0524*/ 	.word	0x00000000


	//----- nvinfo : EIATTR_MIN_STACK_SIZE
	.align		4
.L_221:
        /*0528*/ 	.byte	0x04, 0x12
        /*052a*/ 	.short	(.L_223 - .L_222)
	.align		4
.L_222:
        /*052c*/ 	.word	index@(_Z3_jnPdid)
        /*0530*/ 	.word	0x00000028


	//----- nvinfo : EIATTR_MIN_STACK_SIZE
	.align		4
.L_223:
        /*0534*/ 	.byte	0x04, 0x12
        /*0536*/ 	.short	(.L_225 - .L_224)
	.align		4
.L_224:
        /*0538*/ 	.word	index@(_Z3_j1Pdd)
        /*053c*/ 	.word	0x00000028


	//----- nvinfo : EIATTR_MIN_STACK_SIZE
	.align		4
.L_225:
        /*0540*/ 	.byte	0x04, 0x12
        /*0542*/ 	.short	(.L_227 - .L_226)
	.align		4
.L_226:
        /*0544*/ 	.word	index@(_Z3_j0Pdd)
        /*0548*/ 	.word	0x00000028


	//----- nvinfo : EIATTR_MIN_STACK_SIZE
	.align		4
.L_227:
        /*054c*/ 	.byte	0x04, 0x12
        /*054e*/ 	.short	(.L_229 - .L_228)
	.align		4
.L_228:
        /*0550*/ 	.word	index@(_Z7_erfinvPdd)
        /*0554*/ 	.word	0x00000000


	//----- nvinfo : EIATTR_MIN_STACK_SIZE
	.align		4
.L_229:
        /*0558*/ 	.byte	0x04, 0x12
        /*055a*/ 	.short	(.L_231 - .L_230)
	.align		4
.L_230:
        /*055c*/ 	.word	index@(_Z8_erfcinvPdd)
        /*0560*/ 	.word	0x00000000


	//----- nvinfo : EIATTR_MIN_STACK_SIZE
	.align		4
.L_231:
        /*0564*/ 	.byte	0x04, 0x12
        /*0566*/ 	.short	(.L_233 - .L_232)
	.align		4
.L_232:
        /*0568*/ 	.word	index@(_Z11cylBesselI1Pdd)
        /*056c*/ 	.word	0x00000000


	//----- nvinfo : EIATTR_MIN_STACK_SIZE
	.align		4
.L_233:
        /*0570*/ 	.byte	0x04, 0x12
        /*0572*/ 	.short	(.L_235 - .L_234)
	.align		4
.L_234:
        /*0574*/ 	.word	index@(_Z11cylBesselI0Pdd)
        /*0578*/ 	.word	0x00000000
.L_235:


//--------------------- .nv.compat                --------------------------
	.section	.nv.compat,"",@"SHT_CUDA_COMPAT_INFO"
	.align	4
        /*0000*/ 	.byte	0x02, 0x09, 0x00, 0x00, 0x02, 0x02, 0x01, 0x00, 0x02, 0x05, 0x05, 0x00, 0x03, 0x07, 0x01, 0x01
        /*0010*/ 	.byte	0x02, 0x03, 0x00, 0x00, 0x02, 0x06, 0x01, 0x00, 0x04, 0x0b, 0x08, 0x00, 0x01, 0x00, 0x00, 0x00
        /*0020*/ 	.byte	0x00, 0x00, 0x00, 0x00


//--------------------- .nv.info._Z6fma_rzPdddd   --------------------------
	.section	.nv.info._Z6fma_rzPdddd,"",@"SHT_CUDA_INFO"
	.sectionflags	@""
	.align	4


	//----- nvinfo : EIATTR_CUDA_API_VERSION
	.align		4
        /*0000*/ 	.byte	0x04, 0x37
        /*0002*/ 	.short	(.L_237 - .L_236)
.L_236:
        /*0004*/ 	.word	0x00000082


	//----- nvinfo : EIATTR_KPARAM_INFO
	.align		4
.L_237:
        /*0008*/ 	.byte	0x04, 0x17
        /*000a*/ 	.short	(.L_239 - .L_238)
.L_238:
        /*000c*/ 	.word	0x00000000
        /*0010*/ 	.short	0x0003
        /*0012*/ 	.short	0x0018
        /*0014*/ 	.byte	0x00, 0xf0, 0x21, 0x00


	//----- nvinfo : EIATTR_KPARAM_INFO
	.align		4
.L_239:
        /*0018*/ 	.byte	0x04, 0x17
        /*001a*/ 	.short	(.L_241 - .L_240)
.L_240:
        /*001c*/ 	.word	0x00000000
        /*0020*/ 	.short	0x0002
        /*0022*/ 	.short	0x0010
        /*0024*/ 	.byte	0x00, 0xf0, 0x21, 0x00


	//----- nvinfo : EIATTR_KPARAM_INFO
	.align		4
.L_241:
        /*0028*/ 	.byte	0x04, 0x17
        /*002a*/ 	.short	(.L_243 - .L_242)
.L_242:
        /*002c*/ 	.word	0x00000000
        /*0030*/ 	.short	0x0001
        /*0032*/ 	.short	0x0008
        /*0034*/ 	.byte	0x00, 0xf0, 0x21, 0x00


	//----- nvinfo : EIATTR_KPARAM_INFO
	.align		4
.L_243:
        /*0038*/ 	.byte	0x04, 0x17
        /*003a*/ 	.short	(.L_245 - .L_244)
.L_244:
        /*003c*/ 	.word	0x00000000
        /*0040*/ 	.short	0x0000
        /*0042*/ 	.short	0x0000
        /*0044*/ 	.byte	0x00, 0xf5, 0x21, 0x00


	//----- nvinfo : EIATTR_SPARSE_MMA_MASK
	.align		4
.L_245:
        /*0048*/ 	.byte	0x03, 0x50
        /*004a*/ 	.short	0x0000


	//----- nvinfo : EIATTR_MAXREG_COUNT
	.align		4
        /*004c*/ 	.byte	0x03, 0x1b
        /*004e*/ 	.short	0x00ff


	//----- nvinfo : EIATTR_MERCURY_ISA_VERSION
	.align		4
        /*0050*/ 	.byte	0x03, 0x5f
        /*0052*/ 	.short	0x0101


	//----- nvinfo : EIATTR_VRC_CTA_INIT_COUNT
	.align		4
        /*0054*/ 	.byte	0x02, 0x4a
	.zero		1
	.zero		1


	//----- nvinfo : EIATTR_EXIT_INSTR_OFFSETS
	.align		4
        /*0058*/ 	.byte	0x04, 0x1c
        /*005a*/ 	.short	(.L_247 - .L_246)


	//   ....[0]....
.L_246:
        /*005c*/ 	.word	0x00000080


	//----- nvinfo : EIATTR_CBANK_PARAM_SIZE
	.align		4
.L_247:
        /*0060*/ 	.byte	0x03, 0x19
        /*0062*/ 	.short	0x0020


	//----- nvinfo : EIATTR_PARAM_CBANK
	.align		4
        /*0064*/ 	.byte	0x04, 0x0a
        /*0066*/ 	.short	(.L_249 - .L_248)
	.align		4
.L_248:
        /*0068*/ 	.word	index@(.nv.constant0._Z6fma_rzPdddd)
        /*006c*/ 	.short	0x0380
        /*006e*/ 	.short	0x0020


	//----- nvinfo : EIATTR_SW_WAR
	.align		4
.L_249:
        /*0070*/ 	.byte	0x04, 0x36
        /*0072*/ 	.short	(.L_251 - .L_250)
.L_250:
        /*0074*/ 	.word	0x00000008
.L_251:


//--------------------- .nv.info._Z6fma_ruPdddd   --------------------------
	.section	.nv.info._Z6fma_ruPdddd,"",@"SHT_CUDA_INFO"
	.sectionflags	@""
	.align	4


	//----- nvinfo : EIATTR_CUDA_API_VERSION
	.align		4
        /*0000*/ 	.byte	0x04, 0x37
        /*0002*/ 	.short	(.L_253 - .L_252)
.L_252:
        /*0004*/ 	.word	0x00000082


	//----- nvinfo : EIATTR_KPARAM_INFO
	.align		4
.L_253:
        /*0008*/ 	.byte	0x04, 0x17
        /*000a*/ 	.short	(.L_255 - .L_254)
.L_254:
        /*000c*/ 	.word	0x00000000
        /*0010*/ 	.short	0x0003
        /*0012*/ 	.short	0x0018
        /*0014*/ 	.byte	0x00, 0xf0, 0x21, 0x00


	//----- nvinfo : EIATTR_KPARAM_INFO
	.align		4
.L_255:
        /*0018*/ 	.byte	0x04, 0x17
        /*001a*/ 	.short	(.L_257 - .L_256)
.L_256:
        /*001c*/ 	.word	0x00000000
        /*0020*/ 	.short	0x0002
        /*0022*/ 	.short	0x0010
        /*0024*/ 	.byte	0x00, 0xf0, 0x21, 0x00


	//----- nvinfo : EIATTR_KPARAM_INFO
	.align		4
.L_257:
        /*0028*/ 	.byte	0x04, 0x17
        /*002a*/ 	.short	(.L_259 - .L_258)
.L_258:
        /*002c*/ 	.word	0x00000000
        /*0030*/ 	.short	0x0001
        /*0032*/ 	.short	0x0008
        /*0034*/ 	.byte	0x00, 0xf0, 0x21, 0x00


	//----- nvinfo : EIATTR_KPARAM_INFO
	.align		4
.L_259:
        /*0038*/ 	.byte	0x04, 0x17
        /*003a*/ 	.short	(.L_261 - .L_260)
.L_260:
        /*003c*/ 	.word	0x00000000
        /*0040*/ 	.short	0x0000
        /*0042*/ 	.short	0x0000
        /*0044*/ 	.byte	0x00, 0xf5, 0x21, 0x00


	//----- nvinfo : EIATTR_SPARSE_MMA_MASK
	.align		4
.L_261:
        /*0048*/ 	.byte	0x03, 0x50
        /*004a*/ 	.short	0x0000


	//----- nvinfo : EIATTR_MAXREG_COUNT
	.align		4
        /*004c*/ 	.byte	0x03, 0x1b
        /*004e*/ 	.short	0x00ff


	//----- nvinfo : EIATTR_MERCURY_ISA_VERSION
	.align		4
        /*0050*/ 	.byte	0x03, 0x5f
        /*0052*/ 	.short	0x0101


	//----- nvinfo : EIATTR_VRC_CTA_INIT_COUNT
	.align		4
        /*0054*/ 	.byte	0x02, 0x4a
	.zero		1
	.zero		1


	//----- nvinfo : EIATTR_EXIT_INSTR_OFFSETS
	.align		4
        /*0058*/ 	.byte	0x04, 0x1c
        /*005a*/ 	.short	(.L_263 - .L_262)


	//   ....[0]....
.L_262:
        /*005c*/ 	.word	0x00000080


	//----- nvinfo : EIATTR_CBANK_PARAM_SIZE
	.align		4
.L_263:
        /*0060*/ 	.byte	0x03, 0x19
        /*0062*/ 	.short	0x0020


	//----- nvinfo : EIATTR_PARAM_CBANK
	.align		4
        /*0064*/ 	.byte	0x04, 0x0a
        /*0066*/ 	.short	(.L_265 - .L_264)
	.align		4
.L_264:
        /*0068*/ 	.word	index@(.nv.constant0._Z6fma_ruPdddd)
        /*006c*/ 	.short	0x0380
        /*006e*/ 	.short	0x0020


	//----- nvinfo : EIATTR_SW_WAR
	.align		4
.L_265:
        /*0070*/ 	.byte	0x04, 0x36
        /*0072*/ 	.short	(.L_267 - .L_266)
.L_266:
        /*0074*/ 	.word	0x00000008
.L_267:


//--------------------- .nv.info._Z6fma_rnPdddd   --------------------------
	.section	.nv.info._Z6fma_rnPdddd,"",@"SHT_CUDA_INFO"
	.sectionflags	@""
	.align	4


	//----- nvinfo : EIATTR_CUDA_API_VERSION
	.align		4
        /*0000*/ 	.byte	0x04, 0x37
        /*0002*/ 	.short	(.L_269 - .L_268)
.L_268:
        /*0004*/ 	.word	0x00000082


	//----- nvinfo : EIATTR_KPARAM_INFO
	.align		4
.L_269:
        /*0008*/ 	.byte	0x04, 0x17
        /*000a*/ 	.short	(.L_271 - .L_270)
.L_270:
        /*000c*/ 	.word	0x00000000
        /*0010*/ 	.short	0x0003
        /*0012*/ 	.short	0x0018
        /*0014*/ 	.byte	0x00, 0xf0, 0x21, 0x00


	//----- nvinfo : EIATTR_KPARAM_INFO
	.align		4
.L_271:
        /*0018*/ 	.byte	0x04, 0x17
        /*001a*/ 	.short	(.L_273 - .L_272)
.L_272:
        /*001c*/ 	.word	0x00000000
        /*0020*/ 	.short	0x0002
        /*0022*/ 	.short	0x0010
        /*0024*/ 	.byte	0x00, 0xf0, 0x21, 0x00


	//----- nvinfo : EIATTR_KPARAM_INFO
	.align		4
.L_273:
        /*0028*/ 	.byte	0x04, 0x17
        /*002a*/ 	.short	(.L_275 - .L_274)
.L_274:
        /*002c*/ 	.word	0x00000000
        /*0030*/ 	.short	0x0001
        /*0032*/ 	.short	0x0008
        /*0034*/ 	.byte	0x00, 0xf0, 0x21, 0x00


	//----- nvinfo : EIATTR_KPARAM_INFO
	.align		4
.L_275:
        /*0038*/ 	.byte	0x04, 0x17
        /*003a*/ 	.short	(.L_277 - .L_276)
.L_276:
        /*003c*/ 	.word	0x00000000
        /*0040*/ 	.short	0x0000
        /*0042*/ 	.short	0x0000
        /*0044*/ 	.byte	0x00, 0xf5, 0x21, 0x00


	//----- nvinfo : EIATTR_SPARSE_MMA_MASK
	.align		4
.L_277:
        /*0048*/ 	.byte	0x03, 0x50
        /*004a*/ 	.short	0x0000


	//----- nvinfo : EIATTR_MAXREG_COUNT
	.align		4
        /*004c*/ 	.byte	0x03, 0x1b
        /*004e*/ 	.short	0x00ff


	//----- nvinfo : EIATTR_MERCURY_ISA_VERSION
	.align		4
        /*0050*/ 	.byte	0x03, 0x5f
        /*0052*/ 	.short	0x0101


	//----- nvinfo : EIATTR_VRC_CTA_INIT_COUNT
	.align		4
        /*0054*/ 	.byte	0x02, 0x4a
	.zero		1
	.zero		1


	//----- nvinfo : EIATTR_EXIT_INSTR_OFFSETS
	.align		4
        /*0058*/ 	.byte	0x04, 0x1c
        /*005a*/ 	.short	(.L_279 - .L_278)


	//   ....[0]....
.L_278:
        /*005c*/ 	.word	0x00000080


	//----- nvinfo : EIATTR_CBANK_PARAM_SIZE
	.align		4
.L_279:
        /*0060*/ 	.byte	0x03, 0x19
        /*0062*/ 	.short	0x0020


	//----- nvinfo : EIATTR_PARAM_CBANK
	.align		4
        /*0064*/ 	.byte	0x04, 0x0a
        /*0066*/ 	.short	(.L_281 - .L_280)
	.align		4
.L_280:
        /*0068*/ 	.word	index@(.nv.constant0._Z6fma_rnPdddd)
        /*006c*/ 	.short	0x0380
        /*006e*/ 	.short	0x0020


	//----- nvinfo : EIATTR_SW_WAR
	.align		4
.L_281:
        /*0070*/ 	.byte	0x04, 0x36
        /*0072*/ 	.short	(.L_283 - .L_282)
.L_282:
        /*0074*/ 	.word	0x00000008
.L_283:


//--------------------- .nv.info._Z6fma_rdPdddd   --------------------------
	.section	.nv.info._Z6fma_rdPdddd,"",@"SHT_CUDA_INFO"
	.sectionflags	@""
	.align	4


	//----- nvinfo : EIATTR_CUDA_API_VERSION
	.align		4
        /*0000*/ 	.byte	0x04, 0x37
        /*0002*/ 	.short	(.L_285 - .L_284)
.L_284:
        /*0004*/ 	.word	0x00000082


	//----- nvinfo : EIATTR_KPARAM_INFO
	.align		4
.L_285:
        /*0008*/ 	.byte	0x04, 0x17
        /*000a*/ 	.short	(.L_287 - .L_286)
.L_286:
        /*000c*/ 	.word	0x00000000
        /*0010*/ 	.short	0x0003
        /*0012*/ 	.short	0x0018
        /*0014*/ 	.byte	0x00, 0xf0, 0x21, 0x00


	//----- nvinfo : EIATTR_KPARAM_INFO
	.align		4
.L_287:
        /*0018*/ 	.byte	0x04, 0x17
        /*001a*/ 	.short	(.L_289 - .L_288)
.L_288:
        /*001c*/ 	.word	0x00000000
        /*0020*/ 	.short	0x0002
        /*0022*/ 	.short	0x0010
        /*0024*/ 	.byte	0x00, 0xf0, 0x21, 0x00


	//----- nvinfo : EIATTR_KPARAM_INFO
	.align		4
.L_289:
        /*0028*/ 	.byte	0x04, 0x17
        /*002a*/ 	.short	(.L_291 - .L_290)
.L_290:
        /*002c*/ 	.word	0x00000000
        /*0030*/ 	.short	0x0001
        /*0032*/ 	.short	0x0008
        /*0034*/ 	.byte	0x00, 0xf0, 0x21, 0x00


	//----- nvinfo : EIATTR_KPARAM_INFO
	.align		4
.L_291:
        /*0038*/ 	.byte	0x04, 0x17
        /*003a*/ 	.short	(.L_293 - .L_292)
.L_292:
        /*003c*/ 	.word	0x00000000
        /*0040*/ 	.short	0x0000
        /*0042*/ 	.short	0x0000
        /*0044*/ 	.byte	0x00, 0xf5, 0x21, 0x00


	//----- nvinfo : EIATTR_SPARSE_MMA_MASK
	.align		4
.L_293:
        /*0048*/ 	.byte	0x03, 0x50
        /*004a*/ 	.short	0x0000


	//----- nvinfo : EIATTR_MAXREG_COUNT
	.align		4
        /*004c*/ 	.byte	0x03, 0x1b
        /*004e*/ 	.short	0x00ff


	//----- nvinfo : EIATTR_MERCURY_ISA_VERSION
	.align		4
        /*0050*/ 	.byte	0x03, 0x5f
        /*0052*/ 	.short	0x0101


	//----- nvinfo : EIATTR_VRC_CTA_INIT_COUNT
	.align		4
        /*0054*/ 	.byte	0x02, 0x4a
	.zero		1
	.zero		1


	//----- nvinfo : EIATTR_EXIT_INSTR_OFFSETS
	.align		4
        /*0058*/ 	.byte	0x04, 0x1c
        /*005a*/ 	.short	(.L_295 - .L_294)


	//   ....[0]....
.L_294:
        /*005c*/ 	.word	0x00000080


	//----- nvinfo : EIATTR_CBANK_PARAM_SIZE
	.align		4
.L_295:
        /*0060*/ 	.byte	0x03, 0x19
        /*0062*/ 	.short	0x0020


	//----- nvinfo : EIATTR_PARAM_CBANK
	.align		4
        /*0064*/ 	.byte	0x04, 0x0a
        /*0066*/ 	.short	(.L_297 - .L_296)
	.align		4
.L_296:
        /*0068*/ 	.word	index@(.nv.constant0._Z6fma_rdPdddd)
        /*006c*/ 	.short	0x0380
        /*006e*/ 	.short	0x0020


	//----- nvinfo : EIATTR_SW_WAR
	.align		4
.L_297:
        /*0070*/ 	.byte	0x04, 0x36
        /*0072*/ 	.short	(.L_299 - .L_298)
.L_298:
        /*0074*/ 	.word	0x00000008
.L_299:


//--------------------- .nv.info._Z7dsub_rzPddd   --------------------------
	.section	.nv.info._Z7dsub_rzPddd,"",@"SHT_CUDA_INFO"
	.sectionflags	@""
	.align	4


	//----- nvinfo : EIATTR_CUDA_API_VERSION
	.align		4
        /*0000*/ 	.byte	0x04, 0x37
        /*0002*/ 	.short	(.L_301 - .L_300)
.L_300:
        /*0004*/ 	.word	0x00000082


	//----- nvinfo : EIATTR_KPARAM_INFO
	.align		4
.L_301:
        /*0008*/ 	.byte	0x04, 0x17
        /*000a*/ 	.short	(.L_303 - .L_302)
.L_302:
        /*000c*/ 	.word	0x00000000
        /*0010*/ 	.short	0x0002
        /*0012*/ 	.short	0x0010
        /*0014*/ 	.byte	0x00, 0xf0, 0x21, 0x00


	//----- nvinfo : EIATTR_KPARAM_INFO
	.align		4
.L_303:
        /*0018*/ 	.byte	0x04, 0x17
        /*001a*/ 	.short	(.L_305 - .L_304)
.L_304:
        /*001c*/ 	.word	0x00000000
        /*0020*/ 	.short	0x0001
        /*0022*/ 	.short	0x0008
        /*0024*/ 	.byte	0x00, 0xf0, 0x21, 0x00


	//----- nvinfo : EIATTR_KPARAM_INFO
	.align		4
.L_305:
        /*0028*/ 	.byte	0x04, 0x17
        /*002a*/ 	.short	(.L_307 - .L_306)
.L_306:
        /*002c*/ 	.word	0x00000000
        /*0030*/ 	.short	0x0000
        /*0032*/ 	.short	0x0000
        /*0034*/ 	.byte	0x00, 0xf5, 0x21, 0x00


	//----- nvinfo : EIATTR_SPARSE_MMA_MASK
	.align		4
.L_307:
        /*0038*/ 	.byte	0x03, 0x50
        /*003a*/ 	.short	0x0000


	//----- nvinfo : EIATTR_MAXREG_COUNT
	.align		4
        /*003c*/ 	.byte	0x03, 0x1b
        /*003e*/ 	.short	0x00ff


	//----- nvinfo : EIATTR_MERCURY_ISA_VERSION
	.align		4
        /*0040*/ 	.byte	0x03, 0x5f
        /*0042*/ 	.short	0x0101


	//----- nvinfo : EIATTR_VRC_CTA_INIT_COUNT
	.align		4
        /*0044*/ 	.byte	0x02, 0x4a
	.zero		1
	.zero		1


	//----- nvinfo : EIATTR_EXIT_INSTR_OFFSETS
	.align		4
        /*0048*/ 	.byte	0x04, 0x1c
        /*004a*/ 	.short	(.L_309 - .L_308)


	//   ....[0]....
.L_308:
        /*004c*/ 	.word	0x00000070


	//----- nvinfo : EIATTR_CBANK_PARAM_SIZE
	.align		4
.L_309:
        /*0050*/ 	.byte	0x03, 0x19
        /*0052*/ 	.short	0x0018


	//----- nvinfo : EIATTR_PARAM_CBANK
	.align		4
        /*0054*/ 	.byte	0x04, 0x0a
        /*0056*/ 	.short	(.L_311 - .L_310)
	.align		4
.L_310:
        /*0058*/ 	.word	index@(.nv.constant0._Z7dsub_rzPddd)
        /*005c*/ 	.short	0x0380
        /*005e*/ 	.short	0x0018


	//----- nvinfo : EIATTR_SW_WAR
	.align		4
.L_311:
        /*0060*/ 	.byte	0x04, 0x36
        /*0062*/ 	.short	(.L_313 - .L_312)
.L_312:
        /*0064*/ 	.word	0x00000008
.L_313:


//--------------------- .nv.info._Z7dsub_ruPddd   --------------------------
	.section	.nv.info._Z7dsub_ruPddd,"",@"SHT_CUDA_INFO"
	.sectionflags	@""
	.align	4


	//----- nvinfo : EIATTR_CUDA_API_VERSION
	.align		4
        /*0000*/ 	.byte	0x04, 0x37
        /*0002*/ 	.short	(.L_315 - .L_314)
.L_314:
        /*0004*/ 	.word	0x00000082


	//----- nvinfo : EIATTR_KPARAM_INFO
	.align		4
.L_315:
        /*0008*/ 	.byte	0x04, 0x17
        /*000a*/ 	.short	(.L_317 - .L_316)
.L_316:
        /*000c*/ 	.word	0x00000000
        /*0010*/ 	.short	0x0002
        /*0012*/ 	.short	0x0010
        /*0014*/ 	.byte	0x00, 0xf0, 0x21, 0x00


	//----- nvinfo : EIATTR_KPARAM_INFO
	.align		4
.L_317:
        /*0018*/ 	.byte	0x04, 0x17
        /*001a*/ 	.short	(.L_319 - .L_318)
.L_318:
        /*001c*/ 	.word	0x00000000
        /*0020*/ 	.short	0x0001
        /*0022*/ 	.short	0x0008
        /*0024*/ 	.byte	0x00, 0xf0, 0x21, 0x00


	//----- nvinfo : EIATTR_KPARAM_INFO
	.align		4
.L_319:
        /*0028*/ 	.byte	0x04, 0x17
        /*002a*/ 	.short	(.L_321 - .L_320)
.L_320:
        /*002c*/ 	.word	0x00000000
        /*0030*/ 	.short	0x0000
        /*0032*/ 	.short	0x0000
        /*0034*/ 	.byte	0x00, 0xf5, 0x21, 0x00


	//----- nvinfo : EIATTR_SPARSE_MMA_MASK
	.align		4
.L_321:
        /*0038*/ 	.byte	0x03, 0x50
        /*003a*/ 	.short	0x0000


	//----- nvinfo : EIATTR_MAXREG_COUNT
	.align		4
        /*003c*/ 	.byte	0x03, 0x1b
        /*003e*/ 	.short	0x00ff


	//----- nvinfo : EIATTR_MERCURY_ISA_VERSION
	.align		4
        /*0040*/ 	.byte	0x03, 0x5f
        /*0042*/ 	.short	0x0101


	//----- nvinfo : EIATTR_VRC_CTA_INIT_COUNT
	.align		4
        /*0044*/ 	.byte	0x02, 0x4a
	.zero		1
	.zero		1


	//----- nvinfo : EIATTR_EXIT_INSTR_OFFSETS
	.align		4
        /*0048*/ 	.byte	0x04, 0x1c
        /*004a*/ 	.short	(.L_323 - .L_322)


	//   ....[0]....
.L_322:
        /*004c*/ 	.word	0x00000070


	//----- nvinfo : EIATTR_CBANK_PARAM_SIZE
	.align		4
.L_323:
        /*0050*/ 	.byte	0x03, 0x19
        /*0052*/ 	.short	0x0018


	//----- nvinfo : EIATTR_PARAM_CBANK
	.align		4
        /*0054*/ 	.byte	0x04, 0x0a
        /*0056*/ 	.short	(.L_325 - .L_324)
	.align		4
.L_324:
        /*0058*/ 	.word	index@(.nv.constant0._Z7dsub_ruPddd)
        /*005c*/ 	.short	0x0380
        /*005e*/ 	.short	0x0018


	//----- nvinfo : EIATTR_SW_WAR
	.align		4
.L_325:
        /*0060*/ 	.byte	0x04, 0x36
        /*0062*/ 	.short	(.L_327 - .L_326)
.L_326:
        /*0064*/ 	.word	0x00000008
.L_327:


//--------------------- .nv.info._Z7dsub_rnPddd   --------------------------
	.section	.nv.info._Z7dsub_rnPddd,"",@"SHT_CUDA_INFO"
	.sectionflags	@""
	.align	4


	//----- nvinfo : EIATTR_CUDA_API_VERSION
	.align		4
        /*0000*/ 	.byte	0x04, 0x37
        /*0002*/ 	.short	(.L_329 - .L_328)
.L_328:
        /*0004*/ 	.word	0x00000082


	//----- nvinfo : EIATTR_KPARAM_INFO
	.align		4
.L_329:
        /*0008*/ 	.byte	0x04, 0x17
        /*000a*/ 	.short	(.L_331 - .L_330)
.L_330:
        /*000c*/ 	.word	0x00000000
        /*0010*/ 	.short	0x0002
        /*0012*/ 	.short	0x0010
        /*0014*/ 	.byte	0x00, 0xf0, 0x21, 0x00


	//----- nvinfo : EIATTR_KPARAM_INFO
	.align		4
.L_331:
        /*0018*/ 	.byte	0x04, 0x17
        /*001a*/ 	.short	(.L_333 - .L_332)
.L_332:
        /*001c*/ 	.word	0x00000000
        /*0020*/ 	.short	0x0001
        /*0022*/ 	.short	0x0008
        /*0024*/ 	.byte	0x00, 0xf0, 0x21, 0x00


	//----- nvinfo : EIATTR_KPARAM_INFO
	.align		4
.L_333:
        /*0028*/ 	.byte	0x04, 0x17
        /*002a*/ 	.short	(.L_335 - .L_334)
.L_334:
        /*002c*/ 	.word	0x00000000
        /*0030*/ 	.short	0x0000
        /*0032*/ 	.short	0x0000
        /*0034*/ 	.byte	0x00, 0xf5, 0x21, 0x00


	//----- nvinfo : EIATTR_SPARSE_MMA_MASK
	.align		4
.L_335:
        /*0038*/ 	.byte	0x03, 0x50
        /*003a*/ 	.short	0x0000


	//----- nvinfo : EIATTR_MAXREG_COUNT
	.align		4
        /*003c*/ 	.byte	0x03, 0x1b
        /*003e*/ 	.short	0x00ff


	//----- nvinfo : EIATTR_MERCURY_ISA_VERSION
	.align		4
        /*0040*/ 	.byte	0x03, 0x5f
        /*0042*/ 	.short	0x0101


	//----- nvinfo : EIATTR_VRC_CTA_INIT_COUNT
	.align		4
        /*0044*/ 	.byte	0x02, 0x4a
	.zero		1
	.zero		1


	//----- nvinfo : EIATTR_EXIT_INSTR_OFFSETS
	.align		4
        /*0048*/ 	.byte	0x04, 0x1c
        /*004a*/ 	.short	(.L_337 - .L_336)


	//   ....[0]....
.L_336:
        /*004c*/ 	.word	0x00000070


	//----- nvinfo : EIATTR_CBANK_PARAM_SIZE
	.align		4
.L_337:
        /*0050*/ 	.byte	0x03, 0x19
        /*0052*/ 	.short	0x0018


	//----- nvinfo : EIATTR_PARAM_CBANK
	.align		4
        /*0054*/ 	.byte	0x04, 0x0a
        /*0056*/ 	.short	(.L_339 - .L_338)
	.align		4
.L_338:
        /*0058*/ 	.word	index@(.nv.constant0._Z7dsub_rnPddd)
        /*005c*/ 	.short	0x0380
        /*005e*/ 	.short	0x0018


	//----- nvinfo : EIATTR_SW_WAR
	.align		4
.L_339:
        /*0060*/ 	.byte	0x04, 0x36
        /*0062*/ 	.short	(.L_341 - .L_340)
.L_340:
        /*0064*/ 	.word	0x00000008
.L_341:


//--------------------- .nv.info._Z7dsub_rdPddd   --------------------------
	.section	.nv.info._Z7dsub_rdPddd,"",@"SHT_CUDA_INFO"
	.sectionflags	@""
	.align	4


	//----- nvinfo : EIATTR_CUDA_API_VERSION
	.align		4
        /*0000*/ 	.byte	0x04, 0x37
        /*0002*/ 	.short	(.L_343 - .L_342)
.L_342:
        /*0004*/ 	.word	0x00000082


	//----- nvinfo : EIATTR_KPARAM_INFO
	.align		4
.L_343:
        /*0008*/ 	.byte	0x04, 0x17
        /*000a*/ 	.short	(.L_345 - .L_344)
.L_344:
        /*000c*/ 	.word	0x00000000
        /*0010*/ 	.short	0x0002
        /*0012*/ 	.short	0x0010
        /*0014*/ 	.byte	0x00, 0xf0, 0x21, 0x00


	//----- nvinfo : EIATTR_KPARAM_INFO
	.align		4
.L_345:
        /*0018*/ 	.byte	0x04, 0x17
        /*001a*/ 	.short	(.L_347 - .L_346)
.L_346:
        /*001c*/ 	.word	0x00000000
        /*0020*/ 	.short	0x0001
        /*0022*/ 	.short	0x0008
        /*0024*/ 	.byte	0x00, 0xf0, 0x21, 0x00


	//----- nvinfo : EIATTR_KPARAM_INFO
	.align		4
.L_347:
        /*0028*/ 	.byte	0x04, 0x17
        /*002a*/ 	.short	(.L_349 - .L_348)
.L_348:
        /*002c*/ 	.word	0x00000000
        /*0030*/ 	.short	0x0000
        /*0032*/ 	.short	0x0000
        /*0034*/ 	.byte	0x00, 0xf5, 0x21, 0x00


	//----- nvinfo : EIATTR_SPARSE_MMA_MASK
	.align		4
.L_349:
        /*0038*/ 	.byte	0x03, 0x50
        /*003a*/ 	.short	0x0000


	//----- nvinfo : EIATTR_MAXREG_COUNT
	.align		4
        /*003c*/ 	.byte	0x03, 0x1b
        /*003e*/ 	.short	0x00ff


	//----- nvinfo : EIATTR_MERCURY_ISA_VERSION
	.align		4
        /*0040*/ 	.byte	0x03, 0x5f
        /*0042*/ 	.short	0x0101


	//----- nvinfo : EIATTR_VRC_CTA_INIT_COUNT
	.align		4
        /*0044*/ 	.byte	0x02, 0x4a
	.zero		1
	.zero		1


	//----- nvinfo : EIATTR_EXIT_INSTR_OFFSETS
	.align		4
        /*0048*/ 	.byte	0x04, 0x1c
        /*004a*/ 	.short	(.L_351 - .L_350)


	//   ....[0]....
.L_350:
        /*004c*/ 	.word	0x00000070


	//----- nvinfo : EIATTR_CBANK_PARAM_SIZE
	.align		4
.L_351:
        /*0050*/ 	.byte	0x03, 0x19
        /*0052*/ 	.short	0x0018


	//----- nvinfo : EIATTR_PARAM_CBANK
	.align		4
        /*0054*/ 	.byte	0x04, 0x0a
        /*0056*/ 	.short	(.L_353 - .L_352)
	.align		4
.L_352:
        /*0058*/ 	.word	index@(.nv.constant0._Z7dsub_rdPddd)
        /*005c*/ 	.short	0x0380
        /*005e*/ 	.short	0x0018


	//----- nvinfo : EIATTR_SW_WAR
	.align		4
.L_353:
        /*0060*/ 	.byte	0x04, 0x36
        /*0062*/ 	.short	(.L_355 - .L_354)
.L_354:
        /*0064*/ 	.word	0x00000008
.L_355:


//--------------------- .nv.info._Z7dmul_rzPddd   --------------------------
	.section	.nv.info._Z7dmul_rzPddd,"",@"SHT_CUDA_INFO"
	.sectionflags	@""
	.align	4


	//----- nvinfo : EIATTR_CUDA_API_VERSION
	.align		4
        /*0000*/ 	.byte	0x04, 0x37
        /*0002*/ 	.short	(.L_357 - .L_356)
.L_356:
        /*0004*/ 	.word	0x00000082


	//----- nvinfo : EIATTR_KPARAM_INFO
	.align		4
.L_357:
        /*0008*/ 	.byte	0x04, 0x17
        /*000a*/ 	.short	(.L_359 - .L_358)
.L_358:
        /*000c*/ 	.word	0x00000000
        /*0010*/ 	.short	0x0002
        /*0012*/ 	.short	0x0010
        /*0014*/ 	.byte	0x00, 0xf0, 0x21, 0x00


	//----- nvinfo : EIATTR_KPARAM_INFO
	.align		4
.L_359:
        /*0018*/ 	.byte	0x04, 0x17
        /*001a*/ 	.short	(.L_361 - .L_360)
.L_360:
        /*001c*/ 	.word	0x00000000
        /*0020*/ 	.short	0x0001
        /*0022*/ 	.short	0x0008
        /*0024*/ 	.byte	0x00, 0xf0, 0x21, 0x00


	//----- nvinfo : EIATTR_KPARAM_INFO
	.align		4
.L_361:
        /*0028*/ 	.byte	0x04, 0x17
        /*002a*/ 	.short	(.L_363 - .L_362)
.L_362:
        /*002c*/ 	.word	0x00000000
        /*0030*/ 	.short	0x0000
        /*0032*/ 	.short	0x0000
        /*0034*/ 	.byte	0x00, 0xf5, 0x21, 0x00


	//----- nvinfo : EIATTR_SPARSE_MMA_MASK
	.align		4
.L_363:
        /*0038*/ 	.byte	0x03, 0x50
        /*003a*/ 	.short	0x0000


	//----- nvinfo : EIATTR_MAXREG_COUNT
	.align		4
        /*003c*/ 	.byte	0x03, 0x1b
        /*003e*/ 	.short	0x00ff


	//----- nvinfo : EIATTR_MERCURY_ISA_VERSION
	.align		4
        /*0040*/ 	.byte	0x03, 0x5f
        /*0042*/ 	.short	0x0101


	//----- nvinfo : EIATTR_VRC_CTA_INIT_COUNT
	.align		4
        /*0044*/ 	.byte	0x02, 0x4a
	.zero		1
	.zero		1


	//----- nvinfo : EIATTR_EXIT_INSTR_OFFSETS
	.align		4
        /*0048*/ 	.byte	0x04, 0x1c
        /*004a*/ 	.short	(.L_365 - .L_364)


	//   ....[0]....
.L_364:
        /*004c*/ 	.word	0x00000070


	//----- nvinfo : EIATTR_CBANK_PARAM_SIZE
	.align		4
.L_365:
        /*0050*/ 	.byte	0x03, 0x19
        /*0052*/ 	.short	0x0018


	//----- nvinfo : EIATTR_PARAM_CBANK
	.align		4
        /*0054*/ 	.byte	0x04, 0x0a
        /*0056*/ 	.short	(.L_367 - .L_366)
	.align		4
.L_366:
        /*0058*/ 	.word	index@(.nv.constant0._Z7dmul_rzPddd)
        /*005c*/ 	.short	0x0380
        /*005e*/ 	.short	0x0018


	//----- nvinfo : EIATTR_SW_WAR
	.align		4
.L_367:
        /*0060*/ 	.byte	0x04, 0x36
        /*0062*/ 	.short	(.L_369 - .L_368)
.L_368:
        /*0064*/ 	.word	0x00000008
.L_369:


//--------------------- .nv.info._Z7dmul_ruPddd   --------------------------
	.section	.nv.info._Z7dmul_ruPddd,"",@"SHT_CUDA_INFO"
	.sectionflags	@""
	.align	4


	//----- nvinfo : EIATTR_CUDA_API_VERSION
	.align		4
        /*0000*/ 	.byte	0x04, 0x37
        /*0002*/ 	.short	(.L_371 - .L_370)
.L_370:
        /*0004*/ 	.word	0x00000082


	//----- nvinfo : EIATTR_KPARAM_INFO
	.align		4
.L_371:
        /*0008*/ 	.byte	0x04, 0x17
        /*000a*/ 	.short	(.L_373 - .L_372)
.L_372:
        /*000c*/ 	.word	0x00000000
        /*0010*/ 	.short	0x0002
        /*0012*/ 	.short	0x0010
        /*0014*/ 	.byte	0x00, 0xf0, 0x21, 0x00


	//----- nvinfo : EIATTR_KPARAM_INFO
	.align		4
.L_373:
        /*0018*/ 	.byte	0x04, 0x17
        /*001a*/ 	.short	(.L_375 - .L_374)
.L_374:
        /*001c*/ 	.word	0x00000000
        /*0020*/ 	.short	0x0001
        /*0022*/ 	.short	0x0008
        /*0024*/ 	.byte	0x00, 0xf0, 0x21, 0x00


	//----- nvinfo : EIATTR_KPARAM_INFO
	.align		4
.L_375:
        /*0028*/ 	.byte	0x04, 0x17
        /*002a*/ 	.short	(.L_377 - .L_376)
.L_376:
        /*002c*/ 	.word	0x00000000
        /*0030*/ 	.short	0x0000
        /*0032*/ 	.short	0x0000
        /*0034*/ 	.byte	0x00, 0xf5, 0x21, 0x00


	//----- nvinfo : EIATTR_SPARSE_MMA_MASK
	.align		4
.L_377:
        /*0038*/ 	.byte	0x03, 0x50
        /*003a*/ 	.short	0x0000


	//----- nvinfo : EIATTR_MAXREG_COUNT
	.align		4
        /*003c*/ 	.byte	0x03, 0x1b
        /*003e*/ 	.short	0x00ff


	//----- nvinfo : EIATTR_MERCURY_ISA_VERSION
	.align		4
        /*0040*/ 	.byte	0x03, 0x5f
        /*0042*/ 	.short	0x0101


	//----- nvinfo : EIATTR_VRC_CTA_INIT_COUNT
	.align		4
        /*0044*/ 	.byte	0x02, 0x4a
	.zero		1
	.zero		1


	//----- nvinfo : EIATTR_EXIT_INSTR_OFFSETS
	.align		4
        /*0048*/ 	.byte	0x04, 0x1c
        /*004a*/ 	.short	(.L_379 - .L_378)


	//   ....[0]....
.L_378:
        /*004c*/ 	.word	0x00000070


	//----- nvinfo : EIATTR_CBANK_PARAM_SIZE
	.align		4
.L_379:
        /*0050*/ 	.byte	0x03, 0x19
        /*0052*/ 	.short	0x0018


	//----- nvinfo : EIATTR_PARAM_CBANK
	.align		4
        /*0054*/ 	.byte	0x04, 0x0a
        /*0056*/ 	.short	(.L_381 - .L_380)
	.align		4
.L_380:
        /*0058*/ 	.word	index@(.nv.constant0._Z7dmul_ruPddd)
        /*005c*/ 	.short	0x0380
        /*005e*/ 	.short	0x0018


	//----- nvinfo : EIATTR_SW_WAR
	.align		4
.L_381:
        /*0060*/ 	.byte	0x04, 0x36
        /*0062*/ 	.short	(.L_383 - .L_382)
.L_382:
        /*0064*/ 	.word	0x00000008
.L_383:


//--------------------- .nv.info._Z7dmul_rnPddd   --------------------------
	.section	.nv.info._Z7dmul_rnPddd,"",@"SHT_CUDA_INFO"
	.sectionflags	@""
	.align	4


	//----- nvinfo : EIATTR_CUDA_API_VERSION
	.align		4
        /*0000*/ 	.byte	0x04, 0x37
        /*0002*/ 	.short	(.L_385 - .L_384)
.L_384:
        /*0004*/ 	.word	0x00000082


	//----- nvinfo : EIATTR_KPARAM_INFO
	.align		4
.L_385:
        /*0008*/ 	.byte	0x04, 0x17
        /*000a*/ 	.short	(.L_387 - .L_386)
.L_386:
        /*000c*/ 	.word	0x00000000
        /*0010*/ 	.short	0x0002
        /*0012*/ 	.short	0x0010
        /*0014*/ 	.byte	0x00, 0xf0, 0x21, 0x00


	//----- nvinfo : EIATTR_KPARAM_INFO
	.align		4
.L_387:
        /*0018*/ 	.byte	0x04, 0x17
        /*001a*/ 	.short	(.L_389 - .L_388)
.L_388:
        /*001c*/ 	.word	0x00000000
        /*0020*/ 	.short	0x0001
        /*0022*/ 	.short	0x0008
        /*0024*/ 	.byte	0x00, 0xf0, 0x21, 0x00


	//----- nvinfo : EIATTR_KPARAM_INFO
	.align		4
.L_389:
        /*0028*/ 	.byte	0x04, 0x17
        /*002a*/ 	.short	(.L_391 - .L_390)
.L_390:
        /*002c*/ 	.word	0x00000000
        /*0030*/ 	.short	0x0000
        /*0032*/ 	.short	0x0000
        /*0034*/ 	.byte	0x00, 0xf5, 0x21, 0x00


	//----- nvinfo : EIATTR_SPARSE_MMA_MASK
	.align		4
.L_391:
        /*0038*/ 	.byte	0x03, 0x50
        /*003a*/ 	.short	0x0000


	//----- nvinfo : EIATTR_MAXREG_COUNT
	.align		4
        /*003c*/ 	.byte	0x03, 0x1b
        /*003e*/ 	.short	0x00ff


	//----- nvinfo : EIATTR_MERCURY_ISA_VERSION
	.align		4
        /*0040*/ 	.byte	0x03, 0x5f
        /*0042*/ 	.short	0x0101


	//----- nvinfo : EIATTR_VRC_CTA_INIT_COUNT
	.align		4
        /*0044*/ 	.byte	0x02, 0x4a
	.zero		1
	.zero		1


	//----- nvinfo : EIATTR_EXIT_INSTR_OFFSETS
	.align		4
        /*0048*/ 	.byte	0x04, 0x1c
        /*004a*/ 	.short	(.L_393 - .L_392)


	//   ....[0]....
.L_392:
        /*004c*/ 	.word	0x00000070


	//----- nvinfo : EIATTR_CBANK_PARAM_SIZE
	.align		4
.L_393:
        /*0050*/ 	.byte	0x03, 0x19
        /*0052*/ 	.short	0x0018


	//----- nvinfo : EIATTR_PARAM_CBANK
	.align		4
        /*0054*/ 	.byte	0x04, 0x0a
        /*0056*/ 	.short	(.L_395 - .L_394)
	.align		4
.L_394:
        /*0058*/ 	.word	index@(.nv.constant0._Z7dmul_rnPddd)
        /*005c*/ 	.short	0x0380
        /*005e*/ 	.short	0x0018


	//----- nvinfo : EIATTR_SW_WAR
	.align		4
.L_395:
        /*0060*/ 	.byte	0x04, 0x36
        /*0062*/ 	.short	(.L_397 - .L_396)
.L_396:
        /*0064*/ 	.word	0x00000008
.L_397:


//--------------------- .nv.info._Z7dmul_rdPddd   --------------------------
	.section	.nv.info._Z7dmul_rdPddd,"",@"SHT_CUDA_INFO"
	.sectionflags	@""
	.align	4


	//----- nvinfo : EIATTR_CUDA_API_VERSION
	.align		4
        /*0000*/ 	.byte	0x04, 0x37
        /*0002*/ 	.short	(.L_399 - .L_398)
.L_398:
        /*0004*/ 	.word	0x00000082


	//----- nvinfo : EIATTR_KPARAM_INFO
	.align		4
.L_399:
        /*0008*/ 	.byte	0x04, 0x17
        /*000a*/ 	.short	(.L_401 - .L_400)
.L_400:
        /*000c*/ 	.word	0x00000000
        /*0010*/ 	.short	0x0002
        /*0012*/ 	.short	0x0010
        /*0014*/ 	.byte	0x00, 0xf0, 0x21, 0x00


	//----- nvinfo : EIATTR_KPARAM_INFO
	.align		4
.L_401:
        /*0018*/ 	.byte	0x04, 0x17
        /*001a*/ 	.short	(.L_403 - .L_402)
.L_402:
        /*001c*/ 	.word	0x00000000
        /*0020*/ 	.short	0x0001
        /*0022*/ 	.short	0x0008
        /*0024*/ 	.byte	0x00, 0xf0, 0x21, 0x00


	//----- nvinfo : EIATTR_KPARAM_INFO
	.align		4
.L_403:
        /*0028*/ 	.byte	0x04, 0x17
        /*002a*/ 	.short	(.L_405 - .L_404)
.L_404:
        /*002c*/ 	.word	0x00000000
        /*0030*/ 	.short	0x0000
        /*0032*/ 	.short	0x0000
        /*0034*/ 	.byte	0x00, 0xf5, 0x21, 0x00


	//----- nvinfo : EIATTR_SPARSE_MMA_MASK
	.align		4
.L_405:
        /*0038*/ 	.byte	0x03, 0x50
        /*003a*/ 	.short	0x0000


	//----- nvinfo : EIATTR_MAXREG_COUNT
	.align		4
        /*003c*/ 	.byte	0x03, 0x1b
        /*003e*/ 	.short	0x00ff


	//----- nvinfo : EIATTR_MERCURY_ISA_VERSION
	.align		4
        /*0040*/ 	.byte	0x03, 0x5f
        /*0042*/ 	.short	0x0101


	//----- nvinfo : EIATTR_VRC_CTA_INIT_COUNT
	.align		4
        /*0044*/ 	.byte	0x02, 0x4a
	.zero		1
	.zero		1


	//----- nvinfo : EIATTR_EXIT_INSTR_OFFSETS
	.align		4
        /*0048*/ 	.byte	0x04, 0x1c
        /*004a*/ 	.short	(.L_407 - .L_406)


	//   ....[0]....
.L_406:
        /*004c*/ 	.word	0x00000070


	//----- nvinfo : EIATTR_CBANK_PARAM_SIZE
	.align		4
.L_407:
        /*0050*/ 	.byte	0x03, 0x19
        /*0052*/ 	.short	0x0018


	//----- nvinfo : EIATTR_PARAM_CBANK
	.align		4
        /*0054*/ 	.byte	0x04, 0x0a
        /*0056*/ 	.short	(.L_409 - .L_408)
	.align		4
.L_408:
        /*0058*/ 	.word	index@(.nv.constant0._Z7dmul_rdPddd)
        /*005c*/ 	.short	0x0380
        /*005e*/ 	.short	0x0018


	//----- nvinfo : EIATTR_SW_WAR
	.align		4
.L_409:
        /*0060*/ 	.byte	0x04, 0x36
        /*0062*/ 	.short	(.L_411 - .L_410)
.L_410:
        /*0064*/ 	.word	0x00000008
.L_411:


//--------------------- .nv.info._Z7dadd_rzPddd   --------------------------
	.section	.nv.info._Z7dadd_rzPddd,"",@"SHT_CUDA_INFO"
	.sectionflags	@""
	.align	4


	//----- nvinfo : EIATTR_CUDA_API_VERSION
	.align		4
        /*0000*/ 	.byte	0x04, 0x37
        /*0002*/ 	.short	(.L_413 - .L_412)
.L_412:
        /*0004*/ 	.word	0x00000082


	//----- nvinfo : EIATTR_KPARAM_INFO
	.align		4
.L_413:
        /*0008*/ 	.byte	0x04, 0x17
        /*000a*/ 	.short	(.L_415 - .L_414)
.L_414:
        /*000c*/ 	.word	0x00000000
        /*0010*/ 	.short	0x0002
        /*0012*/ 	.short	0x0010
        /*0014*/ 	.byte	0x00, 0xf0, 0x21, 0x00


	//----- nvinfo : EIATTR_KPARAM_INFO
	.align		4
.L_415:
        /*0018*/ 	.byte	0x04, 0x17
        /*001a*/ 	.short	(.L_417 - .L_416)
.L_416:
        /*001c*/ 	.word	0x00000000
        /*0020*/ 	.short	0x0001
        /*0022*/ 	.short	0x0008
        /*0024*/ 	.byte	0x00, 0xf0, 0x21, 0x00


	//----- nvinfo : EIATTR_KPARAM_INFO
	.align		4
.L_417:
        /*0028*/ 	.byte	0x04, 0x17
        /*002a*/ 	.short	(.L_419 - .L_418)
.L_418:
        /*002c*/ 	.word	0x00000000
        /*0030*/ 	.short	0x0000
        /*0032*/ 	.short	0x0000
        /*0034*/ 	.byte	0x00, 0xf5, 0x21, 0x00


	//----- nvinfo : EIATTR_SPARSE_MMA_MASK
	.align		4
.L_419:
        /*0038*/ 	.byte	0x03, 0x50
        /*003a*/ 	.short	0x0000


	//----- nvinfo : EIATTR_MAXREG_COUNT
	.align		4
        /*003c*/ 	.byte	0x03, 0x1b
        /*003e*/ 	.short	0x00ff


	//----- nvinfo : EIATTR_MERCURY_ISA_VERSION
	.align		4
        /*0040*/ 	.byte	0x03, 0x5f
        /*0042*/ 	.short	0x0101


	//----- nvinfo : EIATTR_VRC_CTA_INIT_COUNT
	.align		4
        /*0044*/ 	.byte	0x02, 0x4a
	.zero		1
	.zero		1


	//----- nvinfo : EIATTR_EXIT_INSTR_OFFSETS
	.align		4
        /*0048*/ 	.byte	0x04, 0x1c
        /*004a*/ 	.short	(.L_421 - .L_420)


	//   ....[0]....
.L_420:
        /*004c*/ 	.word	0x00000070


	//----- nvinfo : EIATTR_CBANK_PARAM_SIZE
	.align		4
.L_421:
        /*0050*/ 	.byte	0x03, 0x19
        /*0052*/ 	.short	0x0018


	//----- nvinfo : EIATTR_PARAM_CBANK
	.align		4
        /*0054*/ 	.byte	0x04, 0x0a
        /*0056*/ 	.short	(.L_423 - .L_422)
	.align		4
.L_422:
        /*0058*/ 	.word	index@(.nv.constant0._Z7dadd_rzPddd)
        /*005c*/ 	.short	0x0380
        /*005e*/ 	.short	0x0018


	//----- nvinfo : EIATTR_SW_WAR
	.align		4
.L_423:
        /*0060*/ 	.byte	0x04, 0x36
        /*0062*/ 	.short	(.L_425 - .L_424)
.L_424:
        /*0064*/ 	.word	0x00000008
.L_425:


//--------------------- .nv.info._Z7dadd_ruPddd   --------------------------
	.section	.nv.info._Z7dadd_ruPddd,"",@"SHT_CUDA_INFO"
	.sectionflags	@""
	.align	4


	//----- nvinfo : EIATTR_CUDA_API_VERSION
	.align		4
        /*0000*/ 	.byte	0x04, 0x37
        /*0002*/ 	.short	(.L_427 - .L_426)
.L_426:
        /*0004*/ 	.word	0x00000082


	//----- nvinfo : EIATTR_KPARAM_INFO
	.align		4
.L_427:
        /*0008*/ 	.byte	0x04, 0x17
        /*000a*/ 	.short	(.L_429 - .L_428)
.L_428:
        /*000c*/ 	.word	0x00000000
        /*0010*/ 	.short	0x0002
        /*0012*/ 	.short	0x0010
        /*0014*/ 	.byte	0x00, 0xf0, 0x21, 0x00


	//----- nvinfo : EIATTR_KPARAM_INFO
	.align		4
.L_429:
        /*0018*/ 	.byte	0x04, 0x17
        /*001a*/ 	.short	(.L_431 - .L_430)
.L_430:
        /*001c*/ 	.word	0x00000000
        /*0020*/ 	.short	0x0001
        /*0022*/ 	.short	0x0008
        /*0024*/ 	.byte	0x00, 0xf0, 0x21, 0x00


	//----- nvinfo : EIATTR_KPARAM_INFO
	.align		4
.L_431:
        /*0028*/ 	.byte	0x04, 0x17
        /*002a*/ 	.short	(.L_433 - .L_432)
.L_432:
        /*002c*/ 	.word	0x00000000
        /*0030*/ 	.short	0x0000
        /*0032*/ 	.short	0x0000
        /*0034*/ 	.byte	0x00, 0xf5, 0x21, 0x00


	//----- nvinfo : EIATTR_SPARSE_MMA_MASK
	.align		4
.L_433:
        /*0038*/ 	.byte	0x03, 0x50
        /*003a*/ 	.short	0x0000


	//----- nvinfo : EIATTR_MAXREG_COUNT
	.align		4
        /*003c*/ 	.byte	0x03, 0x1b
        /*003e*/ 	.short	0x00ff


	//----- nvinfo : EIATTR_MERCURY_ISA_VERSION
	.align		4
        /*0040*/ 	.byte	0x03, 0x5f
        /*0042*/ 	.short	0x0101


	//----- nvinfo : EIATTR_VRC_CTA_INIT_COUNT
	.align		4
        /*0044*/ 	.byte	0x02, 0x4a
	.zero		1
	.zero		1


	//----- nvinfo : EIATTR_EXIT_INSTR_OFFSETS
	.align		4
        /*0048*/ 	.byte	0x04, 0x1c
        /*004a*/ 	.short	(.L_435 - .L_434)


	//   ....[0]....
.L_434:
        /*004c*/ 	.word	0x00000070


	//----- nvinfo : EIATTR_CBANK_PARAM_SIZE
	.align		4
.L_435:
        /*0050*/ 	.byte	0x03, 0x19
        /*0052*/ 	.short	0x0018


	//----- nvinfo : EIATTR_PARAM_CBANK
	.align		4
        /*0054*/ 	.byte	0x04, 0x0a
        /*0056*/ 	.short	(.L_437 - .L_436)
	.align		4
.L_436:
        /*0058*/ 	.word	index@(.nv.constant0._Z7dadd_ruPddd)
        /*005c*/ 	.short	0x0380
        /*005e*/ 	.short	0x0018


	//----- nvinfo : EIATTR_SW_WAR
	.align		4
.L_437:
        /*0060*/ 	.byte	0x04, 0x36
        /*0062*/ 	.short	(.L_439 - .L_438)
.L_438:
        /*0064*/ 	.word	0x00000008
.L_439:


//--------------------- .nv.info._Z7dadd_rnPddd   --------------------------
	.section	.nv.info._Z7dadd_rnPddd,"",@"SHT_CUDA_INFO"
	.sectionflags	@""
	.align	4


	//----- nvinfo : EIATTR_CUDA_API_VERSION
	.align		4
        /*0000*/ 	.byte	0x04, 0x37
        /*0002*/ 	.short	(.L_441 - .L_440)
.L_440:
        /*0004*/ 	.word	0x00000082


	//----- nvinfo : EIATTR_KPARAM_INFO
	.align		4
.L_441:
        /*0008*/ 	.byte	0x04, 0x17
        /*000a*/ 	.short	(.L_443 - .L_442)
.L_442:
        /*000c*/ 	.word	0x00000000
        /*0010*/ 	.short	0x0002
        /*0012*/ 	.short	0x0010
        /*0014*/ 	.byte	0x00, 0xf0, 0x21, 0x00


	//----- nvinfo : EIATTR_KPARAM_INFO
	.align		4
.L_443:
        /*0018*/ 	.byte	0x04, 0x17
        /*001a*/ 	.short	(.L_445 - .L_444)
.L_444:
        /*001c*/ 	.word	0x00000000
        /*0020*/ 	.short	0x0001
        /*0022*/ 	.short	0x0008
        /*0024*/ 	.byte	0x00, 0xf0, 0x21, 0x00


	//----- nvinfo : EIATTR_KPARAM_INFO
	.align		4
.L_445:
        /*0028*/ 	.byte	0x04, 0x17
        /*002a*/ 	.short	(.L_447 - .L_446)
.L_446:
        /*002c*/ 	.word	0x00000000
        /*0030*/ 	.short	0x0000
        /*0032*/ 	.short	0x0000
        /*0034*/ 	.byte	0x00, 0xf5, 0x21, 0x00


	//----- nvinfo : EIATTR_SPARSE_MMA_MASK
	.align		4
.L_447:
        /*0038*/ 	.byte	0x03, 0x50
        /*003a*/ 	.short	0x0000


	//----- nvinfo : EIATTR_MAXREG_COUNT
	.align		4
        /*003c*/ 	.byte	0x03, 0x1b
        /*003e*/ 	.short	0x00ff


	//----- nvinfo : EIATTR_MERCURY_ISA_VERSION
	.align		4
        /*0040*/ 	.byte	0x03, 0x5f
        /*0042*/ 	.short	0x0101


	//----- nvinfo : EIATTR_VRC_CTA_INIT_COUNT
	.align		4
        /*0044*/ 	.byte	0x02, 0x4a
	.zero		1
	.zero		1


	//----- nvinfo : EIATTR_EXIT_INSTR_OFFSETS
	.align		4
        /*0048*/ 	.byte	0x04, 0x1c
        /*004a*/ 	.short	(.L_449 - .L_448)


	//   ....[0]....
.L_448:
        /*004c*/ 	.word	0x00000070


	//----- nvinfo : EIATTR_CBANK_PARAM_SIZE
	.align		4
.L_449:
        /*0050*/ 	.byte	0x03, 0x19
        /*0052*/ 	.short	0x0018


	//----- nvinfo : EIATTR_PARAM_CBANK
	.align		4
        /*0054*/ 	.byte	0x04, 0x0a
        /*0056*/ 	.short	(.L_451 - .L_450)
	.align		4
.L_450:
        /*0058*/ 	.word	index@(.nv.constant0._Z7dadd_rnPddd)
        /*005c*/ 	.short	0x0380
        /*005e*/ 	.short	0x0018


	//----- nvinfo : EIATTR_SW_WAR
	.align		4
.L_451:
        /*0060*/ 	.byte	0x04, 0x36
        /*0062*/ 	.short	(.L_453 - .L_452)
.L_452:
        /*0064*/ 	.word	0x00000008
.L_453:


//--------------------- .nv.info._Z7dadd_rdPddd   --------------------------
	.section	.nv.info._Z7dadd_rdPddd,"",@"SHT_CUDA_INFO"
	.sectionflags	@""
	.align	4


	//----- nvinfo : EIATTR_CUDA_API_VERSION
	.align		4
        /*0000*/ 	.byte	0x04, 0x37
        /*0002*/ 	.short	(.L_455 - .L_454)
.L_454:
        /*0004*/ 	.word	0x00000082


	//----- nvinfo : EIATTR_KPARAM_INFO
	.align		4
.L_455:
        /*0008*/ 	.byte	0x04, 0x17
        /*000a*/ 	.short	(.L_457 - .L_456)
.L_456:
        /*000c*/ 	.word	0x00000000
        /*0010*/ 	.short	0x0002
        /*0012*/ 	.short	0x0010
        /*0014*/ 	.byte	0x00, 0xf0, 0x21, 0x00


	//----- nvinfo : EIATTR_KPARAM_INFO
	.align		4
.L_457:
        /*0018*/ 	.byte	0x04, 0x17
        /*001a*/ 	.short	(.L_459 - .L_458)
.L_458:
        /*001c*/ 	.word	0x00000000
        /*0020*/ 	.short	0x0001
        /*0022*/ 	.short	0x0008
        /*0024*/ 	.byte	0x00, 0xf0, 0x21, 0x00


	//----- nvinfo : EIATTR_KPARAM_INFO
	.align		4
.L_459:
        /*0028*/ 	.byte	0x04, 0x17
        /*002a*/ 	.short	(.L_461 - .L_460)
.L_460:
        /*002c*/ 	.word	0x00000000
        /*0030*/ 	.short	0x0000
        /*0032*/ 	.short	0x0000
        /*0034*/ 	.byte	0x00, 0xf5, 0x21, 0x00


	//----- nvinfo : EIATTR_SPARSE_MMA_MASK
	.align		4
.L_461:
        /*0038*/ 	.byte	0x03, 0x50
        /*003a*/ 	.short	0x0000


	//----- nvinfo : EIATTR_MAXREG_COUNT
	.align		4
        /*003c*/ 	.byte	0x03, 0x1b
        /*003e*/ 	.short	0x00ff


	//----- nvinfo : EIATTR_MERCURY_ISA_VERSION
	.align		4
        /*0040*/ 	.byte	0x03, 0x5f
        /*0042*/ 	.short	0x0101


	//----- nvinfo : EIATTR_VRC_CTA_INIT_COUNT
	.align		4
        /*0044*/ 	.byte	0x02, 0x4a
	.zero		1
	.zero		1


	//----- nvinfo : EIATTR_EXIT_INSTR_OFFSETS
	.align		4
        /*0048*/ 	.byte	0x04, 0x1c
        /*004a*/ 	.short	(.L_463 - .L_462)


	//   ....[0]....
.L_462:
        /*004c*/ 	.word	0x00000070


	//----- nvinfo : EIATTR_CBANK_PARAM_SIZE
	.align		4
.L_463:
        /*0050*/ 	.byte	0x03, 0x19
        /*0052*/ 	.short	0x0018


	//----- nvinfo : EIATTR_PARAM_CBANK
	.align		4
        /*0054*/ 	.byte	0x04, 0x0a
        /*0056*/ 	.short	(.L_465 - .L_464)
	.align		4
.L_464:
        /*0058*/ 	.word	index@(.nv.constant0._Z7dadd_rdPddd)
        /*005c*/ 	.short	0x0380
        /*005e*/ 	.short	0x0018


	//----- nvinfo : EIATTR_SW_WAR
	.align		4
.L_465:
        /*0060*/ 	.byte	0x04, 0x36
        /*0062*/ 	.short	(.L_467 - .L_466)
.L_466:
        /*0064*/ 	.word	0x00000008
.L_467:


//--------------------- .nv.info._Z3_ynPdid       --------------------------
	.section	.nv.info._Z3_ynPdid,"",@"SHT_CUDA_INFO"
	.sectionflags	@""
	.align	4


	//----- nvinfo : EIATTR_CUDA_API_VERSION
	.align		4
        /*0000*/ 	.byte	0x04, 0x37
        /*0002*/ 	.short	(.L_469 - .L_468)
.L_468:
        /*0004*/ 	.word	0x00000082


	//----- nvinfo : EIATTR_KPARAM_INFO
	.align		4
.L_469:
        /*0008*/ 	.byte	0x04, 0x17
        /*000a*/ 	.short	(.L_471 - .L_470)
.L_470:
        /*000c*/ 	.word	0x00000000
        /*0010*/ 	.short	0x0002
        /*0012*/ 	.short	0x0010
        /*0014*/ 	.byte	0x00, 0xf0, 0x21, 0x00


	//----- nvinfo : EIATTR_KPARAM_INFO
	.align		4
.L_471:
        /*0018*/ 	.byte	0x04, 0x17
        /*001a*/ 	.short	(.L_473 - .L_472)
.L_472:
        /*001c*/ 	.word	0x00000000
        /*0020*/ 	.short	0x0001
        /*0022*/ 	.short	0x0008
        /*0024*/ 	.byte	0x00, 0xf0, 0x11, 0x00


	//----- nvinfo : EIATTR_KPARAM_INFO
	.align		4
.L_473:
        /*0028*/ 	.byte	0x04, 0x17
        /*002a*/ 	.short	(.L_475 - .L_474)
.L_474:
        /*002c*/ 	.word	0x00000000
        /*0030*/ 	.short	0x0000
        /*0032*/ 	.short	0x0000
        /*0034*/ 	.byte	0x00, 0xf5, 0x21, 0x00


	//----- nvinfo : EIATTR_SPARSE_MMA_MASK
	.align		4
.L_475:
        /*0038*/ 	.byte	0x03, 0x50
        /*003a*/ 	.short	0x0000


	//----- nvinfo : EIATTR_MAXREG_COUNT
	.align		4
        /*003c*/ 	.byte	0x03, 0x1b
        /*003e*/ 	.short	0x00ff


	//----- nvinfo : EIATTR_MERCURY_ISA_VERSION
	.align		4
        /*0040*/ 	.byte	0x03, 0x5f
        /*0042*/ 	.short	0x0101


	//----- nvinfo : EIATTR_VRC_CTA_INIT_COUNT
	.align		4
        /*0044*/ 	.byte	0x02, 0x4a
	.zero		1
	.zero		1


	//----- nvinfo : EIATTR_EXIT_INSTR_OFFSETS
	.align		4
        /*0048*/ 	.byte	0x04, 0x1c
        /*004a*/ 	.short	(.L_477 - .L_476)


	//   ....[0]....
.L_476:
        /*004c*/ 	.word	0x0000ebe0


	//----- nvinfo : EIATTR_CRS_STACK_SIZE
	.align		4
.L_477:
        /*0050*/ 	.byte	0x04, 0x1e
        /*0052*/ 	.short	(.L_479 - .L_478)
.L_478:
        /*0054*/ 	.word	0x00000000


	//----- nvinfo : EIATTR_CBANK_PARAM_SIZE
	.align		4
.L_479:
        /*0058*/ 	.byte	0x03, 0x19
        /*005a*/ 	.short	0x0018


	//----- nvinfo : EIATTR_PARAM_CBANK
	.align		4
        /*005c*/ 	.byte	0x04, 0x0a
        /*005e*/ 	.short	(.L_481 - .L_480)
	.align		4
.L_480:
        /*0060*/ 	.word	index@(.nv.constant0._Z3_ynPdid)
        /*0064*/ 	.short	0x0380
        /*0066*/ 	.short	0x0018


	//----- nvinfo : EIATTR_SW_WAR
	.align		4
.L_481:
        /*0068*/ 	.byte	0x04, 0x36
        /*006a*/ 	.short	(.L_483 - .L_482)
.L_482:
        /*006c*/ 	.word	0x00000008
.L_483:


//--------------------- .nv.info._Z3_y1Pdd        --------------------------
	.section	.nv.info._Z3_y1Pdd,"",@"SHT_CUDA_INFO"
	.sectionflags	@""
	.align	4


	//----- nvinfo : EIATTR_CUDA_API_VERSION
	.align		4
        /*0000*/ 	.byte	0x04, 0x37
        /*0002*/ 	.short	(.L_485 - .L_484)
.L_484:
        /*0004*/ 	.word	0x00000082


	//----- nvinfo : EIATTR_KPARAM_INFO
	.align		4
.L_485:
        /*0008*/ 	.byte	0x04, 0x17
        /*000a*/ 	.short	(.L_487 - .L_486)
.L_486:
        /*000c*/ 	.word	0x00000000
        /*0010*/ 	.short	0x0001
        /*0012*/ 	.short	0x0008
        /*0014*/ 	.byte	0x00, 0xf0, 0x21, 0x00


	//----- nvinfo : EIATTR_KPARAM_INFO
	.align		4
.L_487:
        /*0018*/ 	.byte	0x04, 0x17
        /*001a*/ 	.short	(.L_489 - .L_488)
.L_488:
        /*001c*/ 	.word	0x00000000
        /*0020*/ 	.short	0x0000
        /*0022*/ 	.short	0x0000
        /*0024*/ 	.byte	0x00, 0xf5, 0x21, 0x00


	//----- nvinfo : EIATTR_SPARSE_MMA_MASK
	.align		4
.L_489:
        /*0028*/ 	.byte	0x03, 0x50
        /*002a*/ 	.short	0x0000


	//----- nvinfo : EIATTR_MAXREG_COUNT
	.align		4
        /*002c*/ 	.byte	0x03, 0x1b
        /*002e*/ 	.short	0x00ff


	//----- nvinfo : EIATTR_MERCURY_ISA_VERSION
	.align		4
        /*0030*/ 	.byte	0x03, 0x5f
        /*0032*/ 	.short	0x0101


	//----- nvinfo : EIATTR_VRC_CTA_INIT_COUNT
	.align		4
        /*0034*/ 	.byte	0x02, 0x4a
	.zero		1
	.zero		1


	//----- nvinfo : EIATTR_EXIT_INSTR_OFFSETS
	.align		4
        /*0038*/ 	.byte	0x04, 0x1c
        /*003a*/ 	.short	(.L_491 - .L_490)


	//   ....[0]....
.L_490:
        /*003c*/ 	.word	0x000037f0


	//----- nvinfo : EIATTR_CRS_STACK_SIZE
	.align		4
.L_491:
        /*0040*/ 	.byte	0x04, 0x1e
        /*0042*/ 	.short	(.L_493 - .L_492)
.L_492:
        /*0044*/ 	.word	0x00000000


	//----- nvinfo : EIATTR_CBANK_PARAM_SIZE
	.align		4
.L_493:
        /*0048*/ 	.byte	0x03, 0x19
        /*004a*/ 	.short	0x0010


	//----- nvinfo : EIATTR_PARAM_CBANK
	.align		4
        /*004c*/ 	.byte	0x04, 0x0a
        /*004e*/ 	.short	(.L_495 - .L_494)
	.align		4
.L_494:
        /*0050*/ 	.word	index@(.nv.constant0._Z3_y1Pdd)
        /*0054*/ 	.short	0x0380
        /*0056*/ 	.short	0x0010


	//----- nvinfo : EIATTR_SW_WAR
	.align		4
.L_495:
        /*0058*/ 	.byte	0x04, 0x36
        /*005a*/ 	.short	(.L_497 - .L_496)
.L_496:
        /*005c*/ 	.word	0x00000008
.L_497:


//--------------------- .nv.info._Z3_y0Pdd        --------------------------
	.section	.nv.info._Z3_y0Pdd,"",@"SHT_CUDA_INFO"
	.sectionflags	@""
	.align	4


	//----- nvinfo : EIATTR_CUDA_API_VERSION
	.align		4
        /*0000*/ 	.byte	0x04, 0x37
        /*0002*/ 	.short	(.L_499 - .L_498)
.L_498:
        /*0004*/ 	.word	0x00000082


	//----- nvinfo : EIATTR_KPARAM_INFO
	.align		4
.L_499:
        /*0008*/ 	.byte	0x04, 0x17
        /*000a*/ 	.short	(.L_501 - .L_500)
.L_500:
        /*000c*/ 	.word	0x00000000
        /*0010*/ 	.short	0x0001
        /*0012*/ 	.short	0x0008
        /*0014*/ 	.byte	0x00, 0xf0, 0x21, 0x00


	//----- nvinfo : EIATTR_KPARAM_INFO
	.align		4
.L_501:
        /*0018*/ 	.byte	0x04, 0x17
        /*001a*/ 	.short	(.L_503 - .L_502)
.L_502:
        /*001c*/ 	.word	0x00000000
        /*0020*/ 	.short	0x0000
        /*0022*/ 	.short	0x0000
        /*0024*/ 	.byte	0x00, 0xf5, 0x21, 0x00


	//----- nvinfo : EIATTR_SPARSE_MMA_MASK
	.align		4
.L_503:
        /*0028*/ 	.byte	0x03, 0x50
        /*002a*/ 	.short	0x0000


	//----- nvinfo : EIATTR_MAXREG_COUNT
	.align		4
        /*002c*/ 	.byte	0x03, 0x1b
        /*002e*/ 	.short	0x00ff


	//----- nvinfo : EIATTR_MERCURY_ISA_VERSION
	.align		4
        /*0030*/ 	.byte	0x03, 0x5f
        /*0032*/ 	.short	0x0101


	//----- nvinfo : EIATTR_VRC_CTA_INIT_COUNT
	.align		4
        /*0034*/ 	.byte	0x02, 0x4a
	.zero		1
	.zero		1


	//----- nvinfo : EIATTR_EXIT_INSTR_OFFSETS
	.align		4
        /*0038*/ 	.byte	0x04, 0x1c
        /*003a*/ 	.short	(.L_505 - .L_504)


	//   ....[0]....
.L_504:
        /*003c*/ 	.word	0x000036c0


	//----- nvinfo : EIATTR_CRS_STACK_SIZE
	.align		4
.L_505:
        /*0040*/ 	.byte	0x04, 0x1e
        /*0042*/ 	.short	(.L_507 - .L_506)
.L_506:
        /*0044*/ 	.word	0x00000000


	//----- nvinfo : EIATTR_CBANK_PARAM_SIZE
	.align		4
.L_507:
        /*0048*/ 	.byte	0x03, 0x19
        /*004a*/ 	.short	0x0010


	//----- nvinfo : EIATTR_PARAM_CBANK
	.align		4
        /*004c*/ 	.byte	0x04, 0x0a
        /*004e*/ 	.short	(.L_509 - .L_508)
	.align		4
.L_508:
        /*0050*/ 	.word	index@(.nv.constant0._Z3_y0Pdd)
        /*0054*/ 	.short	0x0380
        /*0056*/ 	.short	0x0010


	//----- nvinfo : EIATTR_SW_WAR
	.align		4
.L_509:
        /*0058*/ 	.byte	0x04, 0x36
        /*005a*/ 	.short	(.L_511 - .L_510)
.L_510:
        /*005c*/ 	.word	0x00000008
.L_511:


//--------------------- .nv.info._Z6_rnormPdiPKd  --------------------------
	.section	.nv.info._Z6_rnormPdiPKd,"",@"SHT_CUDA_INFO"
	.sectionflags	@""
	.align	4


	//----- nvinfo : EIATTR_CUDA_API_VERSION
	.align		4
        /*0000*/ 	.byte	0x04, 0x37
        /*0002*/ 	.short	(.L_513 - .L_512)
.L_512:
        /*0004*/ 	.word	0x00000082


	//----- nvinfo : EIATTR_KPARAM_INFO
	.align		4
.L_513:
        /*0008*/ 	.byte	0x04, 0x17
        /*000a*/ 	.short	(.L_515 - .L_514)
.L_514:
        /*000c*/ 	.word	0x00000000
        /*0010*/ 	.short	0x0002
        /*0012*/ 	.short	0x0010
        /*0014*/ 	.byte	0x00, 0xf5, 0x21, 0x00


	//----- nvinfo : EIATTR_KPARAM_INFO
	.align		4
.L_515:
        /*0018*/ 	.byte	0x04, 0x17
        /*001a*/ 	.short	(.L_517 - .L_516)
.L_516:
        /*001c*/ 	.word	0x00000000
        /*0020*/ 	.short	0x0001
        /*0022*/ 	.short	0x0008
        /*0024*/ 	.byte	0x00, 0xf0, 0x11, 0x00


	//----- nvinfo : EIATTR_KPARAM_INFO
	.align		4
.L_517:
        /*0028*/ 	.byte	0x04, 0x17
        /*002a*/ 	.short	(.L_519 - .L_518)
.L_518:
        /*002c*/ 	.word	0x00000000
        /*0030*/ 	.short	0x0000
        /*0032*/ 	.short	0x0000
        /*0034*/ 	.byte	0x00, 0xf5, 0x21, 0x00


	//----- nvinfo : EIATTR_SPARSE_MMA_MASK
	.align		4
.L_519:
        /*0038*/ 	.byte	0x03, 0x50
        /*003a*/ 	.short	0x0000


	//----- nvinfo : EIATTR_MAXREG_COUNT
	.align		4
        /*003c*/ 	.byte	0x03, 0x1b
        /*003e*/ 	.short	0x00ff


	//----- nvinfo : EIATTR_MERCURY_ISA_VERSION
	.align		4
        /*0040*/ 	.byte	0x03, 0x5f
        /*0042*/ 	.short	0x0101


	//----- nvinfo : EIATTR_VRC_CTA_INIT_COUNT
	.align		4
        /*0044*/ 	.byte	0x02, 0x4a
	.zero		1
	.zero		1


	//----- nvinfo : EIATTR_EXIT_INSTR_OFFSETS
	.align		4
        /*0048*/ 	.byte	0x04, 0x1c
        /*004a*/ 	.short	(.L_521 - .L_520)


	//   ....[0]....
.L_520:
        /*004c*/ 	.word	0x00001fe0


	//----- nvinfo : EIATTR_CRS_STACK_SIZE
	.align		4
.L_521:
        /*0050*/ 	.byte	0x04, 0x1e
        /*0052*/ 	.short	(.L_523 - .L_522)
.L_522:
        /*0054*/ 	.word	0x00000000


	//----- nvinfo : EIATTR_CBANK_PARAM_SIZE
	.align		4
.L_523:
        /*0058*/ 	.byte	0x03, 0x19
        /*005a*/ 	.short	0x0018


	//----- nvinfo : EIATTR_PARAM_CBANK
	.align		4
        /*005c*/ 	.byte	0x04, 0x0a
        /*005e*/ 	.short	(.L_525 - .L_524)
	.align		4
.L_524:
        /*0060*/ 	.word	index@(.nv.constant0._Z6_rnormPdiPKd)
        /*0064*/ 	.short	0x0380
        /*0066*/ 	.short	0x0018


	//----- nvinfo : EIATTR_SW_WAR
	.align		4
.L_525:
        /*0068*/ 	.byte	0x04, 0x36
        /*006a*/ 	.short	(.L_527 - .L_526)
.L_526:
        /*006c*/ 	.word	0x00000008
.L_527:


//--------------------- .nv.info._Z11_normcdfinvPdd --------------------------
	.section	.nv.info._Z11_normcdfinvPdd,"",@"SHT_CUDA_INFO"
	.sectionflags	@""
	.align	4


	//----- nvinfo : EIATTR_CUDA_API_VERSION
	.align		4
        /*0000*/ 	.byte	0x04, 0x37
        /*0002*/ 	.short	(.L_529 - .L_528)
.L_528:
        /*0004*/ 	.word	0x00000082


	//----- nvinfo : EIATTR_KPARAM_INFO
	.align		4
.L_529:
        /*0008*/ 	.byte	0x04, 0x17
        /*000a*/ 	.short	(.L_531 - .L_530)
.L_530:
        /*000c*/ 	.word	0x00000000
        /*0010*/ 	.short	0x0001
        /*0012*/ 	.short	0x0008
        /*0014*/ 	.byte	0x00, 0xf0, 0x21, 0x00


	//----- nvinfo : EIATTR_KPARAM_INFO
	.align		4
.L_531:
        /*0018*/ 	.byte	0x04, 0x17
        /*001a*/ 	.short	(.L_533 - .L_532)
.L_532:
        /*001c*/ 	.word	0x00000000
        /*0020*/ 	.short	0x0000
        /*0022*/ 	.short	0x0000
        /*0024*/ 	.byte	0x00, 0xf5, 0x21, 0x00


	//----- nvinfo : EIATTR_SPARSE_MMA_MASK
	.align		4
.L_533:
        /*0028*/ 	.byte	0x03, 0x50
        /*002a*/ 	.short	0x0000


	//----- nvinfo : EIATTR_MAXREG_COUNT
	.align		4
        /*002c*/ 	.byte	0x03, 0x1b
        /*002e*/ 	.short	0x00ff


	//----- nvinfo : EIATTR_MERCURY_ISA_VERSION
	.align		4
        /*0030*/ 	.byte	0x03, 0x5f
        /*0032*/ 	.short	0x0101


	//----- nvinfo : EIATTR_VRC_CTA_INIT_COUNT
	.align		4
        /*0034*/ 	.byte	0x02, 0x4a
	.zero		1
	.zero		1


	//----- nvinfo : EIATTR_EXIT_INSTR_OFFSETS
	.align		4
        /*0038*/ 	.byte	0x04, 0x1c
        /*003a*/ 	.short	(.L_535 - .L_534)


	//   ....[0]....
.L_534:
        /*003c*/ 	.word	0x00001b70


	//----- nvinfo : EIATTR_CRS_STACK_SIZE
	.align		4
.L_535:
        /*0040*/ 	.byte	0x04, 0x1e
        /*0042*/ 	.short	(.L_537 - .L_536)
.L_536:
        /*0044*/ 	.word	0x00000000


	//----- nvinfo : EIATTR_CBANK_PARAM_SIZE
	.align		4
.L_537:
        /*0048*/ 	.byte	0x03, 0x19
        /*004a*/ 	.short	0x0010


	//----- nvinfo : EIATTR_PARAM_CBANK
	.align		4
        /*004c*/ 	.byte	0x04, 0x0a
        /*004e*/ 	.short	(.L_539 - .L_538)
	.align		4
.L_538:
        /*0050*/ 	.word	index@(.nv.constant0._Z11_normcdfinvPdd)
        /*0054*/ 	.short	0x0380
        /*0056*/ 	.short	0x0010


	//----- nvinfo : EIATTR_SW_WAR
	.align		4
.L_539:
        /*0058*/ 	.byte	0x04, 0x36
        /*005a*/ 	.short	(.L_541 - .L_540)
.L_540:
        /*005c*/ 	.word	0x00000008
.L_541:


//--------------------- .nv.info._Z8_normcdfPdd   --------------------------
	.section	.nv.info._Z8_normcdfPdd,"",@"SHT_CUDA_INFO"
	.sectionflags	@""
	.align	4


	//----- nvinfo : EIATTR_CUDA_API_VERSION
	.align		4
        /*0000*/ 	.byte	0x04, 0x37
        /*0002*/ 	.short	(.L_543 - .L_542)
.L_542:
        /*0004*/ 	.word	0x00000082


	//----- nvinfo : EIATTR_KPARAM_INFO
	.align		4
.L_543:
        /*0008*/ 	.byte	0x04, 0x17
        /*000a*/ 	.short	(.L_545 - .L_544)
.L_544:
        /*000c*/ 	.word	0x00000000
        /*0010*/ 	.short	0x0001
        /*0012*/ 	.short	0x0008
        /*0014*/ 	.byte	0x00, 0xf0, 0x21, 0x00


	//----- nvinfo : EIATTR_KPARAM_INFO
	.align		4
.L_545:
        /*0018*/ 	.byte	0x04, 0x17
        /*001a*/ 	.short	(.L_547 - .L_546)
.L_546:
        /*001c*/ 	.word	0x00000000
        /*0020*/ 	.short	0x0000
        /*0022*/ 	.short	0x0000
        /*0024*/ 	.byte	0x00, 0xf5, 0x21, 0x00


	//----- nvinfo : EIATTR_SPARSE_MMA_MASK
	.align		4
.L_547:
        /*0028*/ 	.byte	0x03, 0x50
        /*002a*/ 	.short	0x0000


	//----- nvinfo : EIATTR_MAXREG_COUNT
	.align		4
        /*002c*/ 	.byte	0x03, 0x1b
        /*002e*/ 	.short	0x00ff


	//----- nvinfo : EIATTR_MERCURY_ISA_VERSION
	.align		4
        /*0030*/ 	.byte	0x03, 0x5f
        /*0032*/ 	.short	0x0101


	//----- nvinfo : EIATTR_VRC_CTA_INIT_COUNT
	.align		4
        /*0034*/ 	.byte	0x02, 0x4a
	.zero		1
	.zero		1


	//----- nvinfo : EIATTR_EXIT_INSTR_OFFSETS
	.align		4
        /*0038*/ 	.byte	0x04, 0x1c
        /*003a*/ 	.short	(.L_549 - .L_548)


	//   ....[0]....
.L_548:
        /*003c*/ 	.word	0x00000c00


	//----- nvinfo : EIATTR_CBANK_PARAM_SIZE
	.align		4
.L_549:
        /*0040*/ 	.byte	0x03, 0x19
        /*0042*/ 	.short	0x0010


	//----- nvinfo : EIATTR_PARAM_CBANK
	.align		4
        /*0044*/ 	.byte	0x04, 0x0a
        /*0046*/ 	.short	(.L_551 - .L_550)
	.align		4
.L_550:
        /*0048*/ 	.word	index@(.nv.constant0._Z8_normcdfPdd)
        /*004c*/ 	.short	0x0380
        /*004e*/ 	.short	0x0010


	//----- nvinfo : EIATTR_SW_WAR
	.align		4
.L_551:
        /*0050*/ 	.byte	0x04, 0x36
        /*0052*/ 	.short	(.L_553 - .L_552)
.L_552:
        /*0054*/ 	.word	0x00000008
.L_553:


//--------------------- .nv.info._Z5_normPdiPKd   --------------------------
	.section	.nv.info._Z5_normPdiPKd,"",@"SHT_CUDA_INFO"
	.sectionflags	@""
	.align	4


	//----- nvinfo : EIATTR_CUDA_API_VERSION
	.align		4
        /*0000*/ 	.byte	0x04, 0x37
        /*0002*/ 	.short	(.L_555 - .L_554)
.L_554:
        /*0004*/ 	.word	0x00000082


	//----- nvinfo : EIATTR_KPARAM_INFO
	.align		4
.L_555:
        /*0008*/ 	.byte	0x04, 0x17
        /*000a*/ 	.short	(.L_557 - .L_556)
.L_556:
        /*000c*/ 	.word	0x00000000
        /*0010*/ 	.short	0x0002
        /*0012*/ 	.short	0x0010
        /*0014*/ 	.byte	0x00, 0xf5, 0x21, 0x00


	//----- nvinfo : EIATTR_KPARAM_INFO
	.align		4
.L_557:
        /*0018*/ 	.byte	0x04, 0x17
        /*001a*/ 	.short	(.L_559 - .L_558)
.L_558:
        /*001c*/ 	.word	0x00000000
        /*0020*/ 	.short	0x0001
        /*0022*/ 	.short	0x0008
        /*0024*/ 	.byte	0x00, 0xf0, 0x11, 0x00


	//----- nvinfo : EIATTR_KPARAM_INFO
	.align		4
.L_559:
        /*0028*/ 	.byte	0x04, 0x17
        /*002a*/ 	.short	(.L_561 - .L_560)
.L_560:
        /*002c*/ 	.word	0x00000000
        /*0030*/ 	.short	0x0000
        /*0032*/ 	.short	0x0000
        /*0034*/ 	.byte	0x00, 0xf5, 0x21, 0x00


	//----- nvinfo : EIATTR_SPARSE_MMA_MASK
	.align		4
.L_561:
        /*0038*/ 	.byte	0x03, 0x50
        /*003a*/ 	.short	0x0000


	//----- nvinfo : EIATTR_MAXREG_COUNT
	.align		4
        /*003c*/ 	.byte	0x03, 0x1b
        /*003e*/ 	.short	0x00ff


	//----- nvinfo : EIATTR_MERCURY_ISA_VERSION
	.align		4
        /*0040*/ 	.byte	0x03, 0x5f
        /*0042*/ 	.short	0x0101


	//----- nvinfo : EIATTR_VRC_CTA_INIT_COUNT
	.align		4
        /*0044*/ 	.byte	0x02, 0x4a
	.zero		1
	.zero		1


	//----- nvinfo : EIATTR_EXIT_INSTR_OFFSETS
	.align		4
        /*0048*/ 	.byte	0x04, 0x1c
        /*004a*/ 	.short	(.L_563 - .L_562)


	//   ....[0]....
.L_562:
        /*004c*/ 	.word	0x00002070


	//----- nvinfo : EIATTR_CBANK_PARAM_SIZE
	.align		4
.L_563:
        /*0050*/ 	.byte	0x03, 0x19
        /*0052*/ 	.short	0x0018


	//----- nvinfo : EIATTR_PARAM_CBANK
	.align		4
        /*0054*/ 	.byte	0x04, 0x0a
        /*0056*/ 	.short	(.L_565 - .L_564)
	.align		4
.L_564:
        /*0058*/ 	.word	index@(.nv.constant0._Z5_normPdiPKd)
        /*005c*/ 	.short	0x0380
        /*005e*/ 	.short	0x0018


	//----- nvinfo : EIATTR_SW_WAR
	.align		4
.L_565:
        /*0060*/ 	.byte	0x04, 0x36
        /*0062*/ 	.short	(.L_567 - .L_566)
.L_566:
        /*0064*/ 	.word	0x00000008
.L_567:


//--------------------- .nv.info._Z11setVecValuePdd --------------------------
	.section	.nv.info._Z11setVecValuePdd,"",@"SHT_CUDA_INFO"
	.sectionflags	@""
	.align	4


	//----- nvinfo : EIATTR_CUDA_API_VERSION
	.align		4
        /*0000*/ 	.byte	0x04, 0x37
        /*0002*/ 	.short	(.L_569 - .L_568)
.L_568:
        /*0004*/ 	.word	0x00000082


	//----- nvinfo : EIATTR_KPARAM_INFO
	.align		4
.L_569:
        /*0008*/ 	.byte	0x04, 0x17
        /*000a*/ 	.short	(.L_571 - .L_570)
.L_570:
        /*000c*/ 	.word	0x00000000
        /*0010*/ 	.short	0x0001
        /*0012*/ 	.short	0x0008
        /*0014*/ 	.byte	0x00, 0xf0, 0x21, 0x00


	//----- nvinfo : EIATTR_KPARAM_INFO
	.align		4
.L_571:
        /*0018*/ 	.byte	0x04, 0x17
        /*001a*/ 	.short	(.L_573 - .L_572)
.L_572:
        /*001c*/ 	.word	0x00000000
        /*0020*/ 	.short	0x0000
        /*0022*/ 	.short	0x0000
        /*0024*/ 	.byte	0x00, 0xf5, 0x21, 0x00


	//----- nvinfo : EIATTR_SPARSE_MMA_MASK
	.align		4
.L_573:
        /*0028*/ 	.byte	0x03, 0x50
        /*002a*/ 	.short	0x0000


	//----- nvinfo : EIATTR_MAXREG_COUNT
	.align		4
        /*002c*/ 	.byte	0x03, 0x1b
        /*002e*/ 	.short	0x00ff


	//----- nvinfo : EIATTR_MERCURY_ISA_VERSION
	.align		4
        /*0030*/ 	.byte	0x03, 0x5f
        /*0032*/ 	.short	0x0101


	//----- nvinfo : EIATTR_VRC_CTA_INIT_COUNT
	.align		4
        /*0034*/ 	.byte	0x02, 0x4a
	.zero		1
	.zero		1


	//----- nvinfo : EIATTR_EXIT_INSTR_OFFSETS
	.align		4
        /*0038*/ 	.byte	0x04, 0x1c
        /*003a*/ 	.short	(.L_575 - .L_574)


	//   ....[0]....
.L_574:
        /*003c*/ 	.word	0x00000050


	//----- nvinfo : EIATTR_CBANK_PARAM_SIZE
	.align		4
.L_575:
        /*0040*/ 	.byte	0x03, 0x19
        /*0042*/ 	.short	0x0010


	//----- nvinfo : EIATTR_PARAM_CBANK
	.align		4
        /*0044*/ 	.byte	0x04, 0x0a
        /*0046*/ 	.short	(.L_577 - .L_576)
	.align		4
.L_576:
        /*0048*/ 	.word	index@(.nv.constant0._Z11setVecValuePdd)
        /*004c*/ 	.short	0x0380
        /*004e*/ 	.short	0x0010


	//----- nvinfo : EIATTR_SW_WAR
	.align		4
.L_577:
        /*0050*/ 	.byte	0x04, 0x36
        /*0052*/ 	.short	(.L_579 - .L_578)
.L_578:
        /*0054*/ 	.word	0x00000008
.L_579:


//--------------------- .nv.info._Z3_jnPdid       --------------------------
	.section	.nv.info._Z3_jnPdid,"",@"SHT_CUDA_INFO"
	.sectionflags	@""
	.align	4


	//----- nvinfo : EIATTR_CUDA_API_VERSION
	.align		4
        /*0000*/ 	.byte	0x04, 0x37
        /*0002*/ 	.short	(.L_581 - .L_580)
.L_580:
        /*0004*/ 	.word	0x00000082


	//----- nvinfo : EIATTR_KPARAM_INFO
	.align		4
.L_581:
        /*0008*/ 	.byte	0x04, 0x17
        /*000a*/ 	.short	(.L_583 - .L_582)
.L_582:
        /*000c*/ 	.word	0x00000000
        /*0010*/ 	.short	0x0002
        /*0012*/ 	.short	0x0010
        /*0014*/ 	.byte	0x00, 0xf0, 0x21, 0x00


	//----- nvinfo : EIATTR_KPARAM_INFO
	.align		4
.L_583:
        /*0018*/ 	.byte	0x04, 0x17
        /*001a*/ 	.short	(.L_585 - .L_584)
.L_584:
        /*001c*/ 	.word	0x00000000
        /*0020*/ 	.short	0x0001
        /*0022*/ 	.short	0x0008
        /*0024*/ 	.byte	0x00, 0xf0, 0x11, 0x00


	//----- nvinfo : EIATTR_KPARAM_INFO
	.align		4
.L_585:
        /*0028*/ 	.byte	0x04, 0x17
        /*002a*/ 	.short	(.L_587 - .L_586)
.L_586:
        /*002c*/ 	.word	0x00000000
        /*0030*/ 	.short	0x0000
        /*0032*/ 	.short	0x0000
        /*0034*/ 	.byte	0x00, 0xf5, 0x21, 0x00


	//----- nvinfo : EIATTR_SPARSE_MMA_MASK
	.align		4
.L_587:
        /*0038*/ 	.byte	0x03, 0x50
        /*003a*/ 	.short	0x0000


	//----- nvinfo : EIATTR_MAXREG_COUNT
	.align		4
        /*003c*/ 	.byte	0x03, 0x1b
        /*003e*/ 	.short	0x00ff


	//----- nvinfo : EIATTR_MERCURY_ISA_VERSION
	.align		4
        /*0040*/ 	.byte	0x03, 0x5f
        /*0042*/ 	.short	0x0101


	//----- nvinfo : EIATTR_VRC_CTA_INIT_COUNT
	.align		4
        /*0044*/ 	.byte	0x02, 0x4a
	.zero		1
	.zero		1


	//----- nvinfo : EIATTR_EXIT_INSTR_OFFSETS
	.align		4
        /*0048*/ 	.byte	0x04, 0x1c
        /*004a*/ 	.short	(.L_589 - .L_588)


	//   ....[0]....
.L_588:
        /*004c*/ 	.word	0x00007150


	//----- nvinfo : EIATTR_CRS_STACK_SIZE
	.align		4
.L_589:
        /*0050*/ 	.byte	0x04, 0x1e
        /*0052*/ 	.short	(.L_591 - .L_590)
.L_590:
        /*0054*/ 	.word	0x00000000


	//----- nvinfo : EIATTR_CBANK_PARAM_SIZE
	.align		4
.L_591:
        /*0058*/ 	.byte	0x03, 0x19
        /*005a*/ 	.short	0x0018


	//----- nvinfo : EIATTR_PARAM_CBANK
	.align		4
        /*005c*/ 	.byte	0x04, 0x0a
        /*005e*/ 	.short	(.L_593 - .L_592)
	.align		4
.L_592:
        /*0060*/ 	.word	index@(.nv.constant0._Z3_jnPdid)
        /*0064*/ 	.short	0x0380
        /*0066*/ 	.short	0x0018


	//----- nvinfo : EIATTR_SW_WAR
	.align		4
.L_593:
        /*0068*/ 	.byte	0x04, 0x36
        /*006a*/ 	.short	(.L_595 - .L_594)
.L_594:
        /*006c*/ 	.word	0x00000008
.L_595:


//--------------------- .nv.info._Z3_j1Pdd        --------------------------
	.section	.nv.info._Z3_j1Pdd,"",@"SHT_CUDA_INFO"
	.sectionflags	@""
	.align	4


	//----- nvinfo : EIATTR_CUDA_API_VERSION
	.align		4
        /*0000*/ 	.byte	0x04, 0x37
        /*0002*/ 	.short	(.L_597 - .L_596)
.L_596:
        /*0004*/ 	.word	0x00000082


	//----- nvinfo : EIATTR_KPARAM_INFO
	.align		4
.L_597:
        /*0008*/ 	.byte	0x04, 0x17
        /*000a*/ 	.short	(.L_599 - .L_598)
.L_598:
        /*000c*/ 	.word	0x00000000
        /*0010*/ 	.short	0x0001
        /*0012*/ 	.short	0x0008
        /*0014*/ 	.byte	0x00, 0xf0, 0x21, 0x00


	//----- nvinfo : EIATTR_KPARAM_INFO
	.align		4
.L_599:
        /*0018*/ 	.byte	0x04, 0x17
        /*001a*/ 	.short	(.L_601 - .L_600)
.L_600:
        /*001c*/ 	.word	0x00000000
        /*0020*/ 	.short	0x0000
        /*0022*/ 	.short	0x0000
        /*0024*/ 	.byte	0x00, 0xf5, 0x21, 0x00


	//----- nvinfo : EIATTR_SPARSE_MMA_MASK
	.align		4
.L_601:
        /*0028*/ 	.byte	0x03, 0x50
        /*002a*/ 	.short	0x0000


	//----- nvinfo : EIATTR_MAXREG_COUNT
	.align		4
        /*002c*/ 	.byte	0x03, 0x1b
        /*002e*/ 	.short	0x00ff


	//----- nvinfo : EIATTR_MERCURY_ISA_VERSION
	.align		4
        /*0030*/ 	.byte	0x03, 0x5f
        /*0032*/ 	.short	0x0101


	//----- nvinfo : EIATTR_VRC_CTA_INIT_COUNT
	.align		4
        /*0034*/ 	.byte	0x02, 0x4a
	.zero		1
	.zero		1


	//----- nvinfo : EIATTR_EXIT_INSTR_OFFSETS
	.align		4
        /*0038*/ 	.byte	0x04, 0x1c
        /*003a*/ 	.short	(.L_603 - .L_602)


	//   ....[0]....
.L_602:
        /*003c*/ 	.word	0x00001610


	//----- nvinfo : EIATTR_CRS_STACK_SIZE
	.align		4
.L_603:
        /*0040*/ 	.byte	0x04, 0x1e
        /*0042*/ 	.short	(.L_605 - .L_604)
.L_604:
        /*0044*/ 	.word	0x00000000


	//----- nvinfo : EIATTR_CBANK_PARAM_SIZE
	.align		4
.L_605:
        /*0048*/ 	.byte	0x03, 0x19
        /*004a*/ 	.short	0x0010


	//----- nvinfo : EIATTR_PARAM_CBANK
	.align		4
        /*004c*/ 	.byte	0x04, 0x0a
        /*004e*/ 	.short	(.L_607 - .L_606)
	.align		4
.L_606:
        /*0050*/ 	.word	index@(.nv.constant0._Z3_j1Pdd)
        /*0054*/ 	.short	0x0380
        /*0056*/ 	.short	0x0010


	//----- nvinfo : EIATTR_SW_WAR
	.align		4
.L_607:
        /*0058*/ 	.byte	0x04, 0x36
        /*005a*/ 	.short	(.L_609 - .L_608)
.L_608:
        /*005c*/ 	.word	0x00000008
.L_609:


//--------------------- .nv.info._Z3_j0Pdd        --------------------------
	.section	.nv.info._Z3_j0Pdd,"",@"SHT_CUDA_INFO"
	.sectionflags	@""
	.align	4


	//----- nvinfo : EIATTR_CUDA_API_VERSION
	.align		4
        /*0000*/ 	.byte	0x04, 0x37
        /*0002*/ 	.short	(.L_611 - .L_610)
.L_610:
        /*0004*/ 	.word	0x00000082


	//----- nvinfo : EIATTR_KPARAM_INFO
	.align		4
.L_611:
        /*0008*/ 	.byte	0x04, 0x17
        /*000a*/ 	.short	(.L_613 - .L_612)
.L_612:
        /*000c*/ 	.word	0x00000000
        /*0010*/ 	.short	0x0001
        /*0012*/ 	.short	0x0008
        /*0014*/ 	.byte	0x00, 0xf0, 0x21, 0x00


	//----- nvinfo : EIATTR_KPARAM_INFO
	.align		4
.L_613:
        /*0018*/ 	.byte	0x04, 0x17
        /*001a*/ 	.short	(.L_615 - .L_614)
.L_614:
        /*001c*/ 	.word	0x00000000
        /*0020*/ 	.short	0x0000
        /*0022*/ 	.short	0x0000
        /*0024*/ 	.byte	0x00, 0xf5, 0x21, 0x00


	//----- nvinfo : EIATTR_SPARSE_MMA_MASK
	.align		4
.L_615:
        /*0028*/ 	.byte	0x03, 0x50
        /*002a*/ 	.short	0x0000


	//----- nvinfo : EIATTR_MAXREG_COUNT
	.align		4
        /*002c*/ 	.byte	0x03, 0x1b
        /*002e*/ 	.short	0x00ff


	//----- nvinfo : EIATTR_MERCURY_ISA_VERSION
	.align		4
        /*0030*/ 	.byte	0x03, 0x5f
        /*0032*/ 	.short	0x0101


	//----- nvinfo : EIATTR_VRC_CTA_INIT_COUNT
	.align		4
        /*0034*/ 	.byte	0x02, 0x4a
	.zero		1
	.zero		1


	//----- nvinfo : EIATTR_EXIT_INSTR_OFFSETS
	.align		4
        /*0038*/ 	.byte	0x04, 0x1c
        /*003a*/ 	.short	(.L_617 - .L_616)


	//   ....[0]....
.L_616:
        /*003c*/ 	.word	0x000015e0


	//----- nvinfo : EIATTR_CRS_STACK_SIZE
	.align		4
.L_617:
        /*0040*/ 	.byte	0x04, 0x1e
        /*0042*/ 	.short	(.L_619 - .L_618)
.L_618:
        /*0044*/ 	.word	0x00000000


	//----- nvinfo : EIATTR_CBANK_PARAM_SIZE
	.align		4
.L_619:
        /*0048*/ 	.byte	0x03, 0x19
        /*004a*/ 	.short	0x0010


	//----- nvinfo : EIATTR_PARAM_CBANK
	.align		4
        /*004c*/ 	.byte	0x04, 0x0a
        /*004e*/ 	.short	(.L_621 - .L_620)
	.align		4
.L_620:
        /*0050*/ 	.word	index@(.nv.constant0._Z3_j0Pdd)
        /*0054*/ 	.short	0x0380
        /*0056*/ 	.short	0x0010


	//----- nvinfo : EIATTR_SW_WAR
	.align		4
.L_621:
        /*0058*/ 	.byte	0x04, 0x36
        /*005a*/ 	.short	(.L_623 - .L_622)
.L_622:
        /*005c*/ 	.word	0x00000008
.L_623:


//--------------------- .nv.info._Z7_erfinvPdd    --------------------------
	.section	.nv.info._Z7_erfinvPdd,"",@"SHT_CUDA_INFO"
	.sectionflags	@""
	.align	4


	//----- nvinfo : EIATTR_CUDA_API_VERSION
	.align		4
        /*0000*/ 	.byte	0x04, 0x37
        /*0002*/ 	.short	(.L_625 - .L_624)
.L_624:
        /*0004*/ 	.word	0x00000082


	//----- nvinfo : EIATTR_KPARAM_INFO
	.align		4
.L_625:
        /*0008*/ 	.byte	0x04, 0x17
        /*000a*/ 	.short	(.L_627 - .L_626)
.L_626:
        /*000c*/ 	.word	0x00000000
        /*0010*/ 	.short	0x0001
        /*0012*/ 	.short	0x0008
        /*0014*/ 	.byte	0x00, 0xf0, 0x21, 0x00


	//----- nvinfo : EIATTR_KPARAM_INFO
	.align		4
.L_627:
        /*0018*/ 	.byte	0x04, 0x17
        /*001a*/ 	.short	(.L_629 - .L_628)
.L_628:
        /*001c*/ 	.word	0x00000000
        /*0020*/ 	.short	0x0000
        /*0022*/ 	.short	0x0000
        /*0024*/ 	.byte	0x00, 0xf5, 0x21, 0x00


	//----- nvinfo : EIATTR_SPARSE_MMA_MASK
	.align		4
.L_629:
        /*0028*/ 	.byte	0x03, 0x50
        /*002a*/ 	.short	0x0000


	//----- nvinfo : EIATTR_MAXREG_COUNT
	.align		4
        /*002c*/ 	.byte	0x03, 0x1b
        /*002e*/ 	.short	0x00ff


	//----- nvinfo : EIATTR_MERCURY_ISA_VERSION
	.align		4
        /*0030*/ 	.byte	0x03, 0x5f
        /*0032*/ 	.short	0x0101


	//----- nvinfo : EIATTR_VRC_CTA_INIT_COUNT
	.align		4
        /*0034*/ 	.byte	0x02, 0x4a
	.zero		1
	.zero		1


	//----- nvinfo : EIATTR_EXIT_INSTR_OFFSETS
	.align		4
        /*0038*/ 	.byte	0x04, 0x1c
        /*003a*/ 	.short	(.L_631 - .L_630)


	//   ....[0]....
.L_630:
        /*003c*/ 	.word	0x00001160


	//----- nvinfo : EIATTR_CRS_STACK_SIZE
	.align		4
.L_631:
        /*0040*/ 	.byte	0x04, 0x1e
        /*0042*/ 	.short	(.L_633 - .L_632)
.L_632:
        /*0044*/ 	.word	0x00000000


	//----- nvinfo : EIATTR_CBANK_PARAM_SIZE
	.align		4
.L_633:
        /*0048*/ 	.byte	0x03, 0x19
        /*004a*/ 	.short	0x0010


	//----- nvinfo : EIATTR_PARAM_CBANK
	.align		4
        /*004c*/ 	.byte	0x04, 0x0a
        /*004e*/ 	.short	(.L_635 - .L_634)
	.align		4
.L_634:
        /*0050*/ 	.word	index@(.nv.constant0._Z7_erfinvPdd)
        /*0054*/ 	.short	0x0380
        /*0056*/ 	.short	0x0010


	//----- nvinfo : EIATTR_SW_WAR
	.align		4
.L_635:
        /*0058*/ 	.byte	0x04, 0x36
        /*005a*/ 	.short	(.L_637 - .L_636)
.L_636:
        /*005c*/ 	.word	0x00000008
.L_637:


//--------------------- .nv.info._Z8_erfcinvPdd   --------------------------
	.section	.nv.info._Z8_erfcinvPdd,"",@"SHT_CUDA_INFO"
	.sectionflags	@""
	.align	4


	//----- nvinfo : EIATTR_CUDA_API_VERSION
	.align		4
        /*0000*/ 	.byte	0x04, 0x37
        /*0002*/ 	.short	(.L_639 - .L_638)
.L_638:
        /*0004*/ 	.word	0x00000082


	//----- nvinfo : EIATTR_KPARAM_INFO
	.align		4
.L_639:
        /*0008*/ 	.byte	0x04, 0x17
        /*000a*/ 	.short	(.L_641 - .L_640)
.L_640:
        /*000c*/ 	.word	0x00000000
        /*0010*/ 	.short	0x0001
        /*0012*/ 	.short	0x0008
        /*0014*/ 	.byte	0x00, 0xf0, 0x21, 0x00


	//----- nvinfo : EIATTR_KPARAM_INFO
	.align		4
.L_641:
        /*0018*/ 	.byte	0x04, 0x17
        /*001a*/ 	.short	(.L_643 - .L_642)
.L_642:
        /*001c*/ 	.word	0x00000000
        /*0020*/ 	.short	0x0000
        /*0022*/ 	.short	0x0000
        /*0024*/ 	.byte	0x00, 0xf5, 0x21, 0x00


	//----- nvinfo : EIATTR_SPARSE_MMA_MASK
	.align		4
.L_643:
        /*0028*/ 	.byte	0x03, 0x50
        /*002a*/ 	.short	0x0000


	//----- nvinfo : EIATTR_MAXREG_COUNT
	.align		4
        /*002c*/ 	.byte	0x03, 0x1b
        /*002e*/ 	.short	0x00ff


	//----- nvinfo : EIATTR_MERCURY_ISA_VERSION
	.align		4
        /*0030*/ 	.byte	0x03, 0x5f
        /*0032*/ 	.short	0x0101


	//----- nvinfo : EIATTR_VRC_CTA_INIT_COUNT
	.align		4
        /*0034*/ 	.byte	0x02, 0x4a
	.zero		1
	.zero		1


	//----- nvinfo : EIATTR_EXIT_INSTR_OFFSETS
	.align		4
        /*0038*/ 	.byte	0x04, 0x1c
        /*003a*/ 	.short	(.L_645 - .L_644)


	//   ....[0]....
.L_644:
        /*003c*/ 	.word	0x00001b10


	//----- nvinfo : EIATTR_CRS_STACK_SIZE
	.align		4
.L_645:
        /*0040*/ 	.byte	0x04, 0x1e
        /*0042*/ 	.short	(.L_647 - .L_646)
.L_646:
        /*0044*/ 	.word	0x00000000


	//----- nvinfo : EIATTR_CBANK_PARAM_SIZE
	.align		4
.L_647:
        /*0048*/ 	.byte	0x03, 0x19
        /*004a*/ 	.short	0x0010


	//----- nvinfo : EIATTR_PARAM_CBANK
	.align		4
        /*004c*/ 	.byte	0x04, 0x0a
        /*004e*/ 	.short	(.L_649 - .L_648)
	.align		4
.L_648:
        /*0050*/ 	.word	index@(.nv.constant0._Z8_erfcinvPdd)
        /*0054*/ 	.short	0x0380
        /*0056*/ 	.short	0x0010


	//----- nvinfo : EIATTR_SW_WAR
	.align		4
.L_649:
        /*0058*/ 	.byte	0x04, 0x36
        /*005a*/ 	.short	(.L_651 - .L_650)
.L_650:
        /*005c*/ 	.word	0x00000008
.L_651:


//--------------------- .nv.info._Z11cylBesselI1Pdd --------------------------
	.section	.nv.info._Z11cylBesselI1Pdd,"",@"SHT_CUDA_INFO"
	.sectionflags	@""
	.align	4


	//----- nvinfo : EIATTR_CUDA_API_VERSION
	.align		4
        /*0000*/ 	.byte	0x04, 0x37
        /*0002*/ 	.short	(.L_653 - .L_652)
.L_652:
        /*0004*/ 	.word	0x00000082


	//----- nvinfo : EIATTR_KPARAM_INFO
	.align		4
.L_653:
        /*0008*/ 	.byte	0x04, 0x17
        /*000a*/ 	.short	(.L_655 - .L_654)
.L_654:
        /*000c*/ 	.word	0x00000000
        /*0010*/ 	.short	0x0001
        /*0012*/ 	.short	0x0008
        /*0014*/ 	.byte	0x00, 0xf0, 0x21, 0x00


	//----- nvinfo : EIATTR_KPARAM_INFO
	.align		4
.L_655:
        /*0018*/ 	.byte	0x04, 0x17
        /*001a*/ 	.short	(.L_657 - .L_656)
.L_656:
        /*001c*/ 	.word	0x00000000
        /*0020*/ 	.short	0x0000
        /*0022*/ 	.short	0x0000
        /*0024*/ 	.byte	0x00, 0xf5, 0x21, 0x00


	//----- nvinfo : EIATTR_SPARSE_MMA_MASK
	.align		4
.L_657:
        /*0028*/ 	.byte	0x03, 0x50
        /*002a*/ 	.short	0x0000


	//----- nvinfo : EIATTR_MAXREG_COUNT
	.align		4
        /*002c*/ 	.byte	0x03, 0x1b
        /*002e*/ 	.short	0x00ff


	//----- nvinfo : EIATTR_MERCURY_ISA_VERSION
	.align		4
        /*0030*/ 	.byte	0x03, 0x5f
        /*0032*/ 	.short	0x0101


	//----- nvinfo : EIATTR_VRC_CTA_INIT_COUNT
	.align		4
        /*0034*/ 	.byte	0x02, 0x4a
	.zero		1
	.zero		1


	//----- nvinfo : EIATTR_EXIT_INSTR_OFFSETS
	.align		4
        /*0038*/ 	.byte	0x04, 0x1c
        /*003a*/ 	.short	(.L_659 - .L_658)


	//   ....[0]....
.L_658:
        /*003c*/ 	.word	0x00000c00


	//----- nvinfo : EIATTR_CBANK_PARAM_SIZE
	.align		4
.L_659:
        /*0040*/ 	.byte	0x03, 0x19
        /*0042*/ 	.short	0x0010


	//----- nvinfo : EIATTR_PARAM_CBANK
	.align		4
        /*0044*/ 	.byte	0x04, 0x0a
        /*0046*/ 	.short	(.L_661 - .L_660)
	.align		4
.L_660:
        /*0048*/ 	.word	index@(.nv.constant0._Z11cylBesselI1Pdd)
        /*004c*/ 	.short	0x0380
        /*004e*/ 	.short	0x0010


	//----- nvinfo : EIATTR_SW_WAR
	.align		4
.L_661:
        /*0050*/ 	.byte	0x04, 0x36
        /*0052*/ 	.short	(.L_663 - .L_662)
.L_662:
        /*0054*/ 	.word	0x00000008
.L_663:


//--------------------- .nv.info._Z11cylBesselI0Pdd --------------------------
	.section	.nv.info._Z11cylBesselI0Pdd,"",@"SHT_CUDA_INFO"
	.sectionflags	@""
	.align	4


	//----- nvinfo : EIATTR_CUDA_API_VERSION
	.align		4
        /*0000*/ 	.byte	0x04, 0x37
        /*0002*/ 	.short	(.L_665 - .L_664)
.L_664:
        /*0004*/ 	.word	0x00000082


	//----- nvinfo : EIATTR_KPARAM_INFO
	.align		4
.L_665:
        /*0008*/ 	.byte	0x04, 0x17
        /*000a*/ 	.short	(.L_667 - .L_666)
.L_666:
        /*000c*/ 	.word	0x00000000
        /*0010*/ 	.short	0x0001
        /*0012*/ 	.short	0x0008
        /*0014*/ 	.byte	0x00, 0xf0, 0x21, 0x00


	//----- nvinfo : EIATTR_KPARAM_INFO
	.align		4
.L_667:
        /*0018*/ 	.byte	0x04, 0x17
        /*001a*/ 	.short	(.L_669 - .L_668)
.L_668:
        /*001c*/ 	.word	0x00000000
        /*0020*/ 	.short	0x0000
        /*0022*/ 	.short	0x0000
        /*0024*/ 	.byte	0x00, 0xf5, 0x21, 0x00


	//----- nvinfo : EIATTR_SPARSE_MMA_MASK
	.align		4
.L_669:
        /*0028*/ 	.byte	0x03, 0x50
        /*002a*/ 	.short	0x0000


	//----- nvinfo : EIATTR_MAXREG_COUNT
	.align		4
        /*002c*/ 	.byte	0x03, 0x1b
        /*002e*/ 	.short	0x00ff


	//----- nvinfo : EIATTR_MERCURY_ISA_VERSION
	.align		4
        /*0030*/ 	.byte	0x03, 0x5f
        /*0032*/ 	.short	0x0101


	//----- nvinfo : EIATTR_VRC_CTA_INIT_COUNT
	.align		4
        /*0034*/ 	.byte	0x02, 0x4a
	.zero		1
	.zero		1


	//----- nvinfo : EIATTR_EXIT_INSTR_OFFSETS
	.align		4
        /*0038*/ 	.byte	0x04, 0x1c
        /*003a*/ 	.short	(.L_671 - .L_670)


	//   ....[0]....
.L_670:
        /*003c*/ 	.word	0x00000bd0


	//----- nvinfo : EIATTR_CBANK_PARAM_SIZE
	.align		4
.L_671:
        /*0040*/ 	.byte	0x03, 0x19
        /*0042*/ 	.short	0x0010


	//----- nvinfo : EIATTR_PARAM_CBANK
	.align		4
        /*0044*/ 	.byte	0x04, 0x0a
        /*0046*/ 	.short	(.L_673 - .L_672)
	.align		4
.L_672:
        /*0048*/ 	.word	index@(.nv.constant0._Z11cylBesselI0Pdd)
        /*004c*/ 	.short	0x0380
        /*004e*/ 	.short	0x0010


	//----- nvinfo : EIATTR_SW_WAR
	.align		4
.L_673:
        /*0050*/ 	.byte	0x04, 0x36
        /*0052*/ 	.short	(.L_675 - .L_674)
.L_674:
        /*0054*/ 	.word	0x00000008
.L_675:


//--------------------- .nv.callgraph             --------------------------
	.section	.nv.callgraph,"",@"SHT_CUDA_CALLGRAPH"
	.align	4
	.sectionentsize	8
	.align		4
        /*0000*/ 	.word	0x00000000
	.align		4
        /*0004*/ 	.word	0xffffffff
	.align		4
        /*0008*/ 	.word	0x00000000
	.align		4
        /*000c*/ 	.word	0xfffffffe
	.align		4
        /*0010*/ 	.word	0x00000000
	.align		4
        /*0014*/ 	.word	0xfffffffd
	.align		4
        /*0018*/ 	.word	0x00000000
	.align		4
        /*001c*/ 	.word	0xfffffffc


//--------------------- .nv.constant4             --------------------------
	.section	.nv.constant4,"a",@progbits
	.align	8
	.align		8
.nv.constant4:
        /*0000*/ 	.dword	__cudart_i2opi_d
	.align		8
        /*0008*/ 	.dword	__cudart_sin_cos_coeffs


//--------------------- .text._Z6fma_rzPdddd      --------------------------
	.section	.text._Z6fma_rzPdddd,"ax",@progbits
	.align	128
        .global         _Z6fma_rzPdddd
        .type           _Z6fma_rzPdddd,@function
        .size           _Z6fma_rzPdddd,(.L_x_390 - _Z6fma_rzPdddd)
        .other          _Z6fma_rzPdddd,@"STO_CUDA_ENTRY STV_DEFAULT"
_Z6fma_rzPdddd:
.text._Z6fma_rzPdddd:
[----:B------:R-:W-:Y:S08]  /*0000*/  LDC R1, c[0x0][0x37c] ;  /* 0x0000df00ff017b82 */ /* 0x000ff00000000800 */
[----:B------:R-:W0:Y:S01]  /*0010*/  LDC.64 R2, c[0x0][0x390] ;  /* 0x0000e400ff027b82 */ /* 0x000e220000000a00 */
[----:B------:R-:W0:Y:S01]  /*0020*/  LDCU.64 UR6, c[0x0][0x388] ;  /* 0x00007100ff0677ac */ /* 0x000e220008000a00 */
[----:B------:R-:W1:Y:S06]  /*0030*/  LDCU.64 UR4, c[0x0][0x358] ;  /* 0x00006b00ff0477ac */ /* 0x000e6c0008000a00 */
[----:B------:R-:W0:Y:S08]  /*0040*/  LDC.64 R6, c[0x0][0x398] ;  /* 0x0000e600ff067b82 */ /* 0x000e300000000a00 */
[----:B------:R-:W1:Y:S01]  /*0050*/  LDC.64 R4, c[0x0][0x380] ;  /* 0x0000e000ff047b82 */ /* 0x000e620000000a00 */
[----:B0-----:R-:W-:-:S07]  /*0060*/  DFMA.RZ R2, R2, UR6, R6 ;  /* 0x0000000602027c2b */ /* 0x001fce000800c006 */
[----:B-1----:R-:W-:Y:S01]  /*0070*/  STG.E.64 desc[UR4][R4.64], R2 ;  /* 0x0000000204007986 */ /* 0x002fe2000c101b04 */
[----:B------:R-:W-:Y:S05]  /*0080*/  EXIT ;  /* 0x000000000000794d */ /* 0x000fea0003800000 */
.L_x_0:
[----:B------:R-:W-:-:S00]  /*0090*/  BRA `(.L_x_0) ;  /* 0xfffffffc00fc7947 */ /* 0x000fc0000383ffff */
[----:B------:R-:W-:-:S00]  /*00a0*/  NOP ;  /* 0x0000000000007918 */ /* 0x000fc00000000000 */
        /* <DEDUP_REMOVED lines=13> */
.L_x_390:


//--------------------- .text._Z6fma_ruPdddd      --------------------------
	.section	.text._Z6fma_ruPdddd,"ax",@progbits
	.align	128
        .global         _Z6fma_ruPdddd
        .type           _Z6fma_ruPdddd,@function
        .size           _Z6fma_ruPdddd,(.L_x_391 - _Z6fma_ruPdddd)
        .other          _Z6fma_ruPdddd,@"STO_CUDA_ENTRY STV_DEFAULT"
_Z6fma_ruPdddd:
.text._Z6fma_ruPdddd:
[----:B------:R-:W-:Y:S08]  /*0000*/  LDC R1, c[0x0][0x37c] ;  /* 0x0000df00ff017b82 */ /* 0x000ff00000000800 */
[----:B------:R-:W0:Y:S01]  /*0010*/  LDC.64 R2, c[0x0][0x390] ;  /* 0x0000e400ff027b82 */ /* 0x000e220000000a00 */
[----:B------:R-:W0:Y:S01]  /*0020*/  LDCU.64 UR6, c[0x0][0x388] ;  /* 0x00007100ff0677ac */ /* 0x000e220008000a00 */
[----:B------:R-:W1:Y:S06]  /*0030*/  LDCU.64 UR4, c[0x0][0x358] ;  /* 0x00006b00ff0477ac */ /* 0x000e6c0008000a00 */
[----:B------:R-:W0:Y:S08]  /*0040*/  LDC.64 R6, c[0x0][0x398] ;  /* 0x0000e600ff067b82 */ /* 0x000e300000000a00 */
[----:B------:R-:W1:Y:S01]  /*0050*/  LDC.64 R4, c[0x0][0x380] ;  /* 0x0000e000ff047b82 */ /* 0x000e620000000a00 */
[----:B0-----:R-:W-:-:S07]  /*0060*/  DFMA.RP R2, R2, UR6, R6 ;  /* 0x0000000602027c2b */ /* 0x001fce0008008006 */
[----:B-1----:R-:W-:Y:S01]  /*0070*/  STG.E.64 desc[UR4][R4.64], R2 ;  /* 0x0000000204007986 */ /* 0x002fe2000c101b04 */
[----:B------:R-:W-:Y:S05]  /*0080*/  EXIT ;  /* 0x000000000000794d */ /* 0x000fea0003800000 */
.L_x_1:
        /* <DEDUP_REMOVED lines=15> */
.L_x_391:


//--------------------- .text._Z6fma_rnPdddd      --------------------------
	.section	.text._Z6fma_rnPdddd,"ax",@progbits
	.align	128
        .global         _Z6fma_rnPdddd
        .type           _Z6fma_rnPdddd,@function
        .size           _Z6fma_rnPdddd,(.L_x_392 - _Z6fma_rnPdddd)
        .other          _Z6fma_rnPdddd,@"STO_CUDA_ENTRY STV_DEFAULT"
_Z6fma_rnPdddd:
.text._Z6fma_rnPdddd:
[----:B------:R-:W-:Y:S08]  /*0000*/  LDC R1, c[0x0][0x37c] ;  /* 0x0000df00ff017b82 */ /* 0x000ff00000000800 */
[----:B------:R-:W0:Y:S01]  /*0010*/  LDC.64 R2, c[0x0][0x390] ;  /* 0x0000e400ff027b82 */ /* 0x000e220000000a00 */
[----:B------:R-:W0:Y:S01]  /*0020*/  LDCU.64 UR6, c[0x0][0x388] ;  /* 0x00007100ff0677ac */ /* 0x000e220008000a00 */
[----:B------:R-:W1:Y:S06]  /*0030*/  LDCU.64 UR4, c[0x0][0x358] ;  /* 0x00006b00ff0477ac */ /* 0x000e6c0008000a00 */
[----:B------:R-:W0:Y:S08]  /*0040*/  LDC.64 R6, c[0x0][0x398] ;  /* 0x0000e600ff067b82 */ /* 0x000e300000000a00 */
[----:B------:R-:W1:Y:S01]  /*0050*/  LDC.64 R4, c[0x0][0x380] ;  /* 0x0000e000ff047b82 */ /* 0x000e620000000a00 */
[----:B0-----:R-:W-:-:S07]  /*0060*/  DFMA R2, R2, UR6, R6 ;  /* 0x0000000602027c2b */ /* 0x001fce0008000006 */
[----:B-1----:R-:W-:Y:S01]  /*0070*/  STG.E.64 desc[UR4][R4.64], R2 ;  /* 0x0000000204007986 */ /* 0x002fe2000c101b04 */
[----:B------:R-:W-:Y:S05]  /*0080*/  EXIT ;  /* 0x000000000000794d */ /* 0x000fea0003800000 */
.L_x_2:
        /* <DEDUP_REMOVED lines=15> */
.L_x_392:


//--------------------- .text._Z6fma_rdPdddd      --------------------------
	.section	.text._Z6fma_rdPdddd,"ax",@progbits
	.align	128
        .global         _Z6fma_rdPdddd
        .type           _Z6fma_rdPdddd,@function
        .size           _Z6fma_rdPdddd,(.L_x_393 - _Z6fma_rdPdddd)
        .other          _Z6fma_rdPdddd,@"STO_CUDA_ENTRY STV_DEFAULT"
_Z6fma_rdPdddd:
.text._Z6fma_rdPdddd:
[----:B------:R-:W-:Y:S08]  /*0000*/  LDC R1, c[0x0][0x37c] ;  /* 0x0000df00ff017b82 */ /* 0x000ff00000000800 */
[----:B------:R-:W0:Y:S01]  /*0010*/  LDC.64 R2, c[0x0][0x390] ;  /* 0x0000e400ff027b82 */ /* 0x000e220000000a00 */
[----:B------:R-:W0:Y:S01]  /*0020*/  LDCU.64 UR6, c[0x0][0x388] ;  /* 0x00007100ff0677ac */ /* 0x000e220008000a00 */
[----:B------:R-:W1:Y:S06]  /*0030*/  LDCU.64 UR4, c[0x0][0x358] ;  /* 0x00006b00ff0477ac */ /* 0x000e6c0008000a00 */
[----:B------:R-:W0:Y:S08]  /*0040*/  LDC.64 R6, c[0x0][0x398] ;  /* 0x0000e600ff067b82 */ /* 0x000e300000000a00 */
[----:B------:R-:W1:Y:S01]  /*0050*/  LDC.64 R4, c[0x0][0x380] ;  /* 0x0000e000ff047b82 */ /* 0x000e620000000a00 */
[----:B0-----:R-:W-:-:S07]  /*0060*/  DFMA.RM R2, R2, UR6, R6 ;  /* 0x0000000602027c2b */ /* 0x001fce0008004006 */
[----:B-1----:R-:W-:Y:S01]  /*0070*/  STG.E.64 desc[UR4][R4.64], R2 ;  /* 0x0000000204007986 */ /* 0x002fe2000c101b04 */
[----:B------:R-:W-:Y:S05]  /*0080*/  EXIT ;  /* 0x000000000000794d */ /* 0x000fea0003800000 */
.L_x_3:
        /* <DEDUP_REMOVED lines=15> */
.L_x_393:


//--------------------- .text._Z7dsub_rzPddd      --------------------------
	.section	.text._Z7dsub_rzPddd,"ax",@progbits
	.align	128
        .global         _Z7dsub_rzPddd
        .type           _Z7dsub_rzPddd,@function
        .size           _Z7dsub_rzPddd,(.L_x_394 - _Z7dsub_rzPddd)
        .other          _Z7dsub_rzPddd,@"STO_CUDA_ENTRY STV_DEFAULT"
_Z7dsub_rzPddd:
.text._Z7dsub_rzPddd:
[----:B------:R-:W-:Y:S08]  /*0000*/  LDC R1, c[0x0][0x37c] ;  /* 0x0000df00ff017b82 */ /* 0x000ff00000000800 */
[----:B------:R-:W0:Y:S01]  /*0010*/  LDC.64 R2, c[0x0][0x390] ;  /* 0x0000e400ff027b82 */ /* 0x000e220000000a00 */
[----:B------:R-:W0:Y:S01]  /*0020*/  LDCU.64 UR6, c[0x0][0x388] ;  /* 0x00007100ff0677ac */ /* 0x000e220008000a00 */
[----:B------:R-:W1:Y:S06]  /*0030*/  LDCU.64 UR4, c[0x0][0x358] ;  /* 0x00006b00ff0477ac */ /* 0x000e6c0008000a00 */
[----:B------:R-:W1:Y:S01]  /*0040*/  LDC.64 R4, c[0x0][0x380] ;  /* 0x0000e000ff047b82 */ /* 0x000e620000000a00 */
[----:B0-----:R-:W-:-:S07]  /*0050*/  DADD.RZ R2, -R2, UR6 ;  /* 0x0000000602027e29 */ /* 0x001fce000800c100 */
[----:B-1----:R-:W-:Y:S01]  /*0060*/  STG.E.64 desc[UR4][R4.64], R2 ;  /* 0x0000000204007986 */ /* 0x002fe2000c101b04 */
[----:B------:R-:W-:Y:S05]  /*0070*/  EXIT ;  /* 0x000000000000794d */ /* 0x000fea0003800000 */
.L_x_4:
        /* <DEDUP_REMOVED lines=16> */
.L_x_394:


//--------------------- .text._Z7dsub_ruPddd      --------------------------
	.section	.text._Z7dsub_ruPddd,"ax",@progbits
	.align	128
        .global         _Z7dsub_ruPddd
        .type           _Z7dsub_ruPddd,@function
        .size           _Z7dsub_ruPddd,(.L_x_395 - _Z7dsub_ruPddd)
        .other          _Z7dsub_ruPddd,@"STO_CUDA_ENTRY STV_DEFAULT"
_Z7dsub_ruPddd:
.text._Z7dsub_ruPddd:
[----:B------:R-:W-:Y:S08]  /*0000*/  LDC R1, c[0x0][0x37c] ;  /* 0x0000df00ff017b82 */ /* 0x000ff00000000800 */
[----:B------:R-:W0:Y:S01]  /*0010*/  LDC.64 R2, c[0x0][0x390] ;  /* 0x0000e400ff027b82 */ /* 0x000e220000000a00 */
[----:B------:R-:W0:Y:S01]  /*0020*/  LDCU.64 UR6, c[0x0][0x388] ;  /* 0x00007100ff0677ac */ /* 0x000e220008000a00 */
[----:B------:R-:W1:Y:S06]  /*0030*/  LDCU.64 UR4, c[0x0][0x358] ;  /* 0x00006b00ff0477ac */ /* 0x000e6c0008000a00 */
[----:B------:R-:W1:Y:S01]  /*0040*/  LDC.64 R4, c[0x0][0x380] ;  /* 0x0000e000ff047b82 */ /* 0x000e620000000a00 */
[----:B0-----:R-:W-:-:S07]  /*0050*/  DADD.RP R2, -R2, UR6 ;  /* 0x0000000602027e29 */ /* 0x001fce0008008100 */
[----:B-1----:R-:W-:Y:S01]  /*0060*/  STG.E.64 desc[UR4][R4.64], R2 ;  /* 0x0000000204007986 */ /* 0x002fe2000c101b04 */
[----:B------:R-:W-:Y:S05]  /*0070*/  EXIT ;  /* 0x000000000000794d */ /* 0x000fea0003800000 */
.L_x_5:
        /* <DEDUP_REMOVED lines=16> */
.L_x_395:


//--------------------- .text._Z7dsub_rnPddd      --------------------------
	.section	.text._Z7dsub_rnPddd,"ax",@progbits
	.align	128
        .global         _Z7dsub_rnPddd
        .type           _Z7dsub_rnPddd,@function
        .size           _Z7dsub_rnPddd,(.L_x_396 - _Z7dsub_rnPddd)
        .other          _Z7dsub_rnPddd,@"STO_CUDA_ENTRY STV_DEFAULT"
_Z7dsub_rnPddd:
.text._Z7dsub_rnPddd:
[----:B------:R-:W-:Y:S08]  /*0000*/  LDC R1, c[0x0][0x37c] ;  /* 0x0000df00ff017b82 */ /* 0x000ff00000000800 */
[----:B------:R-:W0:Y:S01]  /*0010*/  LDC.64 R2, c[0x0][0x390] ;  /* 0x0000e400ff027b82 */ /* 0x000e220000000a00 */
[----:B------:R-:W0:Y:S01]  /*0020*/  LDCU.64 UR6, c[0x0][0x388] ;  /* 0x00007100ff0677ac */ /* 0x000e220008000a00 */
[----:B------:R-:W1:Y:S06]  /*0030*/  LDCU.64 UR4, c[0x0][0x358] ;  /* 0x00006b00ff0477ac */ /* 0x000e6c0008000a00 */
[----:B------:R-:W1:Y:S01]  /*0040*/  LDC.64 R4, c[0x0][0x380] ;  /* 0x0000e000ff047b82 */ /* 0x000e620000000a00 */
[----:B0-----:R-:W-:-:S07]  /*0050*/  DADD R2, -R2, UR6 ;  /* 0x0000000602027e29 */ /* 0x001fce0008000100 */
[----:B-1----:R-:W-:Y:S01]  /*0060*/  STG.E.64 desc[UR4][R4.64], R2 ;  /* 0x0000000204007986 */ /* 0x002fe2000c101b04 */
[----:B------:R-:W-:Y:S05]  /*0070*/  EXIT ;  /* 0x000000000000794d */ /* 0x000fea0003800000 */
.L_x_6:
        /* <DEDUP_REMOVED lines=16> */
.L_x_396:


//--------------------- .text._Z7dsub_rdPddd      --------------------------
	.section	.text._Z7dsub_rdPddd,"ax",@progbits
	.align	128
        .global         _Z7dsub_rdPddd
        .type           _Z7dsub_rdPddd,@function
        .size           _Z7dsub_rdPddd,(.L_x_397 - _Z7dsub_rdPddd)
        .other          _Z7dsub_rdPddd,@"STO_CUDA_ENTRY STV_DEFAULT"
_Z7dsub_rdPddd:
.text._Z7dsub_rdPddd:
[----:B------:R-:W-:Y:S08]  /*0000*/  LDC R1, c[0x0][0x37c] ;  /* 0x0000df00ff017b82 */ /* 0x000ff00000000800 */
[----:B------:R-:W0:Y:S01]  /*0010*/  LDC.64 R2, c[0x0][0x390] ;  /* 0x0000e400ff027b82 */ /* 0x000e220000000a00 */
[----:B------:R-:W0:Y:S01]  /*0020*/  LDCU.64 UR6, c[0x0][0x388] ;  /* 0x00007100ff0677ac */ /* 0x000e220008000a00 */
[----:B------:R-:W1:Y:S06]  /*0030*/  LDCU.64 UR4, c[0x0][0x358] ;  /* 0x00006b00ff0477ac */ /* 0x000e6c0008000a00 */
[----:B------:R-:W1:Y:S01]  /*0040*/  LDC.64 R4, c[0x0][0x380] ;  /* 0x0000e000ff047b82 */ /* 0x000e620000000a00 */
[----:B0-----:R-:W-:-:S07]  /*0050*/  DADD.RM R2, -R2, UR6 ;  /* 0x0000000602027e29 */ /* 0x001fce0008004100 */
[----:B-1----:R-:W-:Y:S01]  /*0060*/  STG.E.64 desc[UR4][R4.64], R2 ;  /* 0x0000000204007986 */ /* 0x002fe2000c101b04 */
[----:B------:R-:W-:Y:S05]  /*0070*/  EXIT ;  /* 0x000000000000794d */ /* 0x000fea0003800000 */
.L_x_7:
        /* <DEDUP_REMOVED lines=16> */
.L_x_397:


//--------------------- .text._Z7dmul_rzPddd      --------------------------
	.section	.text._Z7dmul_rzPddd,"ax",@progbits
	.align	128
        .global         _Z7dmul_rzPddd
        .type           _Z7dmul_rzPddd,@function
        .size           _Z7dmul_rzPddd,(.L_x_398 - _Z7dmul_rzPddd)
        .other          _Z7dmul_rzPddd,@"STO_CUDA_ENTRY STV_DEFAULT"
_Z7dmul_rzPddd:
.text._Z7dmul_rzPddd:
[----:B------:R-:W-:Y:S08]  /*0000*/  LDC R1, c[0x0][0x37c] ;  /* 0x0000df00ff017b82 */ /* 0x000ff00000000800 */
[----:B------:R-:W0:Y:S01]  /*0010*/  LDC.64 R2, c[0x0][0x390] ;  /* 0x0000e400ff027b82 */ /* 0x000e220000000a00 */
[----:B------:R-:W0:Y:S01]  /*0020*/  LDCU.64 UR6, c[0x0][0x388] ;  /* 0x00007100ff0677ac */ /* 0x000e220008000a00 */
[----:B------:R-:W1:Y:S06]  /*0030*/  LDCU.64 UR4, c[0x0][0x358] ;  /* 0x00006b00ff0477ac */ /* 0x000e6c0008000a00 */
[----:B------:R-:W1:Y:S01]  /*0040*/  LDC.64 R4, c[0x0][0x380] ;  /* 0x0000e000ff047b82 */ /* 0x000e620000000a00 */
[----:B0-----:R-:W-:-:S07]  /*0050*/  DMUL.RZ R2, R2, UR6 ;  /* 0x0000000602027c28 */ /* 0x001fce000800c000 */
[----:B-1----:R-:W-:Y:S01]  /*0060*/  STG.E.64 desc[UR4][R4.64], R2 ;  /* 0x0000000204007986 */ /* 0x002fe2000c101b04 */
[----:B------:R-:W-:Y:S05]  /*0070*/  EXIT ;  /* 0x000000000000794d */ /* 0x000fea0003800000 */
.L_x_8:
        /* <DEDUP_REMOVED lines=16> */
.L_x_398:


//--------------------- .text._Z7dmul_ruPddd      --------------------------
	.section	.text._Z7dmul_ruPddd,"ax",@progbits
	.align	128
        .global         _Z7dmul_ruPddd
        .type           _Z7dmul_ruPddd,@function
        .size           _Z7dmul_ruPddd,(.L_x_399 - _Z7dmul_ruPddd)
        .other          _Z7dmul_ruPddd,@"STO_CUDA_ENTRY STV_DEFAULT"
_Z7dmul_ruPddd:
.text._Z7dmul_ruPddd:
[----:B------:R-:W-:Y:S08]  /*0000*/  LDC R1, c[0x0][0x37c] ;  /* 0x0000df00ff017b82 */ /* 0x000ff00000000800 */
[----:B------:R-:W0:Y:S01]  /*0010*/  LDC.64 R2, c[0x0][0x390] ;  /* 0x0000e400ff027b82 */ /* 0x000e220000000a00 */
[----:B------:R-:W0:Y:S01]  /*0020*/  LDCU.64 UR6, c[0x0][0x388] ;  /* 0x00007100ff0677ac */ /* 0x000e220008000a00 */
[----:B------:R-:W1:Y:S06]  /*0030*/  LDCU.64 UR4, c[0x0][0x358] ;  /* 0x00006b00ff0477ac */ /* 0x000e6c0008000a00 */
[----:B------:R-:W1:Y:S01]  /*0040*/  LDC.64 R4, c[0x0][0x380] ;  /* 0x0000e000ff047b82 */ /* 0x000e620000000a00 */
[----:B0-----:R-:W-:-:S07]  /*0050*/  DMUL.RP R2, R2, UR6 ;  /* 0x0000000602027c28 */ /* 0x001fce0008008000 */
[----:B-1----:R-:W-:Y:S01]  /*0060*/  STG.E.64 desc[UR4][R4.64], R2 ;  /* 0x0000000204007986 */ /* 0x002fe2000c101b04 */
[----:B------:R-:W-:Y:S05]  /*0070*/  EXIT ;  /* 0x000000000000794d */ /* 0x000fea0003800000 */
.L_x_9:
        /* <DEDUP_REMOVED lines=16> */
.L_x_399:


//--------------------- .text._Z7dmul_rnPddd      --------------------------
	.section	.text._Z7dmul_rnPddd,"ax",@progbits
	.align	128
        .global         _Z7dmul_rnPddd
        .type           _Z7dmul_rnPddd,@function
        .size           _Z7dmul_rnPddd,(.L_x_400 - _Z7dmul_rnPddd)
        .other          _Z7dmul_rnPddd,@"STO_CUDA_ENTRY STV_DEFAULT"
_Z7dmul_rnPddd:
.text._Z7dmul_rnPddd:
[----:B------:R-:W-:Y:S08]  /*0000*/  LDC R1, c[0x0][0x37c] ;  /* 0x0000df00ff017b82 */ /* 0x000ff00000000800 */
[----:B------:R-:W0:Y:S01]  /*0010*/  LDC.64 R2, c[0x0][0x390] ;  /* 0x0000e400ff027b82 */ /* 0x000e220000000a00 */
[----:B------:R-:W0:Y:S01]  /*0020*/  LDCU.64 UR6, c[0x0][0x388] ;  /* 0x00007100ff0677ac */ /* 0x000e220008000a00 */
[----:B------:R-:W1:Y:S06]  /*0030*/  LDCU.64 UR4, c[0x0][0x358] ;  /* 0x00006b00ff0477ac */ /* 0x000e6c0008000a00 */
[----:B------:R-:W1:Y:S01]  /*0040*/  LDC.64 R4, c[0x0][0x380] ;  /* 0x0000e000ff047b82 */ /* 0x000e620000000a00 */
[----:B0-----:R-:W-:-:S07]  /*0050*/  DMUL R2, R2, UR6 ;  /* 0x0000000602027c28 */ /* 0x001fce0008000000 */
[----:B-1----:R-:W-:Y:S01]  /*0060*/  STG.E.64 desc[UR4][R4.64], R2 ;  /* 0x0000000204007986 */ /* 0x002fe2000c101b04 */
[----:B------:R-:W-:Y:S05]  /*0070*/  EXIT ;  /* 0x000000000000794d */ /* 0x000fea0003800000 */
.L_x_10:
        /* <DEDUP_REMOVED lines=16> */
.L_x_400:


//--------------------- .text._Z7dmul_rdPddd      --------------------------
	.section	.text._Z7dmul_rdPddd,"ax",@progbits
	.align	128
        .global         _Z7dmul_rdPddd
        .type           _Z7dmul_rdPddd,@function
        .size           _Z7dmul_rdPddd,(.L_x_401 - _Z7dmul_rdPddd)
        .other          _Z7dmul_rdPddd,@"STO_CUDA_ENTRY STV_DEFAULT"
_Z7dmul_rdPddd:
.text._Z7dmul_rdPddd:
[----:B------:R-:W-:Y:S08]  /*0000*/  LDC R1, c[0x0][0x37c] ;  /* 0x0000df00ff017b82 */ /* 0x000ff00000000800 */
[----:B------:R-:W0:Y:S01]  /*0010*/  LDC.64 R2, c[0x0][0x390] ;  /* 0x0000e400ff027b82 */ /* 0x000e220000000a00 */
[----:B------:R-:W0:Y:S01]  /*0020*/  LDCU.64 UR6, c[0x0][0x388] ;  /* 0x00007100ff0677ac */ /* 0x000e220008000a00 */
[----:B------:R-:W1:Y:S06]  /*0030*/  LDCU.64 UR4, c[0x0][0x358] ;  /* 0x00006b00ff0477ac */ /* 0x000e6c0008000a00 */
[----:B------:R-:W1:Y:S01]  /*0040*/  LDC.64 R4, c[0x0][0x380] ;  /* 0x0000e000ff047b82 */ /* 0x000e620000000a00 */
[----:B0-----:R-:W-:-:S07]  /*0050*/  DMUL.RM R2, R2, UR6 ;  /* 0x0000000602027c28 */ /* 0x001fce0008004000 */
[----:B-1----:R-:W-:Y:S01]  /*0060*/  STG.E.64 desc[UR4][R4.64], R2 ;  /* 0x0000000204007986 */ /* 0x002fe2000c101b04 */
[----:B------:R-:W-:Y:S05]  /*0070*/  EXIT ;  /* 0x000000000000794d */ /* 0x000fea0003800000 */
.L_x_11:
        /* <DEDUP_REMOVED lines=16> */
.L_x_401:


//--------------------- .text._Z7dadd_rzPddd      --------------------------
	.section	.text._Z7dadd_rzPddd,"ax",@progbits
	.align	128
        .global         _Z7dadd_rzPddd
        .type           _Z7dadd_rzPddd,@function
        .size           _Z7dadd_rzPddd,(.L_x_402 - _Z7dadd_rzPddd)
        .other          _Z7dadd_rzPddd,@"STO_CUDA_ENTRY STV_DEFAULT"
_Z7dadd_rzPddd:
.text._Z7dadd_rzPddd:
[----:B------:R-:W-:Y:S08]  /*0000*/  LDC R1, c[0x0][0x37c] ;  /* 0x0000df00ff017b82 */ /* 0x000ff00000000800 */
[----:B------:R-:W0:Y:S01]  /*0010*/  LDC.64 R2, c[0x0][0x390] ;  /* 0x0000e400ff027b82 */ /* 0x000e220000000a00 */
[----:B------:R-:W0:Y:S01]  /*0020*/  LDCU.64 UR6, c[0x0][0x388] ;  /* 0x00007100ff0677ac */ /* 0x000e220008000a00 */
[----:B------:R-:W1:Y:S06]  /*0030*/  LDCU.64 UR4, c[0x0][0x358] ;  /* 0x00006b00ff0477ac */ /* 0x000e6c0008000a00 */
[----:B------:R-:W1:Y:S01]  /*0040*/  LDC.64 R4, c[0x0][0x380] ;  /* 0x0000e000ff047b82 */ /* 0x000e620000000a00 */
[----:B0-----:R-:W-:-:S07]  /*0050*/  DADD.RZ R2, R2, UR6 ;  /* 0x0000000602027e29 */ /* 0x001fce000800c000 */
[----:B-1----:R-:W-:Y:S01]  /*0060*/  STG.E.64 desc[UR4][R4.64], R2 ;  /* 0x0000000204007986 */ /* 0x002fe2000c101b04 */
[----:B------:R-:W-:Y:S05]  /*0070*/  EXIT ;  /* 0x000000000000794d */ /* 0x000fea0003800000 */
.L_x_12:
        /* <DEDUP_REMOVED lines=16> */
.L_x_402:


//--------------------- .text._Z7dadd_ruPddd      --------------------------
	.section	.text._Z7dadd_ruPddd,"ax",@progbits
	.align	128
        .global         _Z7dadd_ruPddd
        .type           _Z7dadd_ruPddd,@function
        .size           _Z7dadd_ruPddd,(.L_x_403 - _Z7dadd_ruPddd)
        .other          _Z7dadd_ruPddd,@"STO_CUDA_ENTRY STV_DEFAULT"
_Z7dadd_ruPddd:
.text._Z7dadd_ruPddd:
[----:B------:R-:W-:Y:S08]  /*0000*/  LDC R1, c[0x0][0x37c] ;  /* 0x0000df00ff017b82 */ /* 0x000ff00000000800 */
[----:B------:R-:W0:Y:S01]  /*0010*/  LDC.64 R2, c[0x0][0x390] ;  /* 0x0000e400ff027b82 */ /* 0x000e220000000a00 */
[----:B------:R-:W0:Y:S01]  /*0020*/  LDCU.64 UR6, c[0x0][0x388] ;  /* 0x00007100ff0677ac */ /* 0x000e220008000a00 */
[----:B------:R-:W1:Y:S06]  /*0030*/  LDCU.64 UR4, c[0x0][0x358] ;  /* 0x00006b00ff0477ac */ /* 0x000e6c0008000a00 */
[----:B------:R-:W1:Y:S01]  /*0040*/  LDC.64 R4, c[0x0][0x380] ;  /* 0x0000e000ff047b82 */ /* 0x000e620000000a00 */
[----:B0-----:R-:W-:-:S07]  /*0050*/  DADD.RP R2, R2, UR6 ;  /* 0x0000000602027e29 */ /* 0x001fce0008008000 */
[----:B-1----:R-:W-:Y:S01]  /*0060*/  STG.E.64 desc[UR4][R4.64], R2 ;  /* 0x0000000204007986 */ /* 0x002fe2000c101b04 */
[----:B------:R-:W-:Y:S05]  /*0070*/  EXIT ;  /* 0x000000000000794d */ /* 0x000fea0003800000 */
.L_x_13:
        /* <DEDUP_REMOVED lines=16> */
.L_x_403:


//--------------------- .text._Z7dadd_rnPddd      --------------------------
	.section	.text._Z7dadd_rnPddd,"ax",@progbits
	.align	128
        .global         _Z7dadd_rnPddd
        .type           _Z7dadd_rnPddd,@function
        .size           _Z7dadd_rnPddd,(.L_x_404 - _Z7dadd_rnPddd)
        .other          _Z7dadd_rnPddd,@"STO_CUDA_ENTRY STV_DEFAULT"
_Z7dadd_rnPddd:
.text._Z7dadd_rnPddd:
[----:B------:R-:W-:Y:S08]  /*0000*/  LDC R1, c[0x0][0x37c] ;  /* 0x0000df00ff017b82 */ /* 0x000ff00000000800 */
[----:B------:R-:W0:Y:S01]  /*0010*/  LDC.64 R2, c[0x0][0x390] ;  /* 0x0000e400ff027b82 */ /* 0x000e220000000a00 */
[----:B------:R-:W0:Y:S01]  /*0020*/  LDCU.64 UR6, c[0x0][0x388] ;  /* 0x00007100ff0677ac */ /* 0x000e220008000a00 */
[----:B------:R-:W1:Y:S06]  /*0030*/  LDCU.64 UR4, c[0x0][0x358] ;  /* 0x00006b00ff0477ac */ /* 0x000e6c0008000a00 */
[----:B------:R-:W1:Y:S01]  /*0040*/  LDC.64 R4, c[0x0][0x380] ;  /* 0x0000e000ff047b82 */ /* 0x000e620000000a00 */
[----:B0-----:R-:W-:-:S07]  /*0050*/  DADD R2, R2, UR6 ;  /* 0x0000000602027e29 */ /* 0x001fce0008000000 */
[----:B-1----:R-:W-:Y:S01]  /*0060*/  STG.E.64 desc[UR4][R4.64], R2 ;  /* 0x0000000204007986 */ /* 0x002fe2000c101b04 */
[----:B------:R-:W-:Y:S05]  /*0070*/  EXIT ;  /* 0x000000000000794d */ /* 0x000fea0003800000 */
.L_x_14:
        /* <DEDUP_REMOVED lines=16> */
.L_x_404:


//--------------------- .text._Z7dadd_rdPddd      --------------------------
	.section	.text._Z7dadd_rdPddd,"ax",@progbits
	.align	128
        .global         _Z7dadd_rdPddd
        .type           _Z7dadd_rdPddd,@function
        .size           _Z7dadd_rdPddd,(.L_x_405 - _Z7dadd_rdPddd)
        .other          _Z7dadd_rdPddd,@"STO_CUDA_ENTRY STV_DEFAULT"
_Z7dadd_rdPddd:
.text._Z7dadd_rdPddd:
[----:B------:R-:W-:Y:S08]  /*0000*/  LDC R1, c[0x0][0x37c] ;  /* 0x0000df00ff017b82 */ /* 0x000ff00000000800 */
[----:B------:R-:W0:Y:S01]  /*0010*/  LDC.64 R2, c[0x0][0x390] ;  /* 0x0000e400ff027b82 */ /* 0x000e220000000a00 */
[----:B------:R-:W0:Y:S01]  /*0020*/  LDCU.64 UR6, c[0x0][0x388] ;  /* 0x00007100ff0677ac */ /* 0x000e220008000a00 */
[----:B------:R-:W1:Y:S06]  /*0030*/  LDCU.64 UR4, c[0x0][0x358] ;  /* 0x00006b00ff0477ac */ /* 0x000e6c0008000a00 */
[----:B------:R-:W1:Y:S01]  /*0040*/  LDC.64 R4, c[0x0][0x380] ;  /* 0x0000e000ff047b82 */ /* 0x000e620000000a00 */
[----:B0-----:R-:W-:-:S07]  /*0050*/  DADD.RM R2, R2, UR6 ;  /* 0x0000000602027e29 */ /* 0x001fce0008004000 */
[----:B-1----:R-:W-:Y:S01]  /*0060*/  STG.E.64 desc[UR4][R4.64], R2 ;  /* 0x0000000204007986 */ /* 0x002fe2000c101b04 */
[----:B------:R-:W-:Y:S05]  /*0070*/  EXIT ;  /* 0x000000000000794d */ /* 0x000fea0003800000 */
.L_x_15:
        /* <DEDUP_REMOVED lines=16> */
.L_x_405:


//--------------------- .text._Z3_ynPdid          --------------------------
	.section	.text._Z3_ynPdid,"ax",@progbits
	.align	128
        .global         _Z3_ynPdid
        .type           _Z3_ynPdid,@function
        .size           _Z3_ynPdid,(.L_x_369 - _Z3_ynPdid)
        .other          _Z3_ynPdid,@"STO_CUDA_ENTRY STV_DEFAULT"
_Z3_ynPdid:
.text._Z3_ynPdid:
[----:B------:R-:W0:Y:S08]  /*0000*/  LDC R1, c[0x0][0x37c] ;  /* 0x0000df00ff017b82 */ /* 0x000e300000000800 */
[----:B------:R-:W1:Y:S01]  /*0010*/  LDC.64 R10, c[0x0][0x390] ;  /* 0x0000e400ff0a7b82 */ /* 0x000e620000000a00 */
[----:B------:R-:W-:Y:S01]  /*0020*/  UMOV UR4, 0x7819e8d2 ;  /* 0x7819e8d200047882 */ /* 0x000fe20000000000 */
[----:B------:R-:W-:Y:S01]  /*0030*/  UMOV UR5, 0x730d6 ;  /* 0x000730d600057882 */ /* 0x000fe20000000000 */
[----:B------:R-:W2:Y:S01]  /*0040*/  LDCU.64 UR8, c[0x0][0x358] ;  /* 0x00006b00ff0877ac */ /* 0x000ea20008000a00 */
[----:B0-----:R-:W-:Y:S01]  /*0050*/  VIADD R1, R1, 0xffffffd8 ;  /* 0xffffffd801017836 */ /* 0x001fe20000000000 */
[----:B-1----:R-:W-:-:S02]  /*0060*/  DSETP.GEU.AND P0, PT, |R10|, UR4, PT ;  /* 0x000000040a007e2a */ /* 0x002fc4000bf0e200 */
[----:B------:R-:W-:-:S12]  /*0070*/  DADD R2, -RZ, |R10| ;  /* 0x00000000ff027229 */ /* 0x000fd8000000050a */
[----:B--2---:R-:W-:Y:S05]  /*0080*/  @P0 BRA `(.L_x_16) ;  /* 0x0000000000600947 */ /* 0x004fea0003800000 */
[----:B------:R-:W0:Y:S01]  /*0090*/  MUFU.RCP64H R5, R3 ;  /* 0x0000000300057308 */ /* 0x000e220000001800 */
[----:B------:R-:W-:Y:S01]  /*00a0*/  IMAD.MOV.U32 R4, RZ, RZ, 0x1 ;  /* 0x00000001ff047424 */ /* 0x000fe200078e00ff */
[----:B------:R-:W-:Y:S01]  /*00b0*/  UMOV UR4, 0x6dc9c883 ;  /* 0x6dc9c88300047882 */ /* 0x000fe20000000000 */
[----:B------:R-:W-:-:S04]  /*00c0*/  UMOV UR5, 0x3fe45f30 ;  /* 0x3fe45f3000057882 */ /* 0x000fc80000000000 */
[----:B0-----:R-:W-:-:S08]  /*00d0*/  DFMA R6, R4, -|R10|, 1 ;  /* 0x3ff000000406742b */ /* 0x001fd00000000c0a */
[----:B------:R-:W-:-:S08]  /*00e0*/  DFMA R6, R6, R6, R6 ;  /* 0x000000060606722b */ /* 0x000fd00000000006 */
[----:B------:R-:W-:-:S08]  /*00f0*/  DFMA R6, R4, R6, R4 ;  /* 0x000000060406722b */ /* 0x000fd00000000004 */
[----:B------:R-:W-:-:S08]  /*0100*/  DFMA R4, R6, -|R10|, 1 ;  /* 0x3ff000000604742b */ /* 0x000fd00000000c0a */
[----:B------:R-:W-:-:S08]  /*0110*/  DFMA R4, R6, R4, R6 ;  /* 0x000000040604722b */ /* 0x000fd00000000006 */
[----:B------:R-:W-:-:S08]  /*0120*/  DMUL R6, R4, -UR4 ;  /* 0x8000000404067c28 */ /* 0x000fd00008000000 */
[----:B------:R-:W-:-:S08]  /*0130*/  DFMA R10, R6, -|R10|, -UR4 ;  /* 0x80000004060a7e2b */ /* 0x000fd00008000c0a */
[----:B------:R-:W-:-:S10]  /*0140*/  DFMA R4, R4, R10, R6 ;  /* 0x0000000a0404722b */ /* 0x000fd40000000006 */
[----:B------:R-:W-:-:S05]  /*0150*/  FFMA R0, RZ, R3, R5 ;  /* 0x00000003ff007223 */ /* 0x000fca0000000005 */
[----:B------:R-:W-:-:S13]  /*0160*/  FSETP.GT.AND P0, PT, |R0|, 1.469367938527859385e-39, PT ;  /* 0x001000000000780b */ /* 0x000fda0003f04200 */
[----:B------:R-:W-:Y:S05]  /*0170*/  @P0 BRA `(.L_x_17) ;  /* 0x0000000000180947 */ /* 0x000fea0003800000 */
[----:B------:R-:W-:Y:S01]  /*0180*/  IMAD.MOV.U32 R10, RZ, RZ, 0x6dc9c883 ;  /* 0x6dc9c883ff0a7424 */ /* 0x000fe200078e00ff */
[----:B------:R-:W-:Y:S01]  /*0190*/  MOV R26, 0x1e0 ;  /* 0x000001e0001a7802 */ /* 0x000fe20000000f00 */
[----:B------:R-:W-:Y:S02]  /*01a0*/  IMAD.MOV.U32 R11, RZ, RZ, -0x401ba0d0 ;  /* 0xbfe45f30ff0b7424 */ /* 0x000fe400078e00ff */
[----:B------:R-:W-:Y:S02]  /*01b0*/  IMAD.MOV.U32 R4, RZ, RZ, R2 ;  /* 0x000000ffff047224 */ /* 0x000fe400078e0002 */
[----:B------:R-:W-:-:S07]  /*01c0*/  IMAD.MOV.U32 R9, RZ, RZ, R3 ;  /* 0x000000ffff097224 */ /* 0x000fce00078e0003 */
[----:B------:R-:W-:Y:S05]  /*01d0*/  CALL.REL.NOINC `($__internal_1_$__cuda_sm20_div_rn_f64_full) ;  /* 0x000000ec00187944 */ /* 0x000fea0003c00000 */
.L_x_17:
[----:B------:R-:W-:Y:S01]  /*01e0*/  IMAD.MOV.U32 R6, RZ, RZ, R4 ;  /* 0x000000ffff067224 */ /* 0x000fe200078e0004 */
[----:B------:R-:W-:Y:S01]  /*01f0*/  MOV R7, R5 ;  /* 0x0000000500077202 */ /* 0x000fe20000000f00 */
[----:B------:R-:W-:Y:S06]  /*0200*/  BRA `(.L_x_18) ;  /* 0x0000003400987947 */ /* 0x000fec0003800000 */
.L_x_16:
[----:B------:R-:W-:Y:S01]  /*0210*/  UMOV UR4, 0x8132576 ;  /* 0x0813257600047882 */ /* 0x000fe20000000000 */
[----:B------:R-:W-:Y:S02]  /*0220*/  UMOV UR5, 0x3ff4c6f2 ;  /* 0x3ff4c6f200057882 */ /* 0x000fe40000000000 */
[----:B------:R-:W-:-:S14]  /*0230*/  DSETP.GTU.AND P0, PT, |R10|, UR4, PT ;  /* 0x000000040a007e2a */ /* 0x000fdc000bf0c200 */
[----:B------:R-:W-:Y:S05]  /*0240*/  @P0 BRA `(.L_x_19) ;  /* 0x0000001c007c0947 */ /* 0x000fea0003800000 */
[----:B------:R-:W-:Y:S01]  /*0250*/  UMOV UR4, 0xbad7b784 ;  /* 0xbad7b78400047882 */ /* 0x000fe20000000000 */
[----:B------:R-:W-:Y:S02]  /*0260*/  UMOV UR5, 0x400353aa ;  /* 0x400353aa00057882 */ /* 0x000fe40000000000 */
[----:B------:R-:W-:-:S14]  /*0270*/  DSETP.GTU.AND P0, PT, |R10|, UR4, PT ;  /* 0x000000040a007e2a */ /* 0x000fdc000bf0c200 */
[----:B------:R-:W-:Y:S05]  /*0280*/  @P0 BRA `(.L_x_20) ;  /* 0x0000000000bc0947 */ /* 0x000fea0003800000 */
[----:B------:R-:W-:Y:S01]  /*0290*/  IMAD.MOV.U32 R4, RZ, RZ, -0x5f23c0ab ;  /* 0xa0dc3f55ff047424 */ /* 0x000fe200078e00ff */
[----:B------:R-:W-:Y:S01]  /*02a0*/  UMOV UR4, 0xdcde2ad3 ;  /* 0xdcde2ad300047882 */ /* 0x000fe20000000000 */
[----:B------:R-:W-:Y:S01]  /*02b0*/  IMAD.MOV.U32 R5, RZ, RZ, 0x3d4dd167 ;  /* 0x3d4dd167ff057424 */ /* 0x000fe200078e00ff */
[----:B------:R-:W-:-:S05]  /*02c0*/  UMOV UR5, 0x3d020e4a ;  /* 0x3d020e4a00057882 */ /* 0x000fca0000000000 */
[----:B------:R-:W-:Y:S01]  /*02d0*/  DFMA R4, |R10|, UR4, -R4 ;  /* 0x000000040a047c2b */ /* 0x000fe20008000a04 */
[----:B------:R-:W-:Y:S01]  /*02e0*/  UMOV UR4, 0xa491e487 ;  /* 0xa491e48700047882 */ /* 0x000fe20000000000 */
[----:B------:R-:W-:-:S06]  /*02f0*/  UMOV UR5, 0x3d5503f5 ;  /* 0x3d5503f500057882 */ /* 0x000fcc0000000000 */
[----:B------:R-:W-:Y:S01]  /*0300*/  DFMA R4, R4, |R10|, UR4 ;  /* 0x0000000404047e2b */ /* 0x000fe2000800040a */
        /* <DEDUP_REMOVED lines=8> */
[----:B------:R-:W-:Y:S01]  /*0390*/  DFMA R4, R4, |R10|, -UR4 ;  /* 0x8000000404047e2b */ /* 0x000fe2000800040a */
        /* <DEDUP_REMOVED lines=26> */
[----:B------:R-:W-:-:S08]  /*0540*/  DFMA R4, R4, |R10|, UR4 ;  /* 0x0000000404047e2b */ /* 0x000fd0000800040a */
[----:B------:R-:W-:-:S08]  /*0550*/  DFMA R4, R4, |R10|, 0.5 ;  /* 0x3fe000000404742b */ /* 0x000fd0000000040a */
[----:B------:R-:W-:Y:S01]  /*0560*/  DMUL R10, R4, |R10| ;  /* 0x4000000a040a7228 */ /* 0x000fe20000000000 */
[----:B------:R-:W-:Y:S10]  /*0570*/  BRA `(.L_x_21) ;  /* 0x0000001000787947 */ /* 0x000ff40003800000 */
.L_x_20:
[----:B------:R-:W-:Y:S01]  /*0580*/  UMOV UR4, 0x574614ea ;  /* 0x574614ea00047882 */ /* 0x000fe20000000000 */
[----:B------:R-:W-:Y:S02]  /*0590*/  UMOV UR5, 0x4015b1d0 ;  /* 0x4015b1d000057882 */ /* 0x000fe40000000000 */
[----:B------:R-:W-:-:S14]  /*05a0*/  DSETP.GTU.AND P0, PT, |R10|, UR4, PT ;  /* 0x000000040a007e2a */ /* 0x000fdc000bf0c200 */
[----:B------:R-:W-:Y:S05]  /*05b0*/  @P0 BRA `(.L_x_22) ;  /* 0x0000000000dc0947 */ /* 0x000fea0003800000 */
[----:B------:R-:W-:Y:S01]  /*05c0*/  UMOV UR4, 0x75af6f09 ;  /* 0x75af6f0900047882 */ /* 0x000fe20000000000 */
[----:B------:R-:W-:Y:S01]  /*05d0*/  UMOV UR5, 0x400ea755 ;  /* 0x400ea75500057882 */ /* 0x000fe20000000000 */
[----:B------:R-:W-:Y:S01]  /*05e0*/  IMAD.MOV.U32 R4, RZ, RZ, 0x1df02dad ;  /* 0x1df02dadff047424 */ /* 0x000fe200078e00ff */
[----:B------:R-:W-:Y:S01]  /*05f0*/  DADD R10, |R10|, -UR4 ;  /* 0x800000040a0a7e29 */ /* 0x000fe20008000200 */
[----:B------:R-:W-:Y:S01]  /*0600*/  UMOV UR4, 0xa9d1b256 ;  /* 0xa9d1b25600047882 */ /* 0x000fe20000000000 */
[----:B------:R-:W-:Y:S01]  /*0610*/  UMOV UR5, 0x3ca60155 ;  /* 0x3ca6015500057882 */ /* 0x000fe20000000000 */
[----:B------:R-:W-:-:S05]  /*0620*/  IMAD.MOV.U32 R5, RZ, RZ, 0x3d41011a ;  /* 0x3d41011aff057424 */ /* 0x000fca00078e00ff */
[----:B------:R-:W-:Y:S01]  /*0630*/  DADD R10, R10, UR4 ;  /* 0x000000040a0a7e29 */ /* 0x000fe20008000000 */
[----:B------:R-:W-:Y:S01]  /*0640*/  UMOV UR4, 0xbb60175e ;  /* 0xbb60175e00047882 */ /* 0x000fe20000000000 */
[----:B------:R-:W-:-:S06]  /*0650*/  UMOV UR5, 0x3cf8d3cd ;  /* 0x3cf8d3cd00057882 */ /* 0x000fcc0000000000 */
[----:B------:R-:W-:Y:S01]  /*0660*/  DFMA R4, R10, -UR4, R4 ;  /* 0x800000040a047c2b */ /* 0x000fe20008000004 */
[----:B------:R-:W-:Y:S01]  /*0670*/  UMOV UR4, 0xc1e5e222 ;  /* 0xc1e5e22200047882 */ /* 0x000fe20000000000 */
[----:B------:R-:W-:-:S06]  /*0680*/  UMOV UR5, 0x3d76013a ;  /* 0x3d76013a00057882 */ /* 0x000fcc0000000000 */
[----:B------:R-:W-:Y:S01]  /*0690*/  DFMA R4, R10, R4, UR4 ;  /* 0x000000040a047e2b */ /* 0x000fe20008000004 */
[----:B------:R-:W-:Y:S01]  /*06a0*/  UMOV UR4, 0xd96d5f03 ;  /* 0xd96d5f0300047882 */ /* 0x000fe20000000000 */
[----:B------:R-:W-:-:S06]  /*06b0*/  UMOV UR5, 0x3dbec315 ;  /* 0x3dbec31500057882 */ /* 0x000fcc0000000000 */
[----:B------:R-:W-:Y:S01]  /*06c0*/  DFMA R4, R10, R4, -UR4 ;  /* 0x800000040a047e2b */ /* 0x000fe20008000004 */
[----:B------:R-:W-:Y:S01]  /*06d0*/  UMOV UR4, 0xb4b57207 ;  /* 0xb4b5720700047882 */ /* 0x000fe20000000000 */
[----:B------:R-:W-:-:S06]  /*06e0*/  UMOV UR5, 0x3df03be1 ;  /* 0x3df03be100057882 */ /* 0x000fcc0000000000 */
[----:B------:R-:W-:Y:S01]  /*06f0*/  DFMA R4, R10, R4, -UR4 ;  /* 0x800000040a047e2b */ /* 0x000fe20008000004 */
[----:B------:R-:W-:Y:S01]  /*0700*/  UMOV UR4, 0xf8b660f7 ;  /* 0xf8b660f700047882 */ /* 0x000fe20000000000 */
[----:B------:R-:W-:-:S06]  /*0710*/  UMOV UR5, 0x3e345695 ;  /* 0x3e34569500057882 */ /* 0x000fcc0000000000 */
[----:B------:R-:W-:Y:S01]  /*0720*/  DFMA R4, R10, R4, UR4 ;  /* 0x000000040a047e2b */ /* 0x000fe20008000004 */
        /* <DEDUP_REMOVED lines=29> */
[----:B------:R-:W-:-:S08]  /*0900*/  DFMA R4, R10, R4, -UR4 ;  /* 0x800000040a047e2b */ /* 0x000fd00008000004 */
[----:B------:R-:W-:Y:S01]  /*0910*/  DMUL R10, R10, R4 ;  /* 0x000000040a0a7228 */ /* 0x000fe20000000000 */
[----:B------:R-:W-:Y:S10]  /*0920*/  BRA `(.L_x_21) ;  /* 0x0000000c008c7947 */ /* 0x000ff40003800000 */
.L_x_22:
        /* <DEDUP_REMOVED lines=14> */
[----:B------:R-:W-:Y:S01]  /*0a10*/  DFMA R4, R10, UR4, -R4 ;  /* 0x000000040a047c2b */ /* 0x000fe20008000804 */
        /* <DEDUP_REMOVED lines=41> */
[----:B------:R-:W-:-:S08]  /*0cb0*/  DFMA R4, R10, R4, UR4 ;  /* 0x000000040a047e2b */ /* 0x000fd00008000004 */
[----:B------:R-:W-:Y:S01]  /*0cc0*/  DMUL R10, R10, R4 ;  /* 0x000000040a0a7228 */ /* 0x000fe20000000000 */
[----:B------:R-:W-:Y:S10]  /*0cd0*/  BRA `(.L_x_21) ;  /* 0x0000000800a07947 */ /* 0x000ff40003800000 */
.L_x_23:
[----:B------:R-:W0:Y:S01]  /*0ce0*/  MUFU.RCP64H R3, R3 ;  /* 0x0000000300037308 */ /* 0x000e220000001800 */
[----:B------:R-:W-:Y:S01]  /*0cf0*/  MOV R2, RZ ;  /* 0x000000ff00027202 */ /* 0x000fe20000000f00 */
[----:B------:R-:W-:Y:S01]  /*0d00*/  IMAD.MOV.U32 R6, RZ, RZ, 0x6857bee0 ;  /* 0x6857bee0ff067424 */ /* 0x000fe200078e00ff */
[----:B------:R-:W-:Y:S01]  /*0d10*/  UMOV UR4, 0x212fdc9a ;  /* 0x212fdc9a00047882 */ /* 0x000fe20000000000 */
[----:B------:R-:W-:Y:S01]  /*0d20*/  IMAD.MOV.U32 R7, RZ, RZ, 0x415a30ac ;  /* 0x415a30acff077424 */ /* 0x000fe200078e00ff */
[----:B------:R-:W-:Y:S01]  /*0d30*/  UMOV UR5, 0x418da26b ;  /* 0x418da26b00057882 */ /* 0x000fe20000000000 */
[----:B------:R-:W-:Y:S01]  /*0d40*/  UMOV UR6, 0x6dc9c883 ;  /* 0x6dc9c88300067882 */ /* 0x000fe20000000000 */
[----:B------:R-:W-:Y:S01]  /*0d50*/  UMOV UR7, 0x3fe45f30 ;  /* 0x3fe45f3000077882 */ /* 0x000fe20000000000 */
[----:B0-----:R-:W-:-:S08]  /*0d60*/  DFMA R4, R2, -|R10|, 1 ;  /* 0x3ff000000204742b */ /* 0x001fd00000000c0a */
[----:B------:R-:W-:-:S08]  /*0d70*/  DFMA R4, R4, R4, R4 ;  /* 0x000000040404722b */ /* 0x000fd00000000004 */
[----:B------:R-:W-:-:S08]  /*0d80*/  DFMA R4, R2, R4, R2 ;  /* 0x000000040204722b */ /* 0x000fd00000000002 */
[----:B------:R-:W-:-:S08]  /*0d90*/  DMUL R16, R4, R4 ;  /* 0x0000000404107228 */ /* 0x000fd00000000000 */
[----:B------:R-:W-:Y:S01]  /*0da0*/  DFMA R6, R16, -UR4, R6 ;  /* 0x8000000410067c2b */ /* 0x000fe20008000006 */
        /* <DEDUP_REMOVED lines=26> */
[----:B------:R-:W-:Y:S01]  /*0f50*/  DFMA R2, R4, R2, |R10| ;  /* 0x000000020402722b */ /* 0x000fe2000000040a */
[----:B------:R-:W-:Y:S02]  /*0f60*/  IMAD.MOV.U32 R4, RZ, RZ, 0x22a3f8be ;  /* 0x22a3f8beff047424 */ /* 0x000fe400078e00ff */
[----:B------:R-:W-:-:S05]  /*0f70*/  IMAD.MOV.U32 R5, RZ, RZ, 0x4099c063 ;  /* 0x4099c063ff057424 */ /* 0x000fca00078e00ff */
[----:B------:R-:W-:Y:S02]  /*0f80*/  DMUL R6, R2, UR6 ;  /* 0x0000000602067c28 */ /* 0x000fe40008000000 */
[----:B------:R-:W-:Y:S01]  /*0f90*/  DFMA R4, R16, UR4, -R4 ;  /* 0x0000000410047c2b */ /* 0x000fe20008000804 */
[----:B------:R-:W-:Y:S01]  /*0fa0*/  UMOV UR4, 0x4da77324 ;  /* 0x4da7732400047882 */ /* 0x000fe20000000000 */
[----:B------:R-:W-:Y:S01]  /*0fb0*/  UMOV UR5, 0x405b8935 ;  /* 0x405b893500057882 */ /* 0x000fe20000000000 */
[----:B------:R-:W-:-:S05]  /*0fc0*/  DSETP.GE.AND P0, PT, |R2|, 2.14748364800000000000e+09, PT ;  /* 0x41e000000200742a */ /* 0x000fca0003f06200 */
[----:B------:R-:W0:Y:S01]  /*0fd0*/  F2I.F64 R6, R6 ;  /* 0x0000000600067311 */ /* 0x000e220000301100 */
[----:B------:R-:W-:Y:S01]  /*0fe0*/  DFMA R4, R16, R4, UR4 ;  /* 0x0000000410047e2b */ /* 0x000fe20008000004 */
[----:B------:R-:W-:Y:S01]  /*0ff0*/  UMOV UR4, 0x94653188 ;  /* 0x9465318800047882 */ /* 0x000fe20000000000 */
[----:B------:R-:W-:-:S06]  /*1000*/  UMOV UR5, 0x401e3522 ;  /* 0x401e352200057882 */ /* 0x000fcc0000000000 */
[C---:B------:R-:W-:Y:S01]  /*1010*/  DFMA R4, R16.reuse, R4, -UR4 ;  /* 0x8000000410047e2b */ /* 0x040fe20008000004 */
[----:B------:R-:W-:Y:S01]  /*1020*/  UMOV UR4, 0xb16bd7a7 ;  /* 0xb16bd7a700047882 */ /* 0x000fe20000000000 */
[----:B------:R-:W-:Y:S01]  /*1030*/  UMOV UR5, 0x3fe9bc7d ;  /* 0x3fe9bc7d00057882 */ /* 0x000fe20000000000 */
[----:B0-----:R-:W0:Y:S05]  /*1040*/  I2F.F64 R8, R6 ;  /* 0x0000000600087312 */ /* 0x001e2a0000201c00 */
[----:B------:R-:W-:Y:S01]  /*1050*/  DFMA R4, R16, R4, UR4 ;  /* 0x0000000410047e2b */ /* 0x000fe20008000004 */
[----:B------:R-:W-:Y:S01]  /*1060*/  UMOV UR4, 0xc3a4f741 ;  /* 0xc3a4f74100047882 */ /* 0x000fe20000000000 */
[----:B------:R-:W-:-:S06]  /*1070*/  UMOV UR5, 0x3fc8bfe1 ;  /* 0x3fc8bfe100057882 */ /* 0x000fcc0000000000 */
[----:B------:R-:W-:Y:S01]  /*1080*/  DFMA R4, R16, R4, -UR4 ;  /* 0x8000000410047e2b */ /* 0x000fe20008000004 */
[----:B------:R-:W-:Y:S01]  /*1090*/  UMOV UR4, 0x54442d18 ;  /* 0x54442d1800047882 */ /* 0x000fe20000000000 */
[----:B------:R-:W-:Y:S02]  /*10a0*/  UMOV UR5, 0x3ff921fb ;  /* 0x3ff921fb00057882 */ /* 0x000fe40000000000 */
[----:B0-----:R-:W-:Y:S01]  /*10b0*/  DFMA R10, R8, -UR4, R2 ;  /* 0x80000004080a7c2b */ /* 0x001fe20008000002 */
[----:B------:R-:W-:Y:S01]  /*10c0*/  UMOV UR4, 0xf0d00be2 ;  /* 0xf0d00be200047882 */ /* 0x000fe20000000000 */
[----:B------:R-:W-:Y:S02]  /*10d0*/  UMOV UR5, 0x3fc7ffff ;  /* 0x3fc7ffff00057882 */ /* 0x000fe40000000000 */
[----:B------:R-:W-:Y:S01]  /*10e0*/  DFMA R4, R16, R4, UR4 ;  /* 0x0000000410047e2b */ /* 0x000fe20008000004 */
[----:B------:R-:W-:Y:S01]  /*10f0*/  UMOV UR4, 0x33145c00 ;  /* 0x33145c0000047882 */ /* 0x000fe20000000000 */
[----:B------:R-:W-:-:S02]  /*1100*/  UMOV UR5, 0x3c91a626 ;  /* 0x3c91a62600057882 */ /* 0x000fc40000000000 */
[----:B------:R-:W-:Y:S01]  /*1110*/  DFMA R10, R8, -UR4, R10 ;  /* 0x80000004080a7c2b */ /* 0x000fe2000800000a */
[----:B------:R-:W-:Y:S01]  /*1120*/  UMOV UR4, 0x68cc ;  /* 0x000068cc00047882 */ /* 0x000fe20000000000 */
[----:B------:R-:W-:Y:S02]  /*1130*/  UMOV UR5, 0x3ff00000 ;  /* 0x3ff0000000057882 */ /* 0x000fe40000000000 */
[----:B------:R-:W-:Y:S01]  /*1140*/  DFMA R16, R16, R4, UR4 ;  /* 0x0000000410107e2b */ /* 0x000fe20008000004 */
[----:B------:R-:W-:Y:S01]  /*1150*/  UMOV UR4, 0x252049c0 ;  /* 0x252049c000047882 */ /* 0x000fe20000000000 */
[----:B------:R-:W-:Y:S02]  /*1160*/  UMOV UR5, 0x397b839a ;  /* 0x397b839a00057882 */ /* 0x000fe40000000000 */
[----:B------:R-:W-:Y:S01]  /*1170*/  DFMA R8, R8, -UR4, R10 ;  /* 0x8000000408087c2b */ /* 0x000fe2000800000a */
[----:B------:R-:W-:Y:S10]  /*1180*/  @!P0 BRA `(.L_x_24) ;  /* 0x0000000000188947 */ /* 0x000ff40003800000 */
[----:B------:R-:W-:Y:S01]  /*1190*/  IMAD.MOV.U32 R13, RZ, RZ, R3 ;  /* 0x000000ffff0d7224 */ /* 0x000fe200078e0003 */
[----:B------:R-:W-:-:S07]  /*11a0*/  MOV R14, 0x11c0 ;  /* 0x000011c0000e7802 */ /* 0x000fce0000000f00 */
[----:B------:R-:W-:Y:S05]  /*11b0*/  CALL.REL.NOINC `($_Z3_ynPdid$__internal_trig_reduction_slowpathd) ;  /* 0x000000e400147944 */ /* 0x000fea0003c00000 */
[----:B------:R-:W-:Y:S01]  /*11c0*/  IMAD.MOV.U32 R6, RZ, RZ, R4 ;  /* 0x000000ffff067224 */ /* 0x000fe200078e0004 */
[----:B------:R-:W-:Y:S01]  /*11d0*/  MOV R8, R2 ;  /* 0x0000000200087202 */ /* 0x000fe20000000f00 */
[----:B------:R-:W-:-:S07]  /*11e0*/  IMAD.MOV.U32 R9, RZ, RZ, R3 ;  /* 0x000000ffff097224 */ /* 0x000fce00078e0003 */
.L_x_24:
[----:B------:R-:W-:Y:S01]  /*11f0*/  LOP3.LUT R2, R6, 0x3, RZ, 0xc0, !PT ;  /* 0x0000000306027812 */ /* 0x000fe200078ec0ff */
[----:B------:R-:W-:Y:S01]  /*1200*/  UMOV UR4, 0x7f3321d2 ;  /* 0x7f3321d200047882 */ /* 0x000fe20000000000 */
[----:B------:R-:W-:Y:S02]  /*1210*/  UMOV UR5, 0x4002d97c ;  /* 0x4002d97c00057882 */ /* 0x000fe40000000000 */
[----:B------:R-:W-:Y:S01]  /*1220*/  DADD R8, R8, -UR4 ;  /* 0x8000000408087e29 */ /* 0x000fe20008000000 */
[----:B------:R-:W-:Y:S01]  /*1230*/  UMOV UR4, 0x54442d18 ;  /* 0x54442d1800047882 */ /* 0x000fe20000000000 */
[----:B------:R-:W0:Y:S01]  /*1240*/  I2F.F64.U32 R2, R2 ;  /* 0x0000000200027312 */ /* 0x000e220000201800 */
[----:B------:R-:W-:-:S05]  /*1250*/  UMOV UR5, 0x3ff921fb ;  /* 0x3ff921fb00057882 */ /* 0x000fca0000000000 */
[----:B0-----:R-:W-:-:S08]  /*1260*/  DFMA R12, R2, UR4, R8 ;  /* 0x00000004020c7c2b */ /* 0x001fd00008000008 */
[----:B------:R-:W-:-:S14]  /*1270*/  DSETP.NEU.AND P0, PT, |R12|, +INF , PT ;  /* 0x7ff000000c00742a */ /* 0x000fdc0003f0d200 */
[----:B------:R-:W-:Y:S01]  /*1280*/  @!P0 DMUL R18, RZ, R12 ;  /* 0x0000000cff128228 */ /* 0x000fe20000000000 */
[----:B------:R-:W-:Y:S01]  /*1290*/  @!P0 IMAD.MOV.U32 R0, RZ, RZ, 0x1 ;  /* 0x00000001ff008424 */ /* 0x000fe200078e00ff */
[----:B------:R-:W-:Y:S09]  /*12a0*/  @!P0 BRA `(.L_x_25) ;  /* 0x00000000005c8947 */ /* 0x000ff20003800000 */
[----:B------:R-:W-:Y:S01]  /*12b0*/  UMOV UR4, 0x6dc9c883 ;  /* 0x6dc9c88300047882 */ /* 0x000fe20000000000 */
[----:B------:R-:W-:Y:S01]  /*12c0*/  UMOV UR5, 0x3fe45f30 ;  /* 0x3fe45f3000057882 */ /* 0x000fe20000000000 */
[C---:B------:R-:W-:Y:S02]  /*12d0*/  DSETP.GE.AND P0, PT, |R12|.reuse, 2.14748364800000000000e+09, PT ;  /* 0x41e000000c00742a */ /* 0x040fe40003f06200 */
[----:B------:R-:W-:Y:S01]  /*12e0*/  DMUL R2, R12, UR4 ;  /* 0x000000040c027c28 */ /* 0x000fe20008000000 */
[----:B------:R-:W-:Y:S01]  /*12f0*/  UMOV UR4, 0x54442d18 ;  /* 0x54442d1800047882 */ /* 0x000fe20000000000 */
[----:B------:R-:W-:-:S04]  /*1300*/  UMOV UR5, 0x3ff921fb ;  /* 0x3ff921fb00057882 */ /* 0x000fc80000000000 */
[----:B------:R-:W0:Y:S08]  /*1310*/  F2I.F64 R0, R2 ;  /* 0x0000000200007311 */ /* 0x000e300000301100 */
[----:B0-----:R-:W0:Y:S02]  /*1320*/  I2F.F64 R18, R0 ;  /* 0x0000000000127312 */ /* 0x001e240000201c00 */
[----:B0-----:R-:W-:Y:S01]  /*1330*/  DFMA R4, R18, -UR4, R12 ;  /* 0x8000000412047c2b */ /* 0x001fe2000800000c */
[----:B------:R-:W-:Y:S01]  /*1340*/  UMOV UR4, 0x33145c00 ;  /* 0x33145c0000047882 */ /* 0x000fe20000000000 */
[----:B------:R-:W-:-:S06]  /*1350*/  UMOV UR5, 0x3c91a626 ;  /* 0x3c91a62600057882 */ /* 0x000fcc0000000000 */
[----:B------:R-:W-:Y:S01]  /*1360*/  DFMA R4, R18, -UR4, R4 ;  /* 0x8000000412047c2b */ /* 0x000fe20008000004 */
[----:B------:R-:W-:Y:S01]  /*1370*/  UMOV UR4, 0x252049c0 ;  /* 0x252049c000047882 */ /* 0x000fe20000000000 */
[----:B------:R-:W-:-:S06]  /*1380*/  UMOV UR5, 0x397b839a ;  /* 0x397b839a00057882 */ /* 0x000fcc0000000000 */
[----:B------:R-:W-:Y:S01]  /*1390*/  DFMA R18, R18, -UR4, R4 ;  /* 0x8000000412127c2b */ /* 0x000fe20008000004 */
[----:B------:R-:W-:Y:S10]  /*13a0*/  @!P0 BRA `(.L_x_26) ;  /* 0x0000000000188947 */ /* 0x000ff40003800000 */
[----:B------:R-:W-:Y:S01]  /*13b0*/  IMAD.MOV.U32 R2, RZ, RZ, R12 ;  /* 0x000000ffff027224 */ /* 0x000fe200078e000c */
[----:B------:R-:W-:-:S07]  /*13c0*/  MOV R14, 0x13e0 ;  /* 0x000013e0000e7802 */ /* 0x000fce0000000f00 */
[----:B------:R-:W-:Y:S05]  /*13d0*/  CALL.REL.NOINC `($_Z3_ynPdid$__internal_trig_reduction_slowpathd) ;  /* 0x000000e0008c7944 */ /* 0x000fea0003c00000 */
[----:B------:R-:W-:Y:S02]  /*13e0*/  IMAD.MOV.U32 R0, RZ, RZ, R4 ;  /* 0x000000ffff007224 */ /* 0x000fe400078e0004 */
[----:B------:R-:W-:Y:S02]  /*13f0*/  IMAD.MOV.U32 R18, RZ, RZ, R2 ;  /* 0x000000ffff127224 */ /* 0x000fe400078e0002 */
[----:B------:R-:W-:-:S07]  /*1400*/  IMAD.MOV.U32 R19, RZ, RZ, R3 ;  /* 0x000000ffff137224 */ /* 0x000fce00078e0003 */
.L_x_26:
[----:B------:R-:W-:-:S07]  /*1410*/  IADD3 R0, PT, PT, R0, 0x1, RZ ;  /* 0x0000000100007810 */ /* 0x000fce0007ffe0ff */
.L_x_25:
[----:B------:R-:W0:Y:S01]  /*1420*/  LDCU.64 UR4, c[0x4][0x8] ;  /* 0x01000100ff0477ac */ /* 0x000e220008000a00 */
[----:B------:R-:W-:-:S05]  /*1430*/  IMAD.SHL.U32 R2, R0, 0x40, RZ ;  /* 0x0000004000027824 */ /* 0x000fca00078e00ff */
[----:B------:R-:W-:-:S04]  /*1440*/  LOP3.LUT R2, R2, 0x40, RZ, 0xc0, !PT ;  /* 0x0000004002027812 */ /* 0x000fc800078ec0ff */
[----:B0-----:R-:W-:-:S05]  /*1450*/  IADD3 R2, P0, PT, R2, UR4, RZ ;  /* 0x0000000402027c10 */ /* 0x001fca000ff1e0ff */
[----:B------:R-:W-:-:S05]  /*1460*/  IMAD.X R3, RZ, RZ, UR5, P0 ;  /* 0x00000005ff037e24 */ /* 0x000fca00080e06ff */
[----:B------:R-:W2:Y:S04]  /*1470*/  LDG.E.128.CONSTANT R12, desc[UR8][R2.64] ;  /* 0x00000008020c7981 */ /* 0x000ea8000c1e9d00 */
[----:B------:R-:W3:Y:S04]  /*1480*/  LDG.E.128.CONSTANT R4, desc[UR8][R2.64+0x10] ;  /* 0x0000100802047981 */ /* 0x000ee8000c1e9d00 */
[----:B------:R0:W4:Y:S01]  /*1490*/  LDG.E.128.CONSTANT R8, desc[UR8][R2.64+0x20] ;  /* 0x0000200802087981 */ /* 0x000122000c1e9d00 */
[----:B------:R-:W-:Y:S01]  /*14a0*/  LOP3.LUT R20, R0, 0x1, RZ, 0xc0, !PT ;  /* 0x0000000100147812 */ /* 0x000fe200078ec0ff */
[----:B------:R-:W-:Y:S01]  /*14b0*/  IMAD.MOV.U32 R24, RZ, RZ, 0x20fd8164 ;  /* 0x20fd8164ff187424 */ /* 0x000fe200078e00ff */
[----:B------:R-:W-:-:S02]  /*14c0*/  DMUL R22, R18, R18 ;  /* 0x0000001212167228 */ /* 0x000fc40000000000 */
[----:B------:R-:W-:Y:S01]  /*14d0*/  ISETP.NE.U32.AND P0, PT, R20, 0x1, PT ;  /* 0x000000011400780c */ /* 0x000fe20003f05070 */
[----:B------:R-:W-:-:S03]  /*14e0*/  IMAD.MOV.U32 R20, RZ, RZ, 0x3da8ff83 ;  /* 0x3da8ff83ff147424 */ /* 0x000fc600078e00ff */
[----:B------:R-:W-:Y:S02]  /*14f0*/  FSEL R24, R24, -8.06006814911005101289e+34, !P0 ;  /* 0xf9785eba18187808 */ /* 0x000fe40004000000 */
[----:B------:R-:W-:Y:S02]  /*1500*/  FSEL R25, -R20, 0.11223486810922622681, !P0 ;  /* 0x3de5db6514197808 */ /* 0x000fe40004000100 */
[----:B------:R-:W0:Y:S02]  /*1510*/  LDC.64 R20, c[0x0][0x390] ;  /* 0x0000e400ff147b82 */ /* 0x000e240000000a00 */
[----:B0-----:R-:W-:Y:S02]  /*1520*/  DADD R2, -RZ, |R20| ;  /* 0x00000000ff027229 */ /* 0x001fe40000000514 */
[----:B--2---:R-:W-:-:S08]  /*1530*/  DFMA R12, R22, R24, R12 ;  /* 0x00000018160c722b */ /* 0x004fd0000000000c */
[----:B------:R-:W-:Y:S01]  /*1540*/  DFMA R12, R22, R12, R14 ;  /* 0x0000000c160c722b */ /* 0x000fe2000000000e */
[----:B------:R-:W-:-:S05]  /*1550*/  VIADD R14, R3, 0xfff00000 ;  /* 0xfff00000030e7836 */ /* 0x000fca0000000000 */
[----:B------:R-:W-:Y:S02]  /*1560*/  ISETP.GE.U32.AND P1, PT, R14, 0x7fe00000, PT ;  /* 0x7fe000000e00780c */ /* 0x000fe40003f26070 */
[----:B---3--:R-:W-:-:S08]  /*1570*/  DFMA R4, R22, R12, R4 ;  /* 0x0000000c1604722b */ /* 0x008fd00000000004 */
[----:B------:R-:W-:Y:S02]  /*1580*/  DFMA R6, R22, R4, R6 ;  /* 0x000000041606722b */ /* 0x000fe40000000006 */
[----:B------:R-:W0:Y:S01]  /*1590*/  MUFU.RSQ64H R5, R3 ;  /* 0x0000000300057308 */ /* 0x000e220000001c00 */
[----:B------:R-:W-:-:S05]  /*15a0*/  IMAD.MOV.U32 R4, RZ, RZ, RZ ;  /* 0x000000ffff047224 */ /* 0x000fca00078e00ff */
[----:B----4-:R-:W-:-:S08]  /*15b0*/  DFMA R6, R22, R6, R8 ;  /* 0x000000061606722b */ /* 0x010fd00000000008 */
[----:B------:R-:W-:Y:S01]  /*15c0*/  DFMA R6, R22, R6, R10 ;  /* 0x000000061606722b */ /* 0x000fe2000000000a */
[----:B------:R-:W-:Y:S01]  /*15d0*/  IMAD.MOV.U32 R10, RZ, RZ, 0x0 ;  /* 0x00000000ff0a7424 */ /* 0x000fe200078e00ff */
[----:B0-----:R-:W-:Y:S01]  /*15e0*/  DMUL R8, R4, R4 ;  /* 0x0000000404087228 */ /* 0x001fe20000000000 */
[----:B------:R-:W-:-:S05]  /*15f0*/  MOV R11, 0x3fd80000 ;  /* 0x3fd80000000b7802 */ /* 0x000fca0000000f00 */
[----:B------:R-:W-:Y:S02]  /*1600*/  DFMA R18, R6, R18, R18 ;  /* 0x000000120612722b */ /* 0x000fe40000000012 */
[----:B------:R-:W-:Y:S02]  /*1610*/  DFMA R6, R22, R6, 1 ;  /* 0x3ff000001606742b */ /* 0x000fe40000000006 */
[----:B------:R-:W-:-:S08]  /*1620*/  DFMA R8, -R8, |R20|, 1 ;  /* 0x3ff000000808742b */ /* 0x000fd00000000514 */
[----:B------:R-:W-:Y:S01]  /*1630*/  FSEL R12, R6, R18, !P0 ;  /* 0x00000012060c7208 */ /* 0x000fe20004000000 */
[----:B------:R-:W-:Y:S01]  /*1640*/  DFMA R10, R8, R10, 0.5 ;  /* 0x3fe00000080a742b */ /* 0x000fe2000000000a */
[----:B------:R-:W-:Y:S01]  /*1650*/  FSEL R13, R7, R19, !P0 ;  /* 0x00000013070d7208 */ /* 0x000fe20004000000 */
[----:B------:R-:W-:Y:S01]  /*1660*/  DMUL R8, R4, R8 ;  /* 0x0000000804087228 */ /* 0x000fe20000000000 */
[----:B------:R-:W-:-:S04]  /*1670*/  LOP3.LUT P0, RZ, R0, 0x2, RZ, 0xc0, !PT ;  /* 0x0000000200ff7812 */ /* 0x000fc8000780c0ff */
[----:B------:R-:W-:-:S03]  /*1680*/  DADD R6, RZ, -R12 ;  /* 0x00000000ff067229 */ /* 0x000fc6000000080c */
[----:B------:R-:W-:-:S07]  /*1690*/  DFMA R4, R10, R8, R4 ;  /* 0x000000080a04722b */ /* 0x000fce0000000004 */
[----:B------:R-:W-:Y:S02]  /*16a0*/  FSEL R10, R12, R6, !P0 ;  /* 0x000000060c0a7208 */ /* 0x000fe40004000000 */
[----:B------:R-:W-:Y:S01]  /*16b0*/  FSEL R11, R13, R7, !P0 ;  /* 0x000000070d0b7208 */ /* 0x000fe20004000000 */
[----:B------:R-:W-:Y:S06]  /*16c0*/  @!P1 BRA `(.L_x_27) ;  /* 0x0000000000109947 */ /* 0x000fec0003800000 */
[----:B------:R-:W-:Y:S01]  /*16d0*/  IMAD.MOV.U32 R4, RZ, RZ, R2 ;  /* 0x000000ffff047224 */ /* 0x000fe200078e0002 */
[----:B------:R-:W-:Y:S01]  /*16e0*/  MOV R0, 0x1710 ;  /* 0x0000171000007802 */ /* 0x000fe20000000f00 */
[----:B------:R-:W-:-:S07]  /*16f0*/  IMAD.MOV.U32 R5, RZ, RZ, R3 ;  /* 0x000000ffff057224 */ /* 0x000fce00078e0003 */
[----:B------:R-:W-:Y:S05]  /*1700*/  CALL.REL.NOINC `($__internal_2_$__cuda_sm20_drsqrt_f64_slowpath_v2) ;  /* 0x000000dc003c7944 */ /* 0x000fea0003c00000 */
.L_x_27:
[----:B------:R-:W-:Y:S01]  /*1710*/  UMOV UR4, 0x33d43651 ;  /* 0x33d4365100047882 */ /* 0x000fe20000000000 */
[----:B------:R-:W-:Y:S02]  /*1720*/  UMOV UR5, 0x3fe98845 ;  /* 0x3fe9884500057882 */ /* 0x000fe40000000000 */
[----:B------:R-:W-:-:S08]  /*1730*/  DMUL R4, R4, UR4 ;  /* 0x0000000404047c28 */ /* 0x000fd00008000000 */
[----:B------:R-:W-:-:S08]  /*1740*/  DMUL R4, R16, R4 ;  /* 0x0000000410047228 */ /* 0x000fd00000000000 */
[----:B------:R-:W-:-:S11]  /*1750*/  DMUL R10, R4, R10 ;  /* 0x0000000a040a7228 */ /* 0x000fd60000000000 */
.L_x_21:
[----:B------:R-:W0:Y:S01]  /*1760*/  LDC.64 R4, c[0x0][0x390] ;  /* 0x0000e400ff047b82 */ /* 0x000e220000000a00 */
[----:B------:R-:W-:Y:S01]  /*1770*/  ISETP.GT.AND P0, PT, R3, 0xfffff, PT ;  /* 0x000fffff0300780c */ /* 0x000fe20003f04270 */
[----:B------:R-:W-:Y:S01]  /*1780*/  IMAD.MOV.U32 R9, RZ, RZ, R2 ;  /* 0x000000ffff097224 */ /* 0x000fe200078e0002 */
[----:B------:R-:W-:Y:S01]  /*1790*/  MOV R0, R2 ;  /* 0x0000000200007202 */ /* 0x000fe20000000f00 */
[--C-:B------:R-:W-:Y:S02]  /*17a0*/  IMAD.MOV.U32 R6, RZ, RZ, R3.reuse ;  /* 0x000000ffff067224 */ /* 0x100fe400078e0003 */
[----:B------:R-:W-:Y:S01]  /*17b0*/  IMAD.MOV.U32 R8, RZ, RZ, R3 ;  /* 0x000000ffff087224 */ /* 0x000fe200078e0003 */
[----:B0-----:R-:W-:-:S10]  /*17c0*/  DADD R2, -RZ, |R4| ;  /* 0x00000000ff027229 */ /* 0x001fd40000000504 */
[----:B------:R-:W-:Y:S02]  /*17d0*/  IMAD.MOV.U32 R12, RZ, RZ, R2 ;  /* 0x000000ffff0c7224 */ /* 0x000fe400078e0002 */
[----:B------:R-:W-:Y:S01]  /*17e0*/  IMAD.MOV.U32 R13, RZ, RZ, R3 ;  /* 0x000000ffff0d7224 */ /* 0x000fe200078e0003 */
[----:B------:R-:W-:-:S10]  /*17f0*/  @!P0 DMUL R12, |R4|, 1.80143985094819840000e+16 ;  /* 0x43500000040c8828 */ /* 0x000fd40000000200 */
[----:B------:R-:W-:Y:S01]  /*1800*/  @!P0 IMAD.MOV.U32 R8, RZ, RZ, R13 ;  /* 0x000000ffff088224 */ /* 0x000fe200078e000d */
[----:B------:R-:W-:-:S03]  /*1810*/  @!P0 MOV R9, R12 ;  /* 0x0000000c00098202 */ /* 0x000fc60000000f00 */
[----:B------:R-:W-:-:S05]  /*1820*/  VIADD R7, R8, 0xffffffff ;  /* 0xffffffff08077836 */ /* 0x000fca0000000000 */
[----:B------:R-:W-:Y:S01]  /*1830*/  ISETP.GT.U32.AND P1, PT, R7, 0x7feffffe, PT ;  /* 0x7feffffe0700780c */ /* 0x000fe20003f24070 */
[----:B------:R-:W-:Y:S02]  /*1840*/  IMAD.MOV.U32 R7, RZ, RZ, -0x3ff ;  /* 0xfffffc01ff077424 */ /* 0x000fe400078e00ff */
[----:B------:R-:W-:-:S10]  /*1850*/  @!P0 IMAD.MOV.U32 R7, RZ, RZ, -0x435 ;  /* 0xfffffbcbff078424 */ /* 0x000fd400078e00ff */
[----:B------:R-:W-:Y:S05]  /*1860*/  @P1 BRA `(.L_x_28) ;  /* 0x0000000400041947 */ /* 0x000fea0003800000 */
[----:B------:R-:W-:Y:S01]  /*1870*/  LOP3.LUT R12, R8, 0xfffff, RZ, 0xc0, !PT ;  /* 0x000fffff080c7812 */ /* 0x000fe200078ec0ff */
[----:B------:R-:W-:Y:S01]  /*1880*/  IMAD.MOV.U32 R14, RZ, RZ, RZ ;  /* 0x000000ffff0e7224 */ /* 0x000fe200078e00ff */
[----:B------:R-:W-:Y:S01]  /*1890*/  UMOV UR4, 0x3ae80f1e ;  /* 0x3ae80f1e00047882 */ /* 0x000fe20000000000 */
[----:B------:R-:W-:Y:S01]  /*18a0*/  IMAD.MOV.U32 R22, RZ, RZ, -0x748574fc ;  /* 0x8b7a8b04ff167424 */ /* 0x000fe200078e00ff */
[----:B------:R-:W-:Y:S01]  /*18b0*/  LOP3.LUT R13, R12, 0x3ff00000, RZ, 0xfc, !PT ;  /* 0x3ff000000c0d7812 */ /* 0x000fe200078efcff */
[----:B------:R-:W-:Y:S01]  /*18c0*/  IMAD.MOV.U32 R12, RZ, RZ, R9 ;  /* 0x000000ffff0c7224 */ /* 0x000fe200078e0009 */
[----:B------:R-:W-:Y:S01]  /*18d0*/  UMOV UR5, 0x3eb1380b ;  /* 0x3eb1380b00057882 */ /* 0x000fe20000000000 */
[----:B------:R-:W-:Y:S01]  /*18e0*/  IMAD.MOV.U32 R23, RZ, RZ, 0x3ed0ee25 ;  /* 0x3ed0ee25ff177424 */ /* 0x000fe200078e00ff */
[----:B------:R-:W-:Y:S01]  /*18f0*/  ISETP.GE.U32.AND P0, PT, R13, 0x3ff6a09f, PT ;  /* 0x3ff6a09f0d00780c */ /* 0x000fe20003f06070 */
[----:B------:R-:W-:Y:S01]  /*1900*/  IMAD.MOV.U32 R25, RZ, RZ, 0x43300000 ;  /* 0x43300000ff197424 */ /* 0x000fe200078e00ff */
[----:B------:R-:W-:Y:S01]  /*1910*/  LEA.HI R7, R8, R7, RZ, 0xc ;  /* 0x0000000708077211 */ /* 0x000fe200078f60ff */
[----:B------:R-:W-:Y:S01]  /*1920*/  UMOV UR6, 0x80000000 ;  /* 0x8000000000067882 */ /* 0x000fe20000000000 */
[----:B------:R-:W-:-:S09]  /*1930*/  UMOV UR7, 0x43300000 ;  /* 0x4330000000077882 */ /* 0x000fd20000000000 */
[----:B------:R-:W-:Y:S01]  /*1940*/  @P0 VIADD R9, R13, 0xfff00000 ;  /* 0xfff000000d090836 */ /* 0x000fe20000000000 */
[----:B------:R-:W-:-:S03]  /*1950*/  @P0 IADD3 R7, PT, PT, R7, 0x1, RZ ;  /* 0x0000000107070810 */ /* 0x000fc60007ffe0ff */
[----:B------:R-:W-:Y:S01]  /*1960*/  @P0 IMAD.MOV.U32 R13, RZ, RZ, R9 ;  /* 0x000000ffff0d0224 */ /* 0x000fe200078e0009 */
[----:B------:R-:W-:-:S05]  /*1970*/  LOP3.LUT R24, R7, 0x80000000, RZ, 0x3c, !PT ;  /* 0x8000000007187812 */ /* 0x000fca00078e3cff */
[C---:B------:R-:W-:Y:S02]  /*1980*/  DADD R20, R12.reuse, 1 ;  /* 0x3ff000000c147429 */ /* 0x040fe40000000000 */
[----:B------:R-:W-:-:S04]  /*1990*/  DADD R12, R12, -1 ;  /* 0xbff000000c0c7429 */ /* 0x000fc80000000000 */
[----:B------:R-:W0:Y:S02]  /*19a0*/  MUFU.RCP64H R15, R21 ;  /* 0x00000015000f7308 */ /* 0x000e240000001800 */
[----:B0-----:R-:W-:-:S08]  /*19b0*/  DFMA R16, -R20, R14, 1 ;  /* 0x3ff000001410742b */ /* 0x001fd0000000010e */
[----:B------:R-:W-:-:S08]  /*19c0*/  DFMA R16, R16, R16, R16 ;  /* 0x000000101010722b */ /* 0x000fd00000000010 */
[----:B------:R-:W-:-:S08]  /*19d0*/  DFMA R14, R14, R16, R14 ;  /* 0x000000100e0e722b */ /* 0x000fd0000000000e */
[----:B------:R-:W-:-:S08]  /*19e0*/  DMUL R16, R12, R14 ;  /* 0x0000000e0c107228 */ /* 0x000fd00000000000 */
[----:B------:R-:W-:-:S08]  /*19f0*/  DFMA R16, R12, R14, R16 ;  /* 0x0000000e0c10722b */ /* 0x000fd00000000010 */
[----:B------:R-:W-:Y:S02]  /*1a00*/  DMUL R18, R16, R16 ;  /* 0x0000001010127228 */ /* 0x000fe40000000000 */
[----:B------:R-:W-:-:S06]  /*1a10*/  DADD R8, R12, -R16 ;  /* 0x000000000c087229 */ /* 0x000fcc0000000810 */
[----:B------:R-:W-:Y:S01]  /*1a20*/  DFMA R20, R18, UR4, R22 ;  /* 0x0000000412147c2b */ /* 0x000fe20008000016 */
[----:B------:R-:W-:Y:S01]  /*1a30*/  UMOV UR4, 0x9f02676f ;  /* 0x9f02676f00047882 */ /* 0x000fe20000000000 */
[----:B------:R-:W-:Y:S01]  /*1a40*/  UMOV UR5, 0x3ef3b266 ;  /* 0x3ef3b26600057882 */ /* 0x000fe20000000000 */
[----:B------:R-:W-:Y:S02]  /*1a50*/  DADD R22, R8, R8 ;  /* 0x0000000008167229 */ /* 0x000fe40000000008 */
[----:B------:R-:W-:Y:S01]  /*1a60*/  DADD R8, R24, -UR6 ;  /* 0x8000000618087e29 */ /* 0x000fe20008000000 */
[----:B------:R-:W-:Y:S01]  /*1a70*/  UMOV UR6, 0xfefa39ef ;  /* 0xfefa39ef00067882 */ /* 0x000fe20000000000 */
[----:B------:R-:W-:Y:S01]  /*1a80*/  UMOV UR7, 0x3fe62e42 ;  /* 0x3fe62e4200077882 */ /* 0x000fe20000000000 */
[----:B------:R-:W-:Y:S01]  /*1a90*/  DFMA R20, R18, R20, UR4 ;  /* 0x0000000412147e2b */ /* 0x000fe20008000014 */
[----:B------:R-:W-:Y:S01]  /*1aa0*/  UMOV UR4, 0xa9ab0956 ;  /* 0xa9ab095600047882 */ /* 0x000fe20000000000 */
[----:B------:R-:W-:Y:S01]  /*1ab0*/  UMOV UR5, 0x3f1745cb ;  /* 0x3f1745cb00057882 */ /* 0x000fe20000000000 */
[----:B------:R-:W-:-:S02]  /*1ac0*/  DFMA R24, R12, -R16, R22 ;  /* 0x800000100c18722b */ /* 0x000fc40000000016 */
[----:B------:R-:W-:-:S03]  /*1ad0*/  DFMA R12, R8, UR6, R16 ;  /* 0x00000006080c7c2b */ /* 0x000fc60008000010 */
[----:B------:R-:W-:Y:S01]  /*1ae0*/  DFMA R20, R18, R20, UR4 ;  /* 0x0000000412147e2b */ /* 0x000fe20008000014 */
[----:B------:R-:W-:Y:S01]  /*1af0*/  UMOV UR4, 0x2d1b5154 ;  /* 0x2d1b515400047882 */ /* 0x000fe20000000000 */
[----:B------:R-:W-:Y:S01]  /*1b00*/  UMOV UR5, 0x3f3c71c7 ;  /* 0x3f3c71c700057882 */ /* 0x000fe20000000000 */
[----:B------:R-:W-:-:S05]  /*1b10*/  DMUL R24, R14, R24 ;  /* 0x000000180e187228 */ /* 0x000fca0000000000 */
[----:B------:R-:W-:Y:S01]  /*1b20*/  DFMA R20, R18, R20, UR4 ;  /* 0x0000000412147e2b */ /* 0x000fe20008000014 */
        /* <DEDUP_REMOVED lines=10> */
[----:B------:R-:W-:Y:S02]  /*1bd0*/  UMOV UR5, 0x3fe62e42 ;  /* 0x3fe62e4200057882 */ /* 0x000fe40000000000 */
[----:B------:R-:W-:Y:S01]  /*1be0*/  DFMA R20, R8, -UR4, R12 ;  /* 0x8000000408147c2b */ /* 0x000fe2000800000c */
[----:B------:R-:W-:Y:S01]  /*1bf0*/  UMOV UR4, 0x3b39803f ;  /* 0x3b39803f00047882 */ /* 0x000fe20000000000 */
[----:B------:R-:W-:Y:S02]  /*1c00*/  UMOV UR5, 0x3c7abc9e ;  /* 0x3c7abc9e00057882 */ /* 0x000fe40000000000 */
[----:B------:R-:W-:-:S04]  /*1c10*/  DMUL R22, R18, R22 ;  /* 0x0000001612167228 */ /* 0x000fc80000000000 */
[----:B------:R-:W-:-:S04]  /*1c20*/  DADD R20, -R16, R20 ;  /* 0x0000000010147229 */ /* 0x000fc80000000114 */
[----:B------:R-:W-:-:S08]  /*1c30*/  DFMA R22, R16, R22, R24 ;  /* 0x000000161016722b */ /* 0x000fd00000000018 */
[----:B------:R-:W-:-:S08]  /*1c40*/  DADD R20, R22, -R20 ;  /* 0x0000000016147229 */ /* 0x000fd00000000814 */
[----:B------:R-:W-:-:S08]  /*1c50*/  DFMA R8, R8, UR4, R20 ;  /* 0x0000000408087c2b */ /* 0x000fd00008000014 */
[----:B------:R-:W-:Y:S01]  /*1c60*/  DADD R8, R12, R8 ;  /* 0x000000000c087229 */ /* 0x000fe20000000008 */
[----:B------:R-:W-:Y:S10]  /*1c70*/  BRA `(.L_x_29) ;  /* 0x0000000000187947 */ /* 0x000ff40003800000 */
.L_x_28:
[----:B------:R-:W-:Y:S01]  /*1c80*/  IMAD.MOV.U32 R8, RZ, RZ, 0x0 ;  /* 0x00000000ff087424 */ /* 0x000fe200078e00ff */
[----:B------:R-:W-:Y:S01]  /*1c90*/  LOP3.LUT P0, RZ, R13, 0x7fffffff, RZ, 0xc0, !PT ;  /* 0x7fffffff0dff7812 */ /* 0x000fe2000780c0ff */
[----:B------:R-:W-:-:S06]  /*1ca0*/  IMAD.MOV.U32 R9, RZ, RZ, 0x7ff00000 ;  /* 0x7ff00000ff097424 */ /* 0x000fcc00078e00ff */
[----:B------:R-:W-:-:S10]  /*1cb0*/  DFMA R8, R12, R8, +INF ;  /* 0x7ff000000c08742b */ /* 0x000fd40000000008 */
[----:B------:R-:W-:Y:S02]  /*1cc0*/  FSEL R8, R8, RZ, P0 ;  /* 0x000000ff08087208 */ /* 0x000fe40000000000 */
[----:B------:R-:W-:-:S07]  /*1cd0*/  FSEL R9, R9, -QNAN , P0 ;  /* 0xfff0000009097808 */ /* 0x000fce0000000000 */
.L_x_29:
[----:B------:R-:W0:Y:S01]  /*1ce0*/  MUFU.RCP64H R13, R3 ;  /* 0x00000003000d7308 */ /* 0x000e220000001800 */
[----:B------:R-:W-:Y:S01]  /*1cf0*/  VIADD R12, R3, 0x300402 ;  /* 0x00300402030c7836 */ /* 0x000fe20000000000 */
[----:B------:R-:W-:Y:S01]  /*1d00*/  UMOV UR4, 0xfeebc2a0 ;  /* 0xfeebc2a000047882 */ /* 0x000fe20000000000 */
[----:B------:R-:W-:Y:S02]  /*1d10*/  UMOV UR5, 0x39b4484b ;  /* 0x39b4484b00057882 */ /* 0x000fe40000000000 */
[----:B------:R-:W-:Y:S01]  /*1d20*/  DSETP.GEU.AND P0, PT, |R4|, UR4, PT ;  /* 0x0000000404007e2a */ /* 0x000fe2000bf0e200 */
[----:B------:R-:W-:Y:S01]  /*1d30*/  FSETP.GEU.AND P1, PT, |R12|, 5.8789094863358348022e-39, PT ;  /* 0x004004020c00780b */ /* 0x000fe20003f2e200 */
[----:B0-----:R-:W-:-:S08]  /*1d40*/  DFMA R14, R12, -|R4|, 1 ;  /* 0x3ff000000c0e742b */ /* 0x001fd00000000c04 */
[----:B------:R-:W-:-:S08]  /*1d50*/  DFMA R14, R14, R14, R14 ;  /* 0x0000000e0e0e722b */ /* 0x000fd0000000000e */
[----:B------:R-:W-:Y:S02]  /*1d60*/  DFMA R16, R12, R14, R12 ;  /* 0x0000000e0c10722b */ /* 0x000fe4000000000c */
[----:B------:R-:W-:-:S06]  /*1d70*/  DMUL R14, |R4|, 0.5 ;  /* 0x3fe00000040e7828 */ /* 0x000fcc0000000200 */
[-C--:B------:R-:W-:Y:S02]  /*1d80*/  DFMA R18, R16, -|R4|.reuse, 1 ;  /* 0x3ff000001012742b */ /* 0x080fe40000000c04 */
[----:B------:R-:W-:Y:S02]  /*1d90*/  DMUL R4, R4, R4 ;  /* 0x0000000404047228 */ /* 0x000fe40000000000 */
[----:B------:R-:W-:Y:S02]  /*1da0*/  FSEL R10, R14, R10, !P0 ;  /* 0x0000000a0e0a7208 */ /* 0x000fe40004000000 */
[----:B------:R-:W-:Y:S02]  /*1db0*/  FSEL R11, R15, R11, !P0 ;  /* 0x0000000b0f0b7208 */ /* 0x000fe40004000000 */
[----:B------:R-:W-:Y:S01]  /*1dc0*/  DFMA R12, R16, R18, R16 ;  /* 0x00000012100c722b */ /* 0x000fe20000000010 */
[----:B------:R-:W-:Y:S10]  /*1dd0*/  @P1 BRA `(.L_x_30) ;  /* 0x0000000000201947 */ /* 0x000ff40003800000 */
[----:B------:R-:W-:Y:S01]  /*1de0*/  LOP3.LUT R16, R3, 0x7fffffff, RZ, 0xc0, !PT ;  /* 0x7fffffff03107812 */ /* 0x000fe200078ec0ff */
[----:B------:R-:W-:Y:S01]  /*1df0*/  IMAD.MOV.U32 R12, RZ, RZ, R0 ;  /* 0x000000ffff0c7224 */ /* 0x000fe200078e0000 */
[----:B------:R-:W-:Y:S01]  /*1e00*/  MOV R0, 0x1e40 ;  /* 0x00001e4000007802 */ /* 0x000fe20000000f00 */
[----:B------:R-:W-:Y:S01]  /*1e10*/  IMAD.MOV.U32 R13, RZ, RZ, R6 ;  /* 0x000000ffff0d7224 */ /* 0x000fe200078e0006 */
[----:B------:R-:W-:-:S07]  /*1e20*/  IADD3 R16, PT, PT, R16, -0x100000, RZ ;  /* 0xfff0000010107810 */ /* 0x000fce0007ffe0ff */
[----:B------:R-:W-:Y:S05]  /*1e30*/  CALL.REL.NOINC `($__internal_0_$__cuda_sm20_dblrcp_rn_slowpath_v3) ;  /* 0x000000cc006c7944 */ /* 0x000fea0003c00000 */
[----:B------:R-:W-:Y:S02]  /*1e40*/  IMAD.MOV.U32 R12, RZ, RZ, R14 ;  /* 0x000000ffff0c7224 */ /* 0x000fe400078e000e */
[----:B------:R-:W-:-:S07]  /*1e50*/  IMAD.MOV.U32 R13, RZ, RZ, R15 ;  /* 0x000000ffff0d7224 */ /* 0x000fce00078e000f */
.L_x_30:
[----:B------:R-:W-:Y:S01]  /*1e60*/  IMAD.MOV.U32 R6, RZ, RZ, 0x1fb7b95e ;  /* 0x1fb7b95eff067424 */ /* 0x000fe200078e00ff */
[----:B------:R-:W-:Y:S01]  /*1e70*/  UMOV UR4, 0x687428c ;  /* 0x0687428c00047882 */ /* 0x000fe20000000000 */
[----:B------:R-:W-:Y:S01]  /*1e80*/  IMAD.MOV.U32 R7, RZ, RZ, 0x3dcf0b5b ;  /* 0x3dcf0b5bff077424 */ /* 0x000fe200078e00ff */
[----:B------:R-:W-:Y:S01]  /*1e90*/  UMOV UR5, 0x3d5249f9 ;  /* 0x3d5249f900057882 */ /* 0x000fe20000000000 */
[----:B------:R-:W0:Y:S01]  /*1ea0*/  LDCU.64 UR10, c[0x0][0x390] ;  /* 0x00007200ff0a77ac */ /* 0x000e220008000a00 */
[----:B------:R-:W-:-:S03]  /*1eb0*/  DFMA R8, R8, R10, -R12 ;  /* 0x0000000a0808722b */ /* 0x000fc6000000080c */
[----:B------:R-:W-:Y:S01]  /*1ec0*/  DFMA R6, R4, UR4, -R6 ;  /* 0x0000000404067c2b */ /* 0x000fe20008000806 */
[----:B------:R-:W-:Y:S01]  /*1ed0*/  UMOV UR4, 0x9311fa14 ;  /* 0x9311fa1400047882 */ /* 0x000fe20000000000 */
[----:B------:R-:W-:Y:S01]  /*1ee0*/  UMOV UR5, 0x3e432e58 ;  /* 0x3e432e5800057882 */ /* 0x000fe20000000000 */
[----:B------:R-:W-:Y:S01]  /*1ef0*/  UMOV UR6, 0x6dc9c883 ;  /* 0x6dc9c88300067882 */ /* 0x000fe20000000000 */
[----:B------:R-:W-:Y:S02]  /*1f00*/  UMOV UR7, 0x3fe45f30 ;  /* 0x3fe45f3000077882 */ /* 0x000fe40000000000 */
[----:B------:R-:W-:Y:S02]  /*1f10*/  DMUL R8, R8, UR6 ;  /* 0x0000000608087c28 */ /* 0x000fe40008000000 */
        /* <DEDUP_REMOVED lines=15> */
[----:B------:R-:W-:-:S08]  /*2010*/  DFMA R6, R4, R6, -UR4 ;  /* 0x8000000404067e2b */ /* 0x000fd00008000006 */
[----:B0-----:R-:W-:Y:S01]  /*2020*/  DFMA R6, R6, |UR10|, R8 ;  /* 0x4000000a06067c2b */ /* 0x001fe20008000008 */
[----:B------:R-:W-:Y:S10]  /*2030*/  BRA `(.L_x_18) ;  /* 0x00000018000c7947 */ /* 0x000ff40003800000 */
.L_x_19:
[----:B------:R-:W-:Y:S01]  /*2040*/  UMOV UR4, 0xec2adc83 ;  /* 0xec2adc8300047882 */ /* 0x000fe20000000000 */
[----:B------:R-:W-:Y:S02]  /*2050*/  UMOV UR5, 0x4009b510 ;  /* 0x4009b51000057882 */ /* 0x000fe40000000000 */
[----:B------:R-:W-:-:S14]  /*2060*/  DSETP.GTU.AND P0, PT, |R10|, UR4, PT ;  /* 0x000000040a007e2a */ /* 0x000fdc000bf0c200 */
[----:B------:R-:W-:Y:S05]  /*2070*/  @P0 BRA `(.L_x_31) ;  /* 0x00000004003c0947 */ /* 0x000fea0003800000 */
[----:B------:R-:W-:Y:S01]  /*2080*/  UMOV UR4, 0xd4dff243 ;  /* 0xd4dff24300047882 */ /* 0x000fe20000000000 */
[----:B------:R-:W-:Y:S01]  /*2090*/  UMOV UR5, 0x400193be ;  /* 0x400193be00057882 */ /* 0x000fe20000000000 */
[----:B------:R-:W-:Y:S01]  /*20a0*/  IMAD.MOV.U32 R6, RZ, RZ, -0x1b27468b ;  /* 0xe4d8b975ff067424 */ /* 0x000fe200078e00ff */
        /* <DEDUP_REMOVED lines=76> */
.L_x_31:
[----:B------:R-:W-:Y:S01]  /*2570*/  UMOV UR4, 0xd5a541cb ;  /* 0xd5a541cb00047882 */ /* 0x000fe20000000000 */
[----:B------:R-:W-:Y:S02]  /*2580*/  UMOV UR5, 0x401c0d26 ;  /* 0x401c0d2600057882 */ /* 0x000fe40000000000 */
[----:B------:R-:W-:-:S14]  /*2590*/  DSETP.GTU.AND P0, PT, |R10|, UR4, PT ;  /* 0x000000040a007e2a */ /* 0x000fdc000bf0c200 */
[----:B------:R-:W-:Y:S05]  /*25a0*/  @P0 BRA `(.L_x_32) ;  /* 0x0000000400180947 */ /* 0x000fea0003800000 */
[----:B------:R-:W-:Y:S01]  /*25b0*/  UMOV UR4, 0x4e87b02e ;  /* 0x4e87b02e00047882 */ /* 0x000fe20000000000 */
[----:B------:R-:W-:Y:S01]  /*25c0*/  UMOV UR5, 0x4015b7fe ;  /* 0x4015b7fe00057882 */ /* 0x000fe20000000000 */
[----:B------:R-:W-:Y:S01]  /*25d0*/  MOV R6, 0x996793e2 ;  /* 0x996793e200067802 */ /* 0x000fe20000000f00 */
[----:B------:R-:W-:Y:S01]  /*25e0*/  DADD R4, |R10|, -UR4 ;  /* 0x800000040a047e29 */ /* 0x000fe20008000200 */
[----:B------:R-:W-:Y:S01]  /*25f0*/  UMOV UR4, 0xac228e8c ;  /* 0xac228e8c00047882 */ /* 0x000fe20000000000 */
[----:B------:R-:W-:Y:S01]  /*2600*/  UMOV UR5, 0x3cbdfe7b ;  /* 0x3cbdfe7b00057882 */ /* 0x000fe20000000000 */
[----:B------:R-:W-:-:S05]  /*2610*/  IMAD.MOV.U32 R7, RZ, RZ, 0x3cc69a30 ;  /* 0x3cc69a30ff077424 */ /* 0x000fca00078e00ff */
[----:B------:R-:W-:Y:S01]  /*2620*/  DADD R4, R4, -UR4 ;  /* 0x8000000404047e29 */ /* 0x000fe20008000000 */
[----:B------:R-:W-:Y:S01]  /*2630*/  UMOV UR4, 0x69f1d8c ;  /* 0x069f1d8c00047882 */ /* 0x000fe20000000000 */
[----:B------:R-:W-:-:S06]  /*2640*/  UMOV UR5, 0x3cba3c76 ;  /* 0x3cba3c7600057882 */ /* 0x000fcc0000000000 */
[----:B------:R-:W-:Y:S01]  /*2650*/  DFMA R6, R4, UR4, R6 ;  /* 0x0000000404067c2b */ /* 0x000fe20008000006 */
        /* <DEDUP_REMOVED lines=59> */
.L_x_32:
        /* <DEDUP_REMOVED lines=11> */
[----:B------:R-:W-:Y:S01]  /*2ac0*/  DADD R4, R4, -UR4 ;  /* 0x8000000404047e29 */ /* 0x000fe20008000000 */
        /* <DEDUP_REMOVED lines=47> */
.L_x_33:
[----:B------:R-:W-:Y:S01]  /*2dc0*/  DSETP.NEU.AND P0, PT, |R10|, +INF , PT ;  /* 0x7ff000000a00742a */ /* 0x000fe20003f0d200 */
[----:B------:R-:W-:-:S13]  /*2dd0*/  CS2R R6, SRZ ;  /* 0x0000000000067805 */ /* 0x000fda000001ff00 */
[----:B------:R-:W-:Y:S05]  /*2de0*/  @!P0 BRA `(.L_x_18) ;  /* 0x0000000800a08947 */ /* 0x000fea0003800000 */
[----:B------:R-:W0:Y:S01]  /*2df0*/  MUFU.RCP64H R3, R3 ;  /* 0x0000000300037308 */ /* 0x000e220000001800 */
[----:B------:R-:W-:Y:S01]  /*2e00*/  IMAD.MOV.U32 R2, RZ, RZ, RZ ;  /* 0x000000ffff027224 */ /* 0x000fe200078e00ff */
[----:B------:R-:W-:Y:S01]  /*2e10*/  UMOV UR4, 0xa050209c ;  /* 0xa050209c00047882 */ /* 0x000fe20000000000 */
[----:B------:R-:W-:Y:S01]  /*2e20*/  UMOV UR5, 0x41943281 ;  /* 0x4194328100057882 */ /* 0x000fe20000000000 */
[----:B------:R-:W-:Y:S01]  /*2e30*/  UMOV UR6, 0x6dc9c883 ;  /* 0x6dc9c88300067882 */ /* 0x000fe20000000000 */
[----:B------:R-:W-:Y:S02]  /*2e40*/  UMOV UR7, 0x3fe45f30 ;  /* 0x3fe45f3000077882 */ /* 0x000fe40000000000 */
[----:B0-----:R-:W-:-:S08]  /*2e50*/  DFMA R4, R2, -|R10|, 1 ;  /* 0x3ff000000204742b */ /* 0x001fd00000000c0a */
[----:B------:R-:W-:-:S08]  /*2e60*/  DFMA R4, R4, R4, R4 ;  /* 0x000000040404722b */ /* 0x000fd00000000004 */
[----:B------:R-:W-:Y:S01]  /*2e70*/  DFMA R6, R2, R4, R2 ;  /* 0x000000040206722b */ /* 0x000fe20000000002 */
[----:B------:R-:W-:Y:S02]  /*2e80*/  IMAD.MOV.U32 R4, RZ, RZ, -0x645b9185 ;  /* 0x9ba46e7bff047424 */ /* 0x000fe400078e00ff */
[----:B------:R-:W-:-:S05]  /*2e90*/  IMAD.MOV.U32 R5, RZ, RZ, 0x416024e9 ;  /* 0x416024e9ff057424 */ /* 0x000fca00078e00ff */
        /* <DEDUP_REMOVED lines=27> */
[----:B------:R-:W-:Y:S01]  /*3050*/  MOV R4, 0x9385d5b1 ;  /* 0x9385d5b100047802 */ /* 0x000fe20000000f00 */
[----:B------:R-:W-:Y:S01]  /*3060*/  IMAD.MOV.U32 R5, RZ, RZ, 0x409c26e8 ;  /* 0x409c26e8ff057424 */ /* 0x000fe200078e00ff */
[----:B------:R-:W-:-:S04]  /*3070*/  UMOV UR5, 0x40d13db3 ;  /* 0x40d13db300057882 */ /* 0x000fc80000000000 */
[----:B------:R-:W-:Y:S02]  /*3080*/  DFMA R2, R6, R2, |R10| ;  /* 0x000000020602722b */ /* 0x000fe4000000040a */
[----:B------:R-:W-:Y:S01]  /*3090*/  DFMA R4, R16, UR4, -R4 ;  /* 0x0000000410047c2b */ /* 0x000fe20008000804 */
[----:B------:R-:W-:Y:S01]  /*30a0*/  UMOV UR4, 0x23c6f55e ;  /* 0x23c6f55e00047882 */ /* 0x000fe20000000000 */
[----:B------:R-:W-:-:S04]  /*30b0*/  UMOV UR5, 0x405c6ab9 ;  /* 0x405c6ab900057882 */ /* 0x000fc80000000000 */
[----:B------:R-:W-:Y:S02]  /*30c0*/  DMUL R6, R2, UR6 ;  /* 0x0000000602067c28 */ /* 0x000fe40008000000 */
[----:B------:R-:W-:Y:S01]  /*30d0*/  DFMA R4, R16, R4, UR4 ;  /* 0x0000000410047e2b */ /* 0x000fe20008000004 */
[----:B------:R-:W-:Y:S01]  /*30e0*/  UMOV UR4, 0xf3bd2fa1 ;  /* 0xf3bd2fa100047882 */ /* 0x000fe20000000000 */
[----:B------:R-:W-:Y:S01]  /*30f0*/  UMOV UR5, 0x401e61ea ;  /* 0x401e61ea00057882 */ /* 0x000fe20000000000 */
[----:B------:R-:W-:-:S05]  /*3100*/  DSETP.GE.AND P0, PT, |R2|, 2.14748364800000000000e+09, PT ;  /* 0x41e000000200742a */ /* 0x000fca0003f06200 */
[----:B------:R-:W0:Y:S01]  /*3110*/  F2I.F64 R6, R6 ;  /* 0x0000000600067311 */ /* 0x000e220000301100 */
[----:B------:R-:W-:Y:S01]  /*3120*/  DFMA R4, R16, R4, -UR4 ;  /* 0x8000000410047e2b */ /* 0x000fe20008000004 */
[----:B------:R-:W-:Y:S01]  /*3130*/  UMOV UR4, 0xd9b97dd1 ;  /* 0xd9b97dd100047882 */ /* 0x000fe20000000000 */
[----:B------:R-:W-:-:S06]  /*3140*/  UMOV UR5, 0x3fe9bf15 ;  /* 0x3fe9bf1500057882 */ /* 0x000fcc0000000000 */
[C---:B------:R-:W-:Y:S01]  /*3150*/  DFMA R4, R16.reuse, R4, UR4 ;  /* 0x0000000410047e2b */ /* 0x040fe20008000004 */
[----:B------:R-:W-:Y:S01]  /*3160*/  UMOV UR4, 0xf93d7d19 ;  /* 0xf93d7d1900047882 */ /* 0x000fe20000000000 */
[----:B------:R-:W-:Y:S01]  /*3170*/  UMOV UR5, 0x3fc8bfec ;  /* 0x3fc8bfec00057882 */ /* 0x000fe20000000000 */
[----:B0-----:R-:W0:Y:S05]  /*3180*/  I2F.F64 R8, R6 ;  /* 0x0000000600087312 */ /* 0x001e2a0000201c00 */
[----:B------:R-:W-:Y:S01]  /*3190*/  DFMA R4, R16, R4, -UR4 ;  /* 0x8000000410047e2b */ /* 0x000fe20008000004 */
[----:B------:R-:W-:Y:S01]  /*31a0*/  UMOV UR4, 0x54442d18 ;  /* 0x54442d1800047882 */ /* 0x000fe20000000000 */
[----:B------:R-:W-:-:S02]  /*31b0*/  UMOV UR5, 0x3ff921fb ;  /* 0x3ff921fb00057882 */ /* 0x000fc40000000000 */
[----:B0-----:R-:W-:Y:S01]  /*31c0*/  DFMA R10, R8, -UR4, R2 ;  /* 0x80000004080a7c2b */ /* 0x001fe20008000002 */
[----:B------:R-:W-:Y:S01]  /*31d0*/  UMOV UR4, 0xf756aa6c ;  /* 0xf756aa6c00047882 */ /* 0x000fe20000000000 */
[----:B------:R-:W-:Y:S02]  /*31e0*/  UMOV UR5, 0x3fc7ffff ;  /* 0x3fc7ffff00057882 */ /* 0x000fe40000000000 */
[----:B------:R-:W-:Y:S01]  /*31f0*/  DFMA R4, R16, R4, UR4 ;  /* 0x0000000410047e2b */ /* 0x000fe20008000004 */
[----:B------:R-:W-:Y:S01]  /*3200*/  UMOV UR4, 0x33145c00 ;  /* 0x33145c0000047882 */ /* 0x000fe20000000000 */
[----:B------:R-:W-:Y:S02]  /*3210*/  UMOV UR5, 0x3c91a626 ;  /* 0x3c91a62600057882 */ /* 0x000fe40000000000 */
[----:B------:R-:W-:Y:S01]  /*3220*/  DFMA R10, R8, -UR4, R10 ;  /* 0x80000004080a7c2b */ /* 0x000fe2000800000a */
[----:B------:R-:W-:Y:S01]  /*3230*/  UMOV UR4, 0x3646 ;  /* 0x0000364600047882 */ /* 0x000fe20000000000 */
[----:B------:R-:W-:-:S02]  /*3240*/  UMOV UR5, 0x3ff00000 ;  /* 0x3ff0000000057882 */ /* 0x000fc40000000000 */
        /* <DEDUP_REMOVED lines=11> */
.L_x_34:
        /* <DEDUP_REMOVED lines=28> */
[----:B------:R-:W-:Y:S02]  /*34c0*/  MOV R2, R12 ;  /* 0x0000000c00027202 */ /* 0x000fe40000000f00 */
[----:B------:R-:W-:-:S07]  /*34d0*/  MOV R14, 0x34f0 ;  /* 0x000034f0000e7802 */ /* 0x000fce0000000f00 */
[----:B------:R-:W-:Y:S05]  /*34e0*/  CALL.REL.NOINC `($_Z3_ynPdid$__internal_trig_reduction_slowpathd) ;  /* 0x000000c000487944 */ /* 0x000fea0003c00000 */
[----:B------:R-:W-:Y:S02]  /*34f0*/  IMAD.MOV.U32 R0, RZ, RZ, R4 ;  /* 0x000000ffff007224 */ /* 0x000fe400078e0004 */
[----:B------:R-:W-:Y:S02]  /*3500*/  IMAD.MOV.U32 R18, RZ, RZ, R2 ;  /* 0x000000ffff127224 */ /* 0x000fe400078e0002 */
[----:B------:R-:W-:-:S07]  /*3510*/  IMAD.MOV.U32 R19, RZ, RZ, R3 ;  /* 0x000000ffff137224 */ /* 0x000fce00078e0003 */
.L_x_36:
[----:B------:R-:W-:-:S07]  /*3520*/  VIADD R0, R0, 0x1 ;  /* 0x0000000100007836 */ /* 0x000fce0000000000 */
.L_x_35:
        /* <DEDUP_REMOVED lines=9> */
[----:B------:R-:W-:Y:S01]  /*35c0*/  DMUL R22, R18, R18 ;  /* 0x0000001212167228 */ /* 0x000fe20000000000 */
[----:B------:R-:W-:-:S02]  /*35d0*/  MOV R24, 0x20fd8164 ;  /* 0x20fd816400187802 */ /* 0x000fc40000000f00 */
[----:B------:R-:W-:Y:S01]  /*35e0*/  ISETP.NE.U32.AND P0, PT, R20, 0x1, PT ;  /* 0x000000011400780c */ /* 0x000fe20003f05070 */
[----:B------:R-:W-:-:S03]  /*35f0*/  IMAD.MOV.U32 R20, RZ, RZ, 0x3da8ff83 ;  /* 0x3da8ff83ff147424 */ /* 0x000fc600078e00ff */
[----:B------:R-:W-:Y:S02]  /*3600*/  FSEL R24, R24, -8.06006814911005101289e+34, !P0 ;  /* 0xf9785eba18187808 */ /* 0x000fe40004000000 */
[----:B------:R-:W-:Y:S02]  /*3610*/  FSEL R25, -R20, 0.11223486810922622681, !P0 ;  /* 0x3de5db6514197808 */ /* 0x000fe40004000100 */
[----:B------:R-:W0:Y:S02]  /*3620*/  LDC.64 R20, c[0x0][0x390] ;  /* 0x0000e400ff147b82 */ /* 0x000e240000000a00 */
[----:B0-----:R-:W-:Y:S02]  /*3630*/  DADD R2, -RZ, |R20| ;  /* 0x00000000ff027229 */ /* 0x001fe40000000514 */
[----:B--2---:R-:W-:-:S08]  /*3640*/  DFMA R12, R22, R24, R12 ;  /* 0x00000018160c722b */ /* 0x004fd0000000000c */
[----:B------:R-:W-:-:S08]  /*3650*/  DFMA R12, R22, R12, R14 ;  /* 0x0000000c160c722b */ /* 0x000fd0000000000e */
[----:B---3--:R-:W-:Y:S01]  /*3660*/  DFMA R4, R22, R12, R4 ;  /* 0x0000000c1604722b */ /* 0x008fe20000000004 */
[----:B------:R-:W-:-:S05]  /*3670*/  VIADD R12, R3, 0xfff00000 ;  /* 0xfff00000030c7836 */ /* 0x000fca0000000000 */
[----:B------:R-:W-:Y:S02]  /*3680*/  ISETP.GE.U32.AND P1, PT, R12, 0x7fe00000, PT ;  /* 0x7fe000000c00780c */ /* 0x000fe40003f26070 */
[----:B------:R-:W-:Y:S02]  /*3690*/  DFMA R6, R22, R4, R6 ;  /* 0x000000041606722b */ /* 0x000fe40000000006 */
[----:B------:R-:W0:Y:S01]  /*36a0*/  MUFU.RSQ64H R5, R3 ;  /* 0x0000000300057308 */ /* 0x000e220000001c00 */
[----:B------:R-:W-:-:S05]  /*36b0*/  IMAD.MOV.U32 R4, RZ, RZ, RZ ;  /* 0x000000ffff047224 */ /* 0x000fca00078e00ff */
[----:B----4-:R-:W-:-:S08]  /*36c0*/  DFMA R6, R22, R6, R8 ;  /* 0x000000061606722b */ /* 0x010fd00000000008 */
[----:B------:R-:W-:Y:S01]  /*36d0*/  DFMA R6, R22, R6, R10 ;  /* 0x000000061606722b */ /* 0x000fe2000000000a */
[----:B------:R-:W-:Y:S01]  /*36e0*/  IMAD.MOV.U32 R10, RZ, RZ, 0x0 ;  /* 0x00000000ff0a7424 */ /* 0x000fe200078e00ff */
[----:B0-----:R-:W-:Y:S01]  /*36f0*/  DMUL R8, R4, R4 ;  /* 0x0000000404087228 */ /* 0x001fe20000000000 */
[----:B------:R-:W-:-:S05]  /*3700*/  IMAD.MOV.U32 R11, RZ, RZ, 0x3fd80000 ;  /* 0x3fd80000ff0b7424 */ /* 0x000fca00078e00ff */
        /* <DEDUP_REMOVED lines=14> */
[----:B------:R-:W-:Y:S02]  /*37f0*/  MOV R5, R3 ;  /* 0x0000000300057202 */ /* 0x000fe40000000f00 */
[----:B------:R-:W-:-:S07]  /*3800*/  MOV R0, 0x3820 ;  /* 0x0000382000007802 */ /* 0x000fce0000000f00 */
[----:B------:R-:W-:Y:S05]  /*3810*/  CALL.REL.NOINC `($__internal_2_$__cuda_sm20_drsqrt_f64_slowpath_v2) ;  /* 0x000000b800f87944 */ /* 0x000fea0003c00000 */
.L_x_37:
[----:B------:R-:W-:Y:S01]  /*3820*/  UMOV UR4, 0x33d43651 ;  /* 0x33d4365100047882 */ /* 0x000fe20000000000 */
[----:B------:R-:W-:Y:S02]  /*3830*/  UMOV UR5, 0x3fe98845 ;  /* 0x3fe9884500057882 */ /* 0x000fe40000000000 */
[----:B------:R-:W-:-:S08]  /*3840*/  DMUL R4, R4, UR4 ;  /* 0x0000000404047c28 */ /* 0x000fd00008000000 */
[----:B------:R-:W-:-:S08]  /*3850*/  DMUL R4, R16, R4 ;  /* 0x0000000410047228 */ /* 0x000fd00000000000 */
[----:B------:R-:W-:-:S11]  /*3860*/  DMUL R6, R4, R10 ;  /* 0x0000000a04067228 */ /* 0x000fd60000000000 */
.L_x_18:
[----:B------:R-:W0:Y:S01]  /*3870*/  LDC.64 R4, c[0x0][0x390] ;  /* 0x0000e400ff047b82 */ /* 0x000e220000000a00 */
[----:B------:R-:W-:Y:S01]  /*3880*/  UMOV UR4, 0x8f9d3f28 ;  /* 0x8f9d3f2800047882 */ /* 0x000fe20000000000 */
[----:B------:R-:W-:Y:S01]  /*3890*/  UMOV UR5, 0x3fe97f4a ;  /* 0x3fe97f4a00057882 */ /* 0x000fe20000000000 */
[----:B------:R-:W-:Y:S01]  /*38a0*/  IMAD.MOV.U32 R24, RZ, RZ, -0x100000 ;  /* 0xfff00000ff187424 */ /* 0x000fe200078e00ff */
[C---:B0-----:R-:W-:Y:S02]  /*38b0*/  DSETP.GTU.AND P2, PT, |R4|.reuse, UR4, PT ;  /* 0x0000000404007e2a */ /* 0x041fe4000bf4c200 */
[C---:B------:R-:W-:Y:S02]  /*38c0*/  DSETP.NEU.AND P1, PT, R4.reuse, RZ, PT ;  /* 0x000000ff0400722a */ /* 0x040fe40003f2d000 */
[----:B------:R-:W-:-:S04]  /*38d0*/  DSETP.GTU.AND P0, PT, R4, RZ, PT ;  /* 0x000000ff0400722a */ /* 0x000fc80003f0c000 */
[----:B------:R-:W-:Y:S02]  /*38e0*/  FSEL R24, R24, -QNAN , !P1 ;  /* 0xfff8000018187808 */ /* 0x000fe40004800000 */
[----:B------:R-:W-:Y:S02]  /*38f0*/  FSEL R16, R6, RZ, P0 ;  /* 0x000000ff06107208 */ /* 0x000fe40000000000 */
[----:B------:R-:W-:Y:S02]  /*3900*/  FSEL R17, R7, R24, P0 ;  /* 0x0000001807117208 */ /* 0x000fe40000000000 */
[----:B------:R-:W-:Y:S05]  /*3910*/  @P2 BRA `(.L_x_38) ;  /* 0x0000001c00682947 */ /* 0x000fea0003800000 */
[----:B------:R-:W-:Y:S01]  /*3920*/  DMUL R6, R4, R4 ;  /* 0x0000000404067228 */ /* 0x000fe20000000000 */
[----:B------:R-:W-:Y:S01]  /*3930*/  IMAD.MOV.U32 R8, RZ, RZ, 0x51c18514 ;  /* 0x51c18514ff087424 */ /* 0x000fe200078e00ff */
[----:B------:R-:W-:Y:S01]  /*3940*/  UMOV UR4, 0xa1b77c65 ;  /* 0xa1b77c6500047882 */ /* 0x000fe20000000000 */
[----:B------:R-:W-:Y:S01]  /*3950*/  IMAD.MOV.U32 R9, RZ, RZ, 0x3d13098c ;  /* 0x3d13098cff097424 */ /* 0x000fe200078e00ff */
[----:B------:R-:W-:Y:S01]  /*3960*/  UMOV UR5, 0x3c8efbd0 ;  /* 0x3c8efbd000057882 */ /* 0x000fe20000000000 */
[----:B------:R-:W-:Y:S01]  /*3970*/  ISETP.GT.AND P1, PT, R3, 0xfffff, PT ;  /* 0x000fffff0300780c */ /* 0x000fe20003f24270 */
[----:B------:R-:W-:Y:S01]  /*3980*/  IMAD.MOV.U32 R10, RZ, RZ, R2 ;  /* 0x000000ffff0a7224 */ /* 0x000fe200078e0002 */
[----:B------:R-:W-:Y:S01]  /*3990*/  UMOV UR6, 0x80000000 ;  /* 0x8000000000067882 */ /* 0x000fe20000000000 */
[----:B------:R-:W-:Y:S01]  /*39a0*/  IMAD.MOV.U32 R0, RZ, RZ, R3 ;  /* 0x000000ffff007224 */ /* 0x000fe200078e0003 */
[----:B------:R-:W-:Y:S01]  /*39b0*/  DFMA R8, R6, UR4, -R8 ;  /* 0x0000000406087c2b */ /* 0x000fe20008000808 */
[----:B------:R-:W-:Y:S01]  /*39c0*/  UMOV UR4, 0xd2f5f2f5 ;  /* 0xd2f5f2f500047882 */ /* 0x000fe20000000000 */
[----:B------:R-:W-:Y:S01]  /*39d0*/  UMOV UR5, 0x3d923102 ;  /* 0x3d92310200057882 */ /* 0x000fe20000000000 */
[----:B------:R-:W-:Y:S01]  /*39e0*/  DADD R2, -RZ, |R4| ;  /* 0x00000000ff027229 */ /* 0x000fe20000000504 */
[----:B------:R-:W-:-:S04]  /*39f0*/  UMOV UR7, 0x3e15a30c ;  /* 0x3e15a30c00077882 */ /* 0x000fc80000000000 */
        /* <DEDUP_REMOVED lines=11> */
[----:B------:R-:W-:Y:S01]  /*3ab0*/  UMOV UR5, 0x3f4183dc ;  /* 0x3f4183dc00057882 */ /* 0x000fe20000000000 */
[----:B------:R-:W-:Y:S01]  /*3ac0*/  IMAD.MOV.U32 R8, RZ, RZ, R2 ;  /* 0x000000ffff087224 */ /* 0x000fe200078e0002 */
[----:B------:R-:W-:Y:S01]  /*3ad0*/  MOV R9, R3 ;  /* 0x0000000300097202 */ /* 0x000fe20000000f00 */
[----:B------:R-:W-:-:S03]  /*3ae0*/  @!P1 DMUL R8, |R4|, 1.80143985094819840000e+16 ;  /* 0x4350000004089828 */ /* 0x000fc60000000200 */
[C---:B------:R-:W-:Y:S01]  /*3af0*/  DFMA R12, R6.reuse, R12, UR4 ;  /* 0x00000004060c7e2b */ /* 0x040fe2000800000c */
[----:B------:R-:W-:Y:S01]  /*3b00*/  UMOV UR4, 0x40000000 ;  /* 0x4000000000047882 */ /* 0x000fe20000000000 */
[----:B------:R-:W-:Y:S02]  /*3b10*/  UMOV UR5, 0x3fdba967 ;  /* 0x3fdba96700057882 */ /* 0x000fe40000000000 */
[C---:B------:R-:W-:Y:S01]  /*3b20*/  DADD R14, R6.reuse, -UR4 ;  /* 0x80000004060e7e29 */ /* 0x040fe20008000000 */
[----:B------:R-:W-:Y:S01]  /*3b30*/  UMOV UR4, 0xcf04f123 ;  /* 0xcf04f12300047882 */ /* 0x000fe20000000000 */
[----:B------:R-:W-:Y:S01]  /*3b40*/  UMOV UR5, 0x3f903921 ;  /* 0x3f90392100057882 */ /* 0x000fe20000000000 */
[----:B------:R-:W-:Y:S01]  /*3b50*/  @!P1 IMAD.MOV.U32 R0, RZ, RZ, R9 ;  /* 0x000000ffff009224 */ /* 0x000fe200078e0009 */
[----:B------:R-:W-:Y:S01]  /*3b60*/  DFMA R12, R6, R12, -UR4 ;  /* 0x80000004060c7e2b */ /* 0x000fe2000800000c */
[----:B------:R-:W-:Y:S01]  /*3b70*/  UMOV UR4, 0xd7753176 ;  /* 0xd775317600047882 */ /* 0x000fe20000000000 */
[----:B------:R-:W-:Y:S01]  /*3b80*/  UMOV UR5, 0x3fc5db69 ;  /* 0x3fc5db6900057882 */ /* 0x000fe20000000000 */
[----:B------:R-:W-:Y:S01]  /*3b90*/  @!P1 IMAD.MOV.U32 R10, RZ, RZ, R8 ;  /* 0x000000ffff0a9224 */ /* 0x000fe200078e0008 */
[----:B------:R-:W-:-:S04]  /*3ba0*/  DADD R14, R14, UR6 ;  /* 0x000000060e0e7e29 */ /* 0x000fc80008000000 */
[----:B------:R-:W-:Y:S01]  /*3bb0*/  DFMA R12, R6, R12, UR4 ;  /* 0x00000004060c7e2b */ /* 0x000fe2000800000c */
[----:B------:R-:W-:Y:S02]  /*3bc0*/  VIADD R6, R0, 0xffffffff ;  /* 0xffffffff00067836 */ /* 0x000fe40000000000 */
[----:B------:R-:W-:Y:S02]  /*3bd0*/  IMAD.MOV.U32 R7, RZ, RZ, -0x3ff ;  /* 0xfffffc01ff077424 */ /* 0x000fe400078e00ff */
[----:B------:R-:W-:Y:S01]  /*3be0*/  @!P1 IMAD.MOV.U32 R7, RZ, RZ, -0x435 ;  /* 0xfffffbcbff079424 */ /* 0x000fe200078e00ff */
[----:B------:R-:W-:Y:S02]  /*3bf0*/  ISETP.GT.U32.AND P0, PT, R6, 0x7feffffe, PT ;  /* 0x7feffffe0600780c */ /* 0x000fe40003f04070 */
[----:B------:R-:W-:-:S11]  /*3c00*/  DMUL R18, R12, R14 ;  /* 0x0000000e0c127228 */ /* 0x000fd60000000000 */
[----:B------:R-:W-:Y:S05]  /*3c10*/  @P0 BRA `(.L_x_39) ;  /* 0x0000000400000947 */ /* 0x000fea0003800000 */
[----:B------:R-:W-:Y:S01]  /*3c20*/  LOP3.LUT R6, R0, 0xfffff, RZ, 0xc0, !PT ;  /* 0x000fffff00067812 */ /* 0x000fe200078ec0ff */
[----:B------:R-:W-:Y:S01]  /*3c30*/  IMAD.MOV.U32 R12, RZ, RZ, RZ ;  /* 0x000000ffff0c7224 */ /* 0x000fe200078e00ff */
[----:B------:R-:W-:Y:S01]  /*3c40*/  UMOV UR4, 0x3ae80f1e ;  /* 0x3ae80f1e00047882 */ /* 0x000fe20000000000 */
[----:B------:R-:W-:Y:S01]  /*3c50*/  IMAD.MOV.U32 R22, RZ, RZ, -0x748574fc ;  /* 0x8b7a8b04ff167424 */ /* 0x000fe200078e00ff */
[----:B------:R-:W-:Y:S01]  /*3c60*/  LOP3.LUT R11, R6, 0x3ff00000, RZ, 0xfc, !PT ;  /* 0x3ff00000060b7812 */ /* 0x000fe200078efcff */
[----:B------:R-:W-:Y:S01]  /*3c70*/  IMAD.MOV.U32 R23, RZ, RZ, 0x3ed0ee25 ;  /* 0x3ed0ee25ff177424 */ /* 0x000fe200078e00ff */
[----:B------:R-:W-:Y:S01]  /*3c80*/  UMOV UR5, 0x3eb1380b ;  /* 0x3eb1380b00057882 */ /* 0x000fe20000000000 */
[----:B------:R-:W-:Y:S01]  /*3c90*/  UMOV UR6, 0x80000000 ;  /* 0x8000000000067882 */ /* 0x000fe20000000000 */
[----:B------:R-:W-:Y:S01]  /*3ca0*/  ISETP.GE.U32.AND P0, PT, R11, 0x3ff6a09f, PT ;  /* 0x3ff6a09f0b00780c */ /* 0x000fe20003f06070 */
[----:B------:R-:W-:-:S12]  /*3cb0*/  UMOV UR7, 0x43300000 ;  /* 0x4330000000077882 */ /* 0x000fd80000000000 */
[----:B------:R-:W-:-:S05]  /*3cc0*/  @P0 VIADD R9, R11, 0xfff00000 ;  /* 0xfff000000b090836 */ /* 0x000fca0000000000 */
[----:B------:R-:W-:-:S06]  /*3cd0*/  @P0 MOV R11, R9 ;  /* 0x00000009000b0202 */ /* 0x000fcc0000000f00 */
[----:B------:R-:W-:-:S06]  /*3ce0*/  DADD R20, R10, 1 ;  /* 0x3ff000000a147429 */ /* 0x000fcc0000000000 */
[----:B------:R-:W0:Y:S02]  /*3cf0*/  MUFU.RCP64H R13, R21 ;  /* 0x00000015000d7308 */ /* 0x000e240000001800 */
[----:B0-----:R-:W-:-:S08]  /*3d00*/  DFMA R8, -R20, R12, 1 ;  /* 0x3ff000001408742b */ /* 0x001fd0000000010c */
[----:B------:R-:W-:Y:S02]  /*3d10*/  DFMA R14, R8, R8, R8 ;  /* 0x00000008080e722b */ /* 0x000fe40000000008 */
[----:B------:R-:W-:-:S06]  /*3d20*/  DADD R8, R10, -1 ;  /* 0xbff000000a087429 */ /* 0x000fcc0000000000 */
[----:B------:R-:W-:-:S08]  /*3d30*/  DFMA R10, R12, R14, R12 ;  /* 0x0000000e0c0a722b */ /* 0x000fd0000000000c */
[----:B------:R-:W-:-:S08]  /*3d40*/  DMUL R14, R8, R10 ;  /* 0x0000000a080e7228 */ /* 0x000fd00000000000 */
[----:B------:R-:W-:-:S08]  /*3d50*/  DFMA R14, R8, R10, R14 ;  /* 0x0000000a080e722b */ /* 0x000fd0000000000e */
[----:B------:R-:W-:-:S08]  /*3d60*/  DMUL R12, R14, R14 ;  /* 0x0000000e0e0c7228 */ /* 0x000fd00000000000 */
[----:B------:R-:W-:Y:S01]  /*3d70*/  DFMA R20, R12, UR4, R22 ;  /* 0x000000040c147c2b */ /* 0x000fe20008000016 */
[----:B------:R-:W-:Y:S01]  /*3d80*/  UMOV UR4, 0x9f02676f ;  /* 0x9f02676f00047882 */ /* 0x000fe20000000000 */
[----:B------:R-:W-:Y:S01]  /*3d90*/  UMOV UR5, 0x3ef3b266 ;  /* 0x3ef3b26600057882 */ /* 0x000fe20000000000 */
[----:B------:R-:W-:Y:S01]  /*3da0*/  LEA.HI R22, R0, R7, RZ, 0xc ;  /* 0x0000000700167211 */ /* 0x000fe200078f60ff */
[----:B------:R-:W-:Y:S01]  /*3db0*/  DADD R6, R8, -R14 ;  /* 0x0000000008067229 */ /* 0x000fe2000000080e */
[----:B------:R-:W-:-:S03]  /*3dc0*/  IMAD.MOV.U32 R23, RZ, RZ, 0x43300000 ;  /* 0x43300000ff177424 */ /* 0x000fc600078e00ff */
[----:B------:R-:W-:Y:S01]  /*3dd0*/  DFMA R20, R12, R20, UR4 ;  /* 0x000000040c147e2b */ /* 0x000fe20008000014 */
[----:B------:R-:W-:Y:S01]  /*3de0*/  UMOV UR4, 0xa9ab0956 ;  /* 0xa9ab095600047882 */ /* 0x000fe20000000000 */
[----:B------:R-:W-:Y:S01]  /*3df0*/  UMOV UR5, 0x3f1745cb ;  /* 0x3f1745cb00057882 */ /* 0x000fe20000000000 */
[----:B------:R-:W-:Y:S01]  /*3e00*/  @P0 VIADD R22, R22, 0x1 ;  /* 0x0000000116160836 */ /* 0x000fe20000000000 */
[----:B------:R-:W-:-:S04]  /*3e10*/  DADD R26, R6, R6 ;  /* 0x00000000061a7229 */ /* 0x000fc80000000006 */
[----:B------:R-:W-:Y:S01]  /*3e20*/  DFMA R20, R12, R20, UR4 ;  /* 0x000000040c147e2b */ /* 0x000fe20008000014 */
[----:B------:R-:W-:Y:S01]  /*3e30*/  UMOV UR4, 0x2d1b5154 ;  /* 0x2d1b515400047882 */ /* 0x000fe20000000000 */
[----:B------:R-:W-:Y:S01]  /*3e40*/  UMOV UR5, 0x3f3c71c7 ;  /* 0x3f3c71c700057882 */ /* 0x000fe20000000000 */
[----:B------:R-:W-:Y:S01]  /*3e50*/  LOP3.LUT R22, R22, 0x80000000, RZ, 0x3c, !PT ;  /* 0x8000000016167812 */ /* 0x000fe200078e3cff */
[----:B------:R-:W-:-:S04]  /*3e60*/  DFMA R26, R8, -R14, R26 ;  /* 0x8000000e081a722b */ /* 0x000fc8000000001a */
[----:B------:R-:W-:Y:S01]  /*3e70*/  DFMA R20, R12, R20, UR4 ;  /* 0x000000040c147e2b */ /* 0x000fe20008000014 */
[----:B------:R-:W-:Y:S01]  /*3e80*/  UMOV UR4, 0x923be72d ;  /* 0x923be72d00047882 */ /* 0x000fe20000000000 */
[----:B------:R-:W-:Y:S01]  /*3e90*/  UMOV UR5, 0x3f624924 ;  /* 0x3f62492400057882 */ /* 0x000fe20000000000 */
[----:B------:R-:W-:Y:S01]  /*3ea0*/  DADD R6, R22, -UR6 ;  /* 0x8000000616067e29 */ /* 0x000fe20008000000 */
[----:B------:R-:W-:Y:S01]  /*3eb0*/  UMOV UR6, 0xfefa39ef ;  /* 0xfefa39ef00067882 */ /* 0x000fe20000000000 */
[----:B------:R-:W-:Y:S01]  /*3ec0*/  UMOV UR7, 0x3fe62e42 ;  /* 0x3fe62e4200077882 */ /* 0x000fe20000000000 */
[----:B------:R-:W-:Y:S02]  /*3ed0*/  DMUL R26, R10, R26 ;  /* 0x0000001a0a1a7228 */ /* 0x000fe40000000000 */
[----:B------:R-:W-:Y:S01]  /*3ee0*/  DFMA R20, R12, R20, UR4 ;  /* 0x000000040c147e2b */ /* 0x000fe20008000014 */
[----:B------:R-:W-:Y:S01]  /*3ef0*/  UMOV UR4, 0x9999a3c4 ;  /* 0x9999a3c400047882 */ /* 0x000fe20000000000 */
[----:B------:R-:W-:-:S06]  /*3f00*/  UMOV UR5, 0x3f899999 ;  /* 0x3f89999900057882 */ /* 0x000fcc0000000000 */
[----:B------:R-:W-:Y:S01]  /*3f10*/  DFMA R22, R12, R20, UR4 ;  /* 0x000000040c167e2b */ /* 0x000fe20008000014 */
[----:B------:R-:W-:Y:S01]  /*3f20*/  UMOV UR4, 0x55555554 ;  /* 0x5555555400047882 */ /* 0x000fe20000000000 */
[----:B------:R-:W-:Y:S01]  /*3f30*/  UMOV UR5, 0x3fb55555 ;  /* 0x3fb5555500057882 */ /* 0x000fe20000000000 */
[----:B------:R-:W-:-:S05]  /*3f40*/  DFMA R20, R6, UR6, R14 ;  /* 0x0000000606147c2b */ /* 0x000fca000800000e */
        /* <DEDUP_REMOVED lines=13> */
.L_x_39:
[----:B------:R-:W-:Y:S01]  /*4020*/  IMAD.MOV.U32 R6, RZ, RZ, 0x0 ;  /* 0x00000000ff067424 */ /* 0x000fe200078e00ff */
[----:B------:R-:W-:Y:S02]  /*4030*/  MOV R7, 0x7ff00000 ;  /* 0x7ff0000000077802 */ /* 0x000fe40000000f00 */
[----:B------:R-:W-:-:S04]  /*4040*/  LOP3.LUT P0, RZ, R9, 0x7fffffff, RZ, 0xc0, !PT ;  /* 0x7fffffff09ff7812 */ /* 0x000fc8000780c0ff */
[----:B------:R-:W-:-:S10]  /*4050*/  DFMA R6, R8, R6, +INF ;  /* 0x7ff000000806742b */ /* 0x000fd40000000006 */
[----:B------:R-:W-:Y:S02]  /*4060*/  FSEL R20, R6, RZ, P0 ;  /* 0x000000ff06147208 */ /* 0x000fe40000000000 */
[----:B------:R-:W-:-:S07]  /*4070*/  FSEL R21, R7, -QNAN , P0 ;  /* 0xfff0000007157808 */ /* 0x000fce0000000000 */
.L_x_40:
        /* <DEDUP_REMOVED lines=14> */
[----:B------:R-:W-:Y:S01]  /*4160*/  DFMA R6, R4, -UR4, -R6 ;  /* 0x8000000404067c2b */ /* 0x000fe20008000806 */
        /* <DEDUP_REMOVED lines=47> */
.L_x_41:
        /* <DEDUP_REMOVED lines=62> */
.L_x_43:
        /* <DEDUP_REMOVED lines=62> */
.L_x_44:
        /* <DEDUP_REMOVED lines=36> */
[----:B------:R-:W-:Y:S01]  /*4e60*/  DFMA R2, R6, R2, |R4| ;  /* 0x000000020602722b */ /* 0x000fe20000000404 */
[----:B------:R-:W-:Y:S02]  /*4e70*/  IMAD.MOV.U32 R6, RZ, RZ, 0x7a655012 ;  /* 0x7a655012ff067424 */ /* 0x000fe400078e00ff */
[----:B------:R-:W-:-:S05]  /*4e80*/  IMAD.MOV.U32 R7, RZ, RZ, 0x40992746 ;  /* 0x40992746ff077424 */ /* 0x000fca00078e00ff */
[----:B------:R-:W-:Y:S02]  /*4e90*/  DMUL R4, R2, UR6 ;  /* 0x0000000602047c28 */ /* 0x000fe40008000000 */
[----:B------:R-:W-:Y:S01]  /*4ea0*/  DFMA R6, R22, -UR4, R6 ;  /* 0x8000000416067c2b */ /* 0x000fe20008000006 */
        /* <DEDUP_REMOVED lines=13> */
[----:B------:R-:W-:-:S06]  /*4f80*/  UMOV UR5, 0x3fba7fea ;  /* 0x3fba7fea00057882 */ /* 0x000fcc0000000000 */
[----:B------:R-:W-:Y:S01]  /*4f90*/  DFMA R8, R22, R8, UR4 ;  /* 0x0000000416087e2b */ /* 0x000fe20008000008 */
[----:B------:R-:W-:Y:S01]  /*4fa0*/  UMOV UR4, 0x54442d18 ;  /* 0x54442d1800047882 */ /* 0x000fe20000000000 */
[----:B------:R-:W-:Y:S02]  /*4fb0*/  UMOV UR5, 0x3ff921fb ;  /* 0x3ff921fb00057882 */ /* 0x000fe40000000000 */
[----:B0-----:R-:W-:Y:S01]  /*4fc0*/  DFMA R10, R6, -UR4, R2 ;  /* 0x80000004060a7c2b */ /* 0x001fe20008000002 */
[----:B------:R-:W-:Y:S01]  /*4fd0*/  UMOV UR4, 0xeddcf548 ;  /* 0xeddcf54800047882 */ /* 0x000fe20000000000 */
[----:B------:R-:W-:Y:S02]  /*4fe0*/  UMOV UR5, 0x3fafffff ;  /* 0x3fafffff00057882 */ /* 0x000fe40000000000 */
[----:B------:R-:W-:Y:S01]  /*4ff0*/  DFMA R8, R22, R8, -UR4 ;  /* 0x8000000416087e2b */ /* 0x000fe20008000008 */
        /* <DEDUP_REMOVED lines=14> */
[----:B------:R-:W-:-:S07]  /*50e0*/  MOV R7, R3 ;  /* 0x0000000300077202 */ /* 0x000fce0000000f00 */
.L_x_45:
[----:B------:R-:W-:Y:S01]  /*50f0*/  LOP3.LUT R2, R4, 0x3, RZ, 0xc0, !PT ;  /* 0x0000000304027812 */ /* 0x000fe200078ec0ff */
[----:B------:R-:W-:Y:S01]  /*5100*/  UMOV UR4, 0x54442d18 ;  /* 0x54442d1800047882 */ /* 0x000fe20000000000 */
[----:B------:R-:W-:Y:S02]  /*5110*/  UMOV UR5, 0x3fe921fb ;  /* 0x3fe921fb00057882 */ /* 0x000fe40000000000 */
[----:B------:R-:W-:Y:S01]  /*5120*/  DADD R6, R6, -UR4 ;  /* 0x8000000406067e29 */ /* 0x000fe20008000000 */
[----:B------:R-:W-:Y:S01]  /*5130*/  UMOV UR5, 0x3ff921fb ;  /* 0x3ff921fb00057882 */ /* 0x000fe20000000000 */
[----:B------:R-:W0:Y:S06]  /*5140*/  I2F.F64.U32 R2, R2 ;  /* 0x0000000200027312 */ /* 0x000e2c0000201800 */
        /* <DEDUP_REMOVED lines=27> */
.L_x_47:
[----:B------:R-:W-:-:S07]  /*5300*/  VIADD R0, R0, 0x1 ;  /* 0x0000000100007836 */ /* 0x000fce0000000000 */
.L_x_46:
[----:B------:R-:W0:Y:S01]  /*5310*/  LDCU.64 UR4, c[0x4][0x8] ;  /* 0x01000100ff0477ac */ /* 0x000e220008000a00 */
[----:B------:R-:W-:-:S04]  /*5320*/  SHF.L.U32 R2, R0, 0x6, RZ ;  /* 0x0000000600027819 */ /* 0x000fc800000006ff */
[----:B------:R-:W-:-:S04]  /*5330*/  LOP3.LUT R2, R2, 0x40, RZ, 0xc0, !PT ;  /* 0x0000004002027812 */ /* 0x000fc800078ec0ff */
[----:B0-----:R-:W-:-:S05]  /*5340*/  IADD3 R12, P0, PT, R2, UR4, RZ ;  /* 0x00000004020c7c10 */ /* 0x001fca000ff1e0ff */
[----:B------:R-:W-:-:S05]  /*5350*/  IMAD.X R13, RZ, RZ, UR5, P0 ;  /* 0x00000005ff0d7e24 */ /* 0x000fca00080e06ff */
[----:B------:R-:W2:Y:S04]  /*5360*/  LDG.E.128.CONSTANT R4, desc[UR8][R12.64] ;  /* 0x000000080c047981 */ /* 0x000ea8000c1e9d00 */
[----:B------:R-:W3:Y:S04]  /*5370*/  LDG.E.128.CONSTANT R8, desc[UR8][R12.64+0x10] ;  /* 0x000010080c087981 */ /* 0x000ee8000c1e9d00 */
[----:B------:R-:W4:Y:S01]  /*5380*/  LDG.E.128.CONSTANT R12, desc[UR8][R12.64+0x20] ;  /* 0x000020080c0c7981 */ /* 0x000f22000c1e9d00 */
[----:B------:R-:W-:Y:S01]  /*5390*/  LOP3.LUT R2, R0, 0x1, RZ, 0xc0, !PT ;  /* 0x0000000100027812 */ /* 0x000fe200078ec0ff */
[----:B------:R-:W-:Y:S01]  /*53a0*/  IMAD.MOV.U32 R3, RZ, RZ, 0x3da8ff83 ;  /* 0x3da8ff83ff037424 */ /* 0x000fe200078e00ff */
[----:B------:R-:W-:-:S02]  /*53b0*/  DMUL R28, R26, R26 ;  /* 0x0000001a1a1c7228 */ /* 0x000fc40000000000 */
[----:B------:R-:W-:Y:S01]  /*53c0*/  ISETP.NE.U32.AND P0, PT, R2, 0x1, PT ;  /* 0x000000010200780c */ /* 0x000fe20003f05070 */
[----:B------:R-:W-:-:S03]  /*53d0*/  IMAD.MOV.U32 R2, RZ, RZ, 0x20fd8164 ;  /* 0x20fd8164ff027424 */ /* 0x000fc600078e00ff */
[----:B------:R-:W-:Y:S02]  /*53e0*/  FSEL R3, -R3, 0.11223486810922622681, !P0 ;  /* 0x3de5db6503037808 */ /* 0x000fe40004000100 */
[----:B------:R-:W-:-:S06]  /*53f0*/  FSEL R2, R2, -8.06006814911005101289e+34, !P0 ;  /* 0xf9785eba02027808 */ /* 0x000fcc0004000000 */
[C---:B--2---:R-:W-:Y:S01]  /*5400*/  DFMA R2, R28.reuse, R2, R4 ;  /* 0x000000021c02722b */ /* 0x044fe20000000004 */
[----:B------:R-:W0:Y:S07]  /*5410*/  LDC.64 R4, c[0x0][0x390] ;  /* 0x0000e400ff047b82 */ /* 0x000e2e0000000a00 */
[----:B------:R-:W-:Y:S01]  /*5420*/  DFMA R2, R28, R2, R6 ;  /* 0x000000021c02722b */ /* 0x000fe20000000006 */
[----:B------:R-:W-:-:S07]  /*5430*/  IMAD.MOV.U32 R6, RZ, RZ, RZ ;  /* 0x000000ffff067224 */ /* 0x000fce00078e00ff */
[----:B---3--:R-:W-:-:S08]  /*5440*/  DFMA R2, R28, R2, R8 ;  /* 0x000000021c02722b */ /* 0x008fd00000000008 */
[----:B------:R-:W-:Y:S02]  /*5450*/  DFMA R10, R28, R2, R10 ;  /* 0x000000021c0a722b */ /* 0x000fe4000000000a */
[----:B0-----:R-:W-:-:S06]  /*5460*/  DADD R2, -RZ, |R4| ;  /* 0x00000000ff027229 */ /* 0x001fcc0000000504 */
[----:B------:R-:W0:Y:S01]  /*5470*/  MUFU.RSQ64H R7, R3 ;  /* 0x0000000300077308 */ /* 0x000e220000001c00 */
[----:B----4-:R-:W-:Y:S01]  /*5480*/  DFMA R10, R28, R10, R12 ;  /* 0x0000000a1c0a722b */ /* 0x010fe2000000000c */
[----:B------:R-:W-:Y:S02]  /*5490*/  IMAD.MOV.U32 R12, RZ, RZ, 0x0 ;  /* 0x00000000ff0c7424 */ /* 0x000fe400078e00ff */
[----:B------:R-:W-:-:S05]  /*54a0*/  IMAD.MOV.U32 R13, RZ, RZ, 0x3fd80000 ;  /* 0x3fd80000ff0d7424 */ /* 0x000fca00078e00ff */
[----:B------:R-:W-:Y:S01]  /*54b0*/  DFMA R10, R28, R10, R14 ;  /* 0x0000000a1c0a722b */ /* 0x000fe2000000000e */
[----:B------:R-:W-:-:S04]  /*54c0*/  IADD3 R14, PT, PT, R3, -0x100000, RZ ;  /* 0xfff00000030e7810 */ /* 0x000fc80007ffe0ff */
[----:B------:R-:W-:Y:S01]  /*54d0*/  ISETP.GE.U32.AND P1, PT, R14, 0x7fe00000, PT ;  /* 0x7fe000000e00780c */ /* 0x000fe20003f26070 */
[----:B0-----:R-:W-:Y:S02]  /*54e0*/  DMUL R8, R6, R6 ;  /* 0x0000000606087228 */ /* 0x001fe40000000000 */
[----:B------:R-:W-:Y:S02]  /*54f0*/  DFMA R26, R10, R26, R26 ;  /* 0x0000001a0a1a722b */ /* 0x000fe4000000001a */
[----:B------:R-:W-:-:S04]  /*5500*/  DFMA R10, R28, R10, 1 ;  /* 0x3ff000001c0a742b */ /* 0x000fc8000000000a */
[----:B------:R-:W-:-:S06]  /*5510*/  DFMA R8, -R8, |R4|, 1 ;  /* 0x3ff000000808742b */ /* 0x000fcc0000000504 */
[----:B------:R-:W-:Y:S02]  /*5520*/  FSEL R4, R10, R26, !P0 ;  /* 0x0000001a0a047208 */ /* 0x000fe40004000000 */
[----:B------:R-:W-:Y:S01]  /*5530*/  FSEL R5, R11, R27, !P0 ;  /* 0x0000001b0b057208 */ /* 0x000fe20004000000 */
[----:B------:R-:W-:Y:S01]  /*5540*/  DFMA R12, R8, R12, 0.5 ;  /* 0x3fe00000080c742b */ /* 0x000fe2000000000c */
[----:B------:R-:W-:Y:S01]  /*5550*/  LOP3.LUT P0, RZ, R0, 0x2, RZ, 0xc0, !PT ;  /* 0x0000000200ff7812 */ /* 0x000fe2000780c0ff */
[----:B------:R-:W-:-:S03]  /*5560*/  DMUL R10, R6, R8 ;  /* 0x00000008060a7228 */ /* 0x000fc60000000000 */
[----:B------:R-:W-:-:S05]  /*5570*/  DADD R8, RZ, -R4 ;  /* 0x00000000ff087229 */ /* 0x000fca0000000804 */
[----:B------:R-:W-:-:S05]  /*5580*/  DFMA R6, R12, R10, R6 ;  /* 0x0000000a0c06722b */ /* 0x000fca0000000006 */
[----:B------:R-:W-:Y:S02]  /*5590*/  FSEL R10, R4, R8, !P0 ;  /* 0x00000008040a7208 */ /* 0x000fe40004000000 */
[----:B------:R-:W-:Y:S01]  /*55a0*/  FSEL R11, R5, R9, !P0 ;  /* 0x00000009050b7208 */ /* 0x000fe20004000000 */
[----:B------:R-:W-:Y:S06]  /*55b0*/  @!P1 BRA `(.L_x_48) ;  /* 0x0000000000189947 */ /* 0x000fec0003800000 */
[----:B------:R-:W-:Y:S01]  /*55c0*/  IMAD.MOV.U32 R4, RZ, RZ, R2 ;  /* 0x000000ffff047224 */ /* 0x000fe200078e0002 */
[----:B------:R-:W-:Y:S01]  /*55d0*/  MOV R0, 0x5600 ;  /* 0x0000560000007802 */ /* 0x000fe20000000f00 */
[----:B------:R-:W-:-:S07]  /*55e0*/  IMAD.MOV.U32 R5, RZ, RZ, R3 ;  /* 0x000000ffff057224 */ /* 0x000fce00078e0003 */
[----:B------:R-:W-:Y:S05]  /*55f0*/  CALL.REL.NOINC `($__internal_2_$__cuda_sm20_drsqrt_f64_slowpath_v2) ;  /* 0x0000009c00807944 */ /* 0x000fea0003c00000 */
[----:B------:R-:W-:Y:S02]  /*5600*/  IMAD.MOV.U32 R6, RZ, RZ, R4 ;  /* 0x000000ffff067224 */ /* 0x000fe400078e0004 */
[----:B------:R-:W-:-:S07]  /*5610*/  IMAD.MOV.U32 R7, RZ, RZ, R5 ;  /* 0x000000ffff077224 */ /* 0x000fce00078e0005 */
.L_x_48:
[----:B------:R-:W-:Y:S01]  /*5620*/  UMOV UR4, 0x33d43651 ;  /* 0x33d4365100047882 */ /* 0x000fe20000000000 */
[----:B------:R-:W-:Y:S02]  /*5630*/  UMOV UR5, 0x3fe98845 ;  /* 0x3fe9884500057882 */ /* 0x000fe40000000000 */
[----:B------:R-:W-:-:S08]  /*5640*/  DMUL R6, R6, UR4 ;  /* 0x0000000406067c28 */ /* 0x000fd00008000000 */
[----:B------:R-:W-:-:S08]  /*5650*/  DMUL R6, R22, R6 ;  /* 0x0000000616067228 */ /* 0x000fd00000000000 */
[----:B------:R-:W-:-:S11]  /*5660*/  DMUL R4, R6, R10 ;  /* 0x0000000a06047228 */ /* 0x000fd60000000000 */
.L_x_42:
[----:B------:R-:W-:Y:S01]  /*5670*/  UMOV UR4, 0x6dc9c883 ;  /* 0x6dc9c88300047882 */ /* 0x000fe20000000000 */
[----:B------:R-:W-:Y:S02]  /*5680*/  UMOV UR5, 0x3fe45f30 ;  /* 0x3fe45f3000057882 */ /* 0x000fe40000000000 */
[----:B------:R-:W-:-:S08]  /*5690*/  DMUL R20, R20, UR4 ;  /* 0x0000000414147c28 */ /* 0x000fd00008000000 */
[----:B------:R-:W-:Y:S01]  /*56a0*/  DFMA R10, R20, R4, R18 ;  /* 0x00000004140a722b */ /* 0x000fe20000000012 */
[----:B------:R-:W-:Y:S10]  /*56b0*/  BRA `(.L_x_49) ;  /* 0x0000001800307947 */ /* 0x000ff40003800000 */
.L_x_38:
        /* <DEDUP_REMOVED lines=83> */
.L_x_50:
        /* <DEDUP_REMOVED lines=83> */
.L_x_51:
        /* <DEDUP_REMOVED lines=59> */
.L_x_52:
[----:B------:R-:W-:Y:S01]  /*64d0*/  DSETP.NEU.AND P0, PT, |R4|, +INF , PT ;  /* 0x7ff000000400742a */ /* 0x000fe20003f0d200 */
[----:B------:R-:W-:-:S13]  /*64e0*/  CS2R R10, SRZ ;  /* 0x00000000000a7805 */ /* 0x000fda000001ff00 */
[----:B------:R-:W-:Y:S05]  /*64f0*/  @!P0 BRA `(.L_x_49) ;  /* 0x0000000800a08947 */ /* 0x000fea0003800000 */
[----:B------:R-:W-:Y:S01]  /*6500*/  DADD R8, -RZ, |R4| ;  /* 0x00000000ff087229 */ /* 0x000fe20000000504 */
[----:B------:R-:W-:Y:S01]  /*6510*/  IMAD.MOV.U32 R2, RZ, RZ, RZ ;  /* 0x000000ffff027224 */ /* 0x000fe200078e00ff */
[----:B------:R-:W-:Y:S01]  /*6520*/  UMOV UR4, 0x4be101dc ;  /* 0x4be101dc00047882 */ /* 0x000fe20000000000 */
[----:B------:R-:W-:Y:S01]  /*6530*/  UMOV UR5, 0x418a86a6 ;  /* 0x418a86a600057882 */ /* 0x000fe20000000000 */
[----:B------:R-:W-:Y:S01]  /*6540*/  UMOV UR6, 0x6dc9c883 ;  /* 0x6dc9c88300067882 */ /* 0x000fe20000000000 */
[----:B------:R-:W-:Y:S01]  /*6550*/  UMOV UR7, 0x3fe45f30 ;  /* 0x3fe45f3000077882 */ /* 0x000fe20000000000 */
[----:B------:R-:W0:Y:S02]  /*6560*/  MUFU.RCP64H R3, R9 ;  /* 0x0000000900037308 */ /* 0x000e240000001800 */
[----:B0-----:R-:W-:-:S08]  /*6570*/  DFMA R6, R2, -|R4|, 1 ;  /* 0x3ff000000206742b */ /* 0x001fd00000000c04 */
[----:B------:R-:W-:-:S08]  /*6580*/  DFMA R6, R6, R6, R6 ;  /* 0x000000060606722b */ /* 0x000fd00000000006 */
[----:B------:R-:W-:Y:S01]  /*6590*/  DFMA R2, R2, R6, R2 ;  /* 0x000000060202722b */ /* 0x000fe20000000002 */
[----:B------:R-:W-:Y:S02]  /*65a0*/  IMAD.MOV.U32 R6, RZ, RZ, -0x6553a7ed ;  /* 0x9aac5813ff067424 */ /* 0x000fe400078e00ff */
[----:B------:R-:W-:-:S05]  /*65b0*/  IMAD.MOV.U32 R7, RZ, RZ, 0x415709c7 ;  /* 0x415709c7ff077424 */ /* 0x000fca00078e00ff */
[----:B------:R-:W-:-:S08]  /*65c0*/  DMUL R18, R2, R2 ;  /* 0x0000000202127228 */ /* 0x000fd00000000000 */
[----:B------:R-:W-:Y:S01]  /*65d0*/  DFMA R6, R18, UR4, -R6 ;  /* 0x0000000412067c2b */ /* 0x000fe20008000806 */
        /* <DEDUP_REMOVED lines=27> */
[----:B------:R-:W-:Y:S01]  /*6790*/  MOV R6, 0x49cdde7 ;  /* 0x049cdde700067802 */ /* 0x000fe20000000f00 */
[----:B------:R-:W-:-:S06]  /*67a0*/  IMAD.MOV.U32 R7, RZ, RZ, 0x4093f56a ;  /* 0x4093f56aff077424 */ /* 0x000fcc00078e00ff */
        /* <DEDUP_REMOVED lines=37> */
[----:B------:R-:W-:-:S07]  /*6a00*/  IMAD.MOV.U32 R9, RZ, RZ, R3 ;  /* 0x000000ffff097224 */ /* 0x000fce00078e0003 */
.L_x_53:
        /* <DEDUP_REMOVED lines=31> */
[----:B------:R-:W-:Y:S01]  /*6c00*/  MOV R0, R4 ;  /* 0x0000000400007202 */ /* 0x000fe20000000f00 */
[----:B------:R-:W-:Y:S02]  /*6c10*/  IMAD.MOV.U32 R20, RZ, RZ, R2 ;  /* 0x000000ffff147224 */ /* 0x000fe400078e0002 */
[----:B------:R-:W-:-:S07]  /*6c20*/  IMAD.MOV.U32 R21, RZ, RZ, R3 ;  /* 0x000000ffff157224 */ /* 0x000fce00078e0003 */
.L_x_55:
[----:B------:R-:W-:-:S07]  /*6c30*/  VIADD R0, R0, 0x1 ;  /* 0x0000000100007836 */ /* 0x000fce0000000000 */
.L_x_54:
        /* <DEDUP_REMOVED lines=10> */
[----:B------:R-:W-:-:S02]  /*6ce0*/  MOV R25, 0x3da8ff83 ;  /* 0x3da8ff8300197802 */ /* 0x000fc40000000f00 */
[----:B------:R-:W-:Y:S01]  /*6cf0*/  ISETP.NE.U32.AND P0, PT, R22, 0x1, PT ;  /* 0x000000011600780c */ /* 0x000fe20003f05070 */
[----:B------:R-:W-:-:S03]  /*6d00*/  DMUL R22, R20, R20 ;  /* 0x0000001414167228 */ /* 0x000fc60000000000 */
[----:B------:R-:W-:Y:S02]  /*6d10*/  FSEL R26, R26, -8.06006814911005101289e+34, !P0 ;  /* 0xf9785eba1a1a7808 */ /* 0x000fe40004000000 */
[----:B------:R-:W-:-:S06]  /*6d20*/  FSEL R27, -R25, 0.11223486810922622681, !P0 ;  /* 0x3de5db65191b7808 */ /* 0x000fcc0004000100 */
[C---:B--2---:R-:W-:Y:S01]  /*6d30*/  DFMA R26, R22.reuse, R26, R12 ;  /* 0x0000001a161a722b */ /* 0x044fe2000000000c */
[----:B------:R-:W0:Y:S07]  /*6d40*/  LDC.64 R12, c[0x0][0x390] ;  /* 0x0000e400ff0c7b82 */ /* 0x000e2e0000000a00 */
[----:B------:R-:W-:-:S08]  /*6d50*/  DFMA R14, R22, R26, R14 ;  /* 0x0000001a160e722b */ /* 0x000fd0000000000e */
[----:B---3--:R-:W-:-:S08]  /*6d60*/  DFMA R4, R22, R14, R4 ;  /* 0x0000000e1604722b */ /* 0x008fd00000000004 */
[----:B------:R-:W-:Y:S02]  /*6d70*/  DFMA R6, R22, R4, R6 ;  /* 0x000000041606722b */ /* 0x000fe40000000006 */
[----:B0-----:R-:W-:Y:S01]  /*6d80*/  DADD R2, -RZ, |R12| ;  /* 0x00000000ff027229 */ /* 0x001fe2000000050c */
[----:B------:R-:W-:-:S05]  /*6d90*/  IMAD.MOV.U32 R4, RZ, RZ, RZ ;  /* 0x000000ffff047224 */ /* 0x000fca00078e00ff */
[----:B------:R-:W0:Y:S01]  /*6da0*/  MUFU.RSQ64H R5, R3 ;  /* 0x0000000300057308 */ /* 0x000e220000001c00 */
[----:B----4-:R-:W-:-:S03]  /*6db0*/  DFMA R6, R22, R6, R8 ;  /* 0x000000061606722b */ /* 0x010fc60000000008 */
[----:B------:R-:W-:-:S05]  /*6dc0*/  VIADD R14, R3, 0xfff00000 ;  /* 0xfff00000030e7836 */ /* 0x000fca0000000000 */
[----:B------:R-:W-:Y:S01]  /*6dd0*/  DFMA R6, R22, R6, R10 ;  /* 0x000000061606722b */ /* 0x000fe2000000000a */
[----:B------:R-:W-:Y:S01]  /*6de0*/  ISETP.GE.U32.AND P1, PT, R14, 0x7fe00000, PT ;  /* 0x7fe000000e00780c */ /* 0x000fe20003f26070 */
[----:B------:R-:W-:Y:S02]  /*6df0*/  IMAD.MOV.U32 R10, RZ, RZ, 0x0 ;  /* 0x00000000ff0a7424 */ /* 0x000fe400078e00ff */
[----:B------:R-:W-:-:S04]  /*6e00*/  IMAD.MOV.U32 R11, RZ, RZ, 0x3fd80000 ;  /* 0x3fd80000ff0b7424 */ /* 0x000fc800078e00ff */
[----:B------:R-:W-:Y:S02]  /*6e10*/  DFMA R20, R6, R20, R20 ;  /* 0x000000140614722b */ /* 0x000fe40000000014 */
[----:B0-----:R-:W-:Y:S02]  /*6e20*/  DMUL R8, R4, R4 ;  /* 0x0000000404087228 */ /* 0x001fe40000000000 */
[----:B------:R-:W-:-:S06]  /*6e30*/  DFMA R6, R22, R6, 1 ;  /* 0x3ff000001606742b */ /* 0x000fcc0000000006 */
[----:B------:R-:W-:-:S04]  /*6e40*/  DFMA R12, -R8, |R12|, 1 ;  /* 0x3ff00000080c742b */ /* 0x000fc8000000050c */
[----:B------:R-:W-:Y:S02]  /*6e50*/  FSEL R8, R6, R20, !P0 ;  /* 0x0000001406087208 */ /* 0x000fe40004000000 */
[----:B------:R-:W-:Y:S02]  /*6e60*/  FSEL R9, R7, R21, !P0 ;  /* 0x0000001507097208 */ /* 0x000fe40004000000 */
[----:B------:R-:W-:Y:S01]  /*6e70*/  DFMA R10, R12, R10, 0.5 ;  /* 0x3fe000000c0a742b */ /* 0x000fe2000000000a */
[----:B------:R-:W-:Y:S01]  /*6e80*/  LOP3.LUT P0, RZ, R0, 0x2, RZ, 0xc0, !PT ;  /* 0x0000000200ff7812 */ /* 0x000fe2000780c0ff */
[----:B------:R-:W-:Y:S02]  /*6e90*/  DMUL R12, R4, R12 ;  /* 0x0000000c040c7228 */ /* 0x000fe40000000000 */
[----:B------:R-:W-:-:S06]  /*6ea0*/  DADD R6, RZ, -R8 ;  /* 0x00000000ff067229 */ /* 0x000fcc0000000808 */
[----:B------:R-:W-:-:S04]  /*6eb0*/  DFMA R4, R10, R12, R4 ;  /* 0x0000000c0a04722b */ /* 0x000fc80000000004 */
[----:B------:R-:W-:Y:S02]  /*6ec0*/  FSEL R10, R8, R6, !P0 ;  /* 0x00000006080a7208 */ /* 0x000fe40004000000 */
[----:B------:R-:W-:Y:S01]  /*6ed0*/  FSEL R11, R9, R7, !P0 ;  /* 0x00000007090b7208 */ /* 0x000fe20004000000 */
[----:B------:R-:W-:Y:S06]  /*6ee0*/  @!P1 BRA `(.L_x_56) ;  /* 0x0000000000109947 */ /* 0x000fec0003800000 */
[----:B------:R-:W-:Y:S01]  /*6ef0*/  IMAD.MOV.U32 R4, RZ, RZ, R2 ;  /* 0x000000ffff047224 */ /* 0x000fe200078e0002 */
[----:B------:R-:W-:Y:S01]  /*6f00*/  MOV R0, 0x6f30 ;  /* 0x00006f3000007802 */ /* 0x000fe20000000f00 */
[----:B------:R-:W-:-:S07]  /*6f10*/  IMAD.MOV.U32 R5, RZ, RZ, R3 ;  /* 0x000000ffff057224 */ /* 0x000fce00078e0003 */
[----:B------:R-:W-:Y:S05]  /*6f20*/  CALL.REL.NOINC `($__internal_2_$__cuda_sm20_drsqrt_f64_slowpath_v2) ;  /* 0x0000008400347944 */ /* 0x000fea0003c00000 */
.L_x_56:
[----:B------:R-:W-:Y:S01]  /*6f30*/  UMOV UR4, 0x33d43651 ;  /* 0x33d4365100047882 */ /* 0x000fe20000000000 */
[----:B------:R-:W-:Y:S02]  /*6f40*/  UMOV UR5, 0x3fe98845 ;  /* 0x3fe9884500057882 */ /* 0x000fe40000000000 */
[----:B------:R-:W-:-:S08]  /*6f50*/  DMUL R4, R4, UR4 ;  /* 0x0000000404047c28 */ /* 0x000fd00008000000 */
[----:B------:R-:W-:-:S08]  /*6f60*/  DMUL R4, R18, R4 ;  /* 0x0000000412047228 */ /* 0x000fd00000000000 */
[----:B------:R-:W-:-:S11]  /*6f70*/  DMUL R10, R4, R10 ;  /* 0x0000000a040a7228 */ /* 0x000fd60000000000 */
.L_x_49:
[----:B------:R-:W0:Y:S01]  /*6f80*/  LDC.64 R12, c[0x0][0x390] ;  /* 0x0000e400ff0c7b82 */ /* 0x000e220000000a00 */
[----:B------:R-:W1:Y:S02]  /*6f90*/  LDCU UR4, c[0x0][0x388] ;  /* 0x00007100ff0477ac */ /* 0x000e640008000800 */
[----:B-1----:R-:W-:Y:S01]  /*6fa0*/  UISETP.NE.AND UP0, UPT, UR4, 0x1, UPT ;  /* 0x000000010400788c */ /* 0x002fe2000bf05270 */
[----:B0-----:R-:W-:-:S06]  /*6fb0*/  DSETP.GEU.AND P0, PT, R12, RZ, PT ;  /* 0x000000ff0c00722a */ /* 0x001fcc0003f0e000 */
[----:B------:R-:W-:Y:S02]  /*6fc0*/  FSEL R22, R10, RZ, P0 ;  /* 0x000000ff0a167208 */ /* 0x000fe40000000000 */
[----:B------:R-:W-:Y:S01]  /*6fd0*/  FSEL R23, R11, -QNAN , P0 ;  /* 0xfff800000b177808 */ /* 0x000fe20000000000 */
[----:B------:R-:W-:Y:S06]  /*6fe0*/  BRA.U !UP0, `(.L_x_57) ;  /* 0x0000004108fc7547 */ /* 0x000fec000b800000 */
[----:B------:R-:W-:-:S09]  /*6ff0*/  UISETP.NE.AND UP0, UPT, UR4, URZ, UPT ;  /* 0x000000ff0400728c */ /* 0x000fd2000bf05270 */
[----:B------:R-:W-:Y:S05]  /*7000*/  BRA.U UP0, `(.L_x_58) ;  /* 0x0000003500907547 */ /* 0x000fea000b800000 */
[----:B------:R-:W-:Y:S01]  /*7010*/  UMOV UR4, 0x8f9d3f28 ;  /* 0x8f9d3f2800047882 */ /* 0x000fe20000000000 */
[----:B------:R-:W-:Y:S02]  /*7020*/  UMOV UR5, 0x3fe97f4a ;  /* 0x3fe97f4a00057882 */ /* 0x000fe40000000000 */
[----:B------:R-:W-:-:S14]  /*7030*/  DSETP.GTU.AND P0, PT, |R12|, UR4, PT ;  /* 0x000000040c007e2a */ /* 0x000fdc000bf0c200 */
[----:B------:R-:W-:Y:S05]  /*7040*/  @P0 BRA `(.L_x_59) ;  /* 0x0000001c004c0947 */ /* 0x000fea0003800000 */
[----:B------:R-:W-:Y:S01]  /*7050*/  DMUL R6, R12, R12 ;  /* 0x0000000c0c067228 */ /* 0x000fe20000000000 */
[----:B------:R-:W-:Y:S01]  /*7060*/  MOV R4, 0x51c18514 ;  /* 0x51c1851400047802 */ /* 0x000fe20000000f00 */
[----:B------:R-:W-:Y:S01]  /*7070*/  IMAD.MOV.U32 R5, RZ, RZ, 0x3d13098c ;  /* 0x3d13098cff057424 */ /* 0x000fe200078e00ff */
[----:B------:R-:W-:Y:S01]  /*7080*/  UMOV UR4, 0xa1b77c65 ;  /* 0xa1b77c6500047882 */ /* 0x000fe20000000000 */
[----:B------:R-:W-:Y:S01]  /*7090*/  UMOV UR5, 0x3c8efbd0 ;  /* 0x3c8efbd000057882 */ /* 0x000fe20000000000 */
[----:B------:R-:W-:Y:S01]  /*70a0*/  ISETP.GT.AND P1, PT, R3, 0xfffff, PT ;  /* 0x000fffff0300780c */ /* 0x000fe20003f24270 */
[----:B------:R-:W-:Y:S01]  /*70b0*/  IMAD.MOV.U32 R0, RZ, RZ, R3 ;  /* 0x000000ffff007224 */ /* 0x000fe200078e0003 */
[----:B------:R-:W-:Y:S01]  /*70c0*/  UMOV UR6, 0x80000000 ;  /* 0x8000000000067882 */ /* 0x000fe20000000000 */
[----:B------:R-:W-:Y:S01]  /*70d0*/  DFMA R4, R6, UR4, -R4 ;  /* 0x0000000406047c2b */ /* 0x000fe20008000804 */
[----:B------:R-:W-:Y:S01]  /*70e0*/  UMOV UR4, 0xd2f5f2f5 ;  /* 0xd2f5f2f500047882 */ /* 0x000fe20000000000 */
[----:B------:R-:W-:Y:S01]  /*70f0*/  UMOV UR5, 0x3d923102 ;  /* 0x3d92310200057882 */ /* 0x000fe20000000000 */
[----:B------:R-:W-:-:S05]  /*7100*/  UMOV UR7, 0x3e15a30c ;  /* 0x3e15a30c00077882 */ /* 0x000fca0000000000 */
        /* <DEDUP_REMOVED lines=8> */
[----:B------:R-:W-:Y:S01]  /*7190*/  UMOV UR5, 0x3ee3d1a2 ;  /* 0x3ee3d1a200057882 */ /* 0x000fe20000000000 */
[----:B------:R-:W-:-:S05]  /*71a0*/  DADD R4, -RZ, |R12| ;  /* 0x00000000ff047229 */ /* 0x000fca000000050c */
[----:B------:R-:W-:Y:S01]  /*71b0*/  DFMA R10, R6, R8, -UR4 ;  /* 0x80000004060a7e2b */ /* 0x000fe20008000008 */
[----:B------:R-:W-:Y:S01]  /*71c0*/  UMOV UR4, 0xd3ed6294 ;  /* 0xd3ed629400047882 */ /* 0x000fe20000000000 */
[----:B------:R-:W-:-:S03]  /*71d0*/  UMOV UR5, 0x3f4183dc ;  /* 0x3f4183dc00057882 */ /* 0x000fc60000000000 */
[----:B------:R-:W-:Y:S02]  /*71e0*/  IMAD.MOV.U32 R8, RZ, RZ, R4 ;  /* 0x000000ffff087224 */ /* 0x000fe400078e0004 */
[----:B------:R-:W-:Y:S01]  /*71f0*/  IMAD.MOV.U32 R9, RZ, RZ, R5 ;  /* 0x000000ffff097224 */ /* 0x000fe200078e0005 */
[----:B------:R-:W-:Y:S01]  /*7200*/  DFMA R10, R6, R10, UR4 ;  /* 0x00000004060a7e2b */ /* 0x000fe2000800000a */
[----:B------:R-:W-:Y:S01]  /*7210*/  UMOV UR4, 0x40000000 ;  /* 0x4000000000047882 */ /* 0x000fe20000000000 */
[----:B------:R-:W-:Y:S01]  /*7220*/  UMOV UR5, 0x3fdba967 ;  /* 0x3fdba96700057882 */ /* 0x000fe20000000000 */
[----:B------:R-:W-:Y:S02]  /*7230*/  @!P1 DMUL R8, |R12|, 1.80143985094819840000e+16 ;  /* 0x435000000c089828 */ /* 0x000fe40000000200 */
[----:B------:R-:W-:Y:S01]  /*7240*/  DADD R14, R6, -UR4 ;  /* 0x80000004060e7e29 */ /* 0x000fe20008000000 */
[----:B------:R-:W-:Y:S01]  /*7250*/  UMOV UR4, 0xcf04f123 ;  /* 0xcf04f12300047882 */ /* 0x000fe20000000000 */
[----:B------:R-:W-:-:S02]  /*7260*/  UMOV UR5, 0x3f903921 ;  /* 0x3f90392100057882 */ /* 0x000fc40000000000 */
[----:B------:R-:W-:Y:S01]  /*7270*/  DFMA R10, R6, R10, -UR4 ;  /* 0x80000004060a7e2b */ /* 0x000fe2000800000a */
[----:B------:R-:W-:Y:S01]  /*7280*/  UMOV UR4, 0xd7753176 ;  /* 0xd775317600047882 */ /* 0x000fe20000000000 */
[----:B------:R-:W-:Y:S02]  /*7290*/  UMOV UR5, 0x3fc5db69 ;  /* 0x3fc5db6900057882 */ /* 0x000fe40000000000 */
[----:B------:R-:W-:Y:S01]  /*72a0*/  @!P1 IMAD.MOV.U32 R0, RZ, RZ, R9 ;  /* 0x000000ffff009224 */ /* 0x000fe200078e0009 */
[----:B------:R-:W-:-:S03]  /*72b0*/  DADD R14, R14, UR6 ;  /* 0x000000060e0e7e29 */ /* 0x000fc60008000000 */
[----:B------:R-:W-:Y:S01]  /*72c0*/  DFMA R10, R6, R10, UR4 ;  /* 0x00000004060a7e2b */ /* 0x000fe2000800000a */
[----:B------:R-:W-:Y:S01]  /*72d0*/  VIADD R6, R0, 0xffffffff ;  /* 0xffffffff00067836 */ /* 0x000fe20000000000 */
[----:B------:R-:W-:Y:S01]  /*72e0*/  MOV R7, 0xfffffc01 ;  /* 0xfffffc0100077802 */ /* 0x000fe20000000f00 */
[----:B------:R-:W-:-:S03]  /*72f0*/  @!P1 IMAD.MOV.U32 R7, RZ, RZ, -0x435 ;  /* 0xfffffbcbff079424 */ /* 0x000fc600078e00ff */
[----:B------:R-:W-:Y:S02]  /*7300*/  ISETP.GT.U32.AND P0, PT, R6, 0x7feffffe, PT ;  /* 0x7feffffe0600780c */ /* 0x000fe40003f04070 */
[----:B------:R-:W-:Y:S01]  /*7310*/  DMUL R16, R10, R14 ;  /* 0x0000000e0a107228 */ /* 0x000fe20000000000 */
[----:B------:R-:W-:Y:S02]  /*7320*/  IMAD.MOV.U32 R6, RZ, RZ, R2 ;  /* 0x000000ffff067224 */ /* 0x000fe400078e0002 */
[----:B------:R-:W-:-:S08]  /*7330*/  @!P1 IMAD.MOV.U32 R6, RZ, RZ, R8 ;  /* 0x000000ffff069224 */ /* 0x000fd000078e0008 */
[----:B------:R-:W-:Y:S05]  /*7340*/  @P0 BRA `(.L_x_60) ;  /* 0x0000000400040947 */ /* 0x000fea0003800000 */
[----:B------:R-:W-:Y:S01]  /*7350*/  LOP3.LUT R8, R0, 0xfffff, RZ, 0xc0, !PT ;  /* 0x000fffff00087812 */ /* 0x000fe200078ec0ff */
[----:B------:R-:W-:Y:S01]  /*7360*/  IMAD.MOV.U32 R22, RZ, RZ, -0x748574fc ;  /* 0x8b7a8b04ff167424 */ /* 0x000fe200078e00ff */
[----:B------:R-:W-:Y:S01]  /*7370*/  MOV R10, RZ ;  /* 0x000000ff000a7202 */ /* 0x000fe20000000f00 */
[----:B------:R-:W-:Y:S01]  /*7380*/  IMAD.MOV.U32 R23, RZ, RZ, 0x3ed0ee25 ;  /* 0x3ed0ee25ff177424 */ /* 0x000fe200078e00ff */
[----:B------:R-:W-:Y:S01]  /*7390*/  LOP3.LUT R9, R8, 0x3ff00000, RZ, 0xfc, !PT ;  /* 0x3ff0000008097812 */ /* 0x000fe200078efcff */
[----:B------:R-:W-:Y:S01]  /*73a0*/  IMAD.MOV.U32 R8, RZ, RZ, R6 ;  /* 0x000000ffff087224 */ /* 0x000fe200078e0006 */
[----:B------:R-:W-:Y:S01]  /*73b0*/  UMOV UR4, 0x3ae80f1e ;  /* 0x3ae80f1e00047882 */ /* 0x000fe20000000000 */
[----:B------:R-:W-:Y:S01]  /*73c0*/  UMOV UR5, 0x3eb1380b ;  /* 0x3eb1380b00057882 */ /* 0x000fe20000000000 */
[----:B------:R-:W-:Y:S01]  /*73d0*/  ISETP.GE.U32.AND P0, PT, R9, 0x3ff6a09f, PT ;  /* 0x3ff6a09f0900780c */ /* 0x000fe20003f06070 */
[----:B------:R-:W-:Y:S01]  /*73e0*/  UMOV UR6, 0x80000000 ;  /* 0x8000000000067882 */ /* 0x000fe20000000000 */
[----:B------:R-:W-:-:S11]  /*73f0*/  UMOV UR7, 0x43300000 ;  /* 0x4330000000077882 */ /* 0x000fd60000000000 */
[----:B------:R-:W-:-:S04]  /*7400*/  @P0 VIADD R11, R9, 0xfff00000 ;  /* 0xfff00000090b0836 */ /* 0x000fc80000000000 */
[----:B------:R-:W-:-:S06]  /*7410*/  @P0 IMAD.MOV.U32 R9, RZ, RZ, R11 ;  /* 0x000000ffff090224 */ /* 0x000fcc00078e000b */
        /* <DEDUP_REMOVED lines=52> */
.L_x_60:
[----:B------:R-:W-:Y:S01]  /*7760*/  IMAD.MOV.U32 R6, RZ, RZ, 0x0 ;  /* 0x00000000ff067424 */ /* 0x000fe200078e00ff */
[----:B------:R-:W-:Y:S01]  /*7770*/  LOP3.LUT P0, RZ, R9, 0x7fffffff, RZ, 0xc0, !PT ;  /* 0x7fffffff09ff7812 */ /* 0x000fe2000780c0ff */
[----:B------:R-:W-:-:S06]  /*7780*/  IMAD.MOV.U32 R7, RZ, RZ, 0x7ff00000 ;  /* 0x7ff00000ff077424 */ /* 0x000fcc00078e00ff */
[----:B------:R-:W-:-:S10]  /*7790*/  DFMA R6, R8, R6, +INF ;  /* 0x7ff000000806742b */ /* 0x000fd40000000006 */
[----:B------:R-:W-:Y:S02]  /*77a0*/  FSEL R20, R6, RZ, P0 ;  /* 0x000000ff06147208 */ /* 0x000fe40000000000 */
[----:B------:R-:W-:-:S07]  /*77b0*/  FSEL R21, R7, -QNAN , P0 ;  /* 0xfff0000007157808 */ /* 0x000fce0000000000 */
.L_x_61:
        /* <DEDUP_REMOVED lines=62> */
.L_x_62:
        /* <DEDUP_REMOVED lines=62> */
.L_x_64:
        /* <DEDUP_REMOVED lines=62> */
.L_x_65:
[----:B------:R-:W0:Y:S01]  /*8360*/  MUFU.RCP64H R7, R5 ;  /* 0x0000000500077308 */ /* 0x000e220000001800 */
[----:B------:R-:W-:Y:S01]  /*8370*/  IMAD.MOV.U32 R6, RZ, RZ, RZ ;  /* 0x000000ffff067224 */ /* 0x000fe200078e00ff */
[----:B------:R-:W-:Y:S01]  /*8380*/  UMOV UR4, 0x1c34685e ;  /* 0x1c34685e00047882 */ /* 0x000fe20000000000 */
[----:B------:R-:W-:Y:S01]  /*8390*/  UMOV UR5, 0x414602fe ;  /* 0x414602fe00057882 */ /* 0x000fe20000000000 */
[----:B------:R-:W-:Y:S01]  /*83a0*/  UMOV UR6, 0x1f7e5beb ;  /* 0x1f7e5beb00067882 */ /* 0x000fe20000000000 */
[----:B------:R-:W-:Y:S01]  /*83b0*/  UMOV UR7, 0x407eba13 ;  /* 0x407eba1300077882 */ /* 0x000fe20000000000 */
[----:B------:R-:W-:Y:S01]  /*83c0*/  IADD3 R0, PT, PT, R5, -0x100000, RZ ;  /* 0xfff0000005007810 */ /* 0x000fe20007ffe0ff */
[----:B------:R-:W-:Y:S02]  /*83d0*/  IMAD.MOV.U32 R26, RZ, RZ, 0x0 ;  /* 0x00000000ff1a7424 */ /* 0x000fe400078e00ff */
[----:B------:R-:W-:Y:S01]  /*83e0*/  IMAD.MOV.U32 R27, RZ, RZ, 0x3fd80000 ;  /* 0x3fd80000ff1b7424 */ /* 0x000fe200078e00ff */
[----:B------:R-:W-:Y:S01]  /*83f0*/  ISETP.GE.U32.AND P0, PT, R0, 0x7fe00000, PT ;  /* 0x7fe000000000780c */ /* 0x000fe20003f06070 */
[----:B0-----:R-:W-:-:S08]  /*8400*/  DFMA R8, R6, -|R12|, 1 ;  /* 0x3ff000000608742b */ /* 0x001fd00000000c0c */
[----:B------:R-:W-:-:S08]  /*8410*/  DFMA R8, R8, R8, R8 ;  /* 0x000000080808722b */ /* 0x000fd00000000008 */
[----:B------:R-:W-:Y:S01]  /*8420*/  DFMA R6, R6, R8, R6 ;  /* 0x000000080606722b */ /* 0x000fe20000000006 */
[----:B------:R-:W-:Y:S01]  /*8430*/  MOV R8, 0x23b12b84 ;  /* 0x23b12b8400087802 */ /* 0x000fe20000000f00 */
[----:B------:R-:W-:-:S06]  /*8440*/  IMAD.MOV.U32 R9, RZ, RZ, 0x410ecd45 ;  /* 0x410ecd45ff097424 */ /* 0x000fcc00078e00ff */
[----:B------:R-:W-:-:S08]  /*8450*/  DMUL R18, R6, R6 ;  /* 0x0000000606127228 */ /* 0x000fd00000000000 */
[----:B------:R-:W-:Y:S01]  /*8460*/  DFMA R8, R18, -UR4, R8 ;  /* 0x8000000412087c2b */ /* 0x000fe20008000008 */
[----:B------:R-:W-:Y:S01]  /*8470*/  UMOV UR4, 0x1972f05a ;  /* 0x1972f05a00047882 */ /* 0x000fe20000000000 */
[----:B------:R-:W-:-:S06]  /*8480*/  UMOV UR5, 0x40c7a2fc ;  /* 0x40c7a2fc00057882 */ /* 0x000fcc0000000000 */
[----:B------:R-:W-:Y:S01]  /*8490*/  DFMA R14, R18, R8, -UR4 ;  /* 0x80000004120e7e2b */ /* 0x000fe20008000008 */
[----:B------:R-:W-:Y:S01]  /*84a0*/  UMOV UR4, 0x8c11a9dc ;  /* 0x8c11a9dc00047882 */ /* 0x000fe20000000000 */
[----:B------:R-:W-:Y:S01]  /*84b0*/  IMAD.MOV.U32 R8, RZ, RZ, 0x7a655012 ;  /* 0x7a655012ff087424 */ /* 0x000fe200078e00ff */
[----:B------:R-:W-:Y:S01]  /*84c0*/  UMOV UR5, 0x40d115cb ;  /* 0x40d115cb00057882 */ /* 0x000fe20000000000 */
[----:B------:R-:W-:-:S04]  /*84d0*/  IMAD.MOV.U32 R9, RZ, RZ, 0x40992746 ;  /* 0x40992746ff097424 */ /* 0x000fc800078e00ff */
[C---:B------:R-:W-:Y:S01]  /*84e0*/  DFMA R14, R18.reuse, R14, UR6 ;  /* 0x00000006120e7e2b */ /* 0x040fe2000800000e */
[----:B------:R-:W-:Y:S01]  /*84f0*/  UMOV UR6, 0xe6e7cc7d ;  /* 0xe6e7cc7d00067882 */ /* 0x000fe20000000000 */
[C---:B------:R-:W-:Y:S01]  /*8500*/  DFMA R10, R18.reuse, -UR4, R8 ;  /* 0x80000004120a7c2b */ /* 0x040fe20008000008 */
[----:B------:R-:W-:Y:S01]  /*8510*/  UMOV UR4, 0x7e247bd4 ;  /* 0x7e247bd400047882 */ /* 0x000fe20000000000 */
[----:B------:R-:W0:Y:S01]  /*8520*/  MUFU.RSQ64H R9, R5 ;  /* 0x0000000500097308 */ /* 0x000e220000001c00 */
[----:B------:R-:W-:Y:S01]  /*8530*/  UMOV UR5, 0x40575178 ;  /* 0x4057517800057882 */ /* 0x000fe20000000000 */
[----:B------:R-:W-:Y:S01]  /*8540*/  UMOV UR7, 0x40373b92 ;  /* 0x40373b9200077882 */ /* 0x000fe20000000000 */
[----:B------:R-:W-:Y:S01]  /*8550*/  IMAD.MOV.U32 R8, RZ, RZ, RZ ;  /* 0x000000ffff087224 */ /* 0x000fe200078e00ff */
[C---:B------:R-:W-:Y:S01]  /*8560*/  DFMA R14, R18.reuse, R14, -UR6 ;  /* 0x80000006120e7e2b */ /* 0x040fe2000800000e */
[----:B------:R-:W-:Y:S01]  /*8570*/  UMOV UR6, 0xe63a2f08 ;  /* 0xe63a2f0800067882 */ /* 0x000fe20000000000 */
[----:B------:R-:W-:Y:S01]  /*8580*/  DFMA R10, R18, R10, -UR4 ;  /* 0x80000004120a7e2b */ /* 0x000fe2000800000a */
[----:B------:R-:W-:Y:S01]  /*8590*/  UMOV UR4, 0xe5fc36b2 ;  /* 0xe5fc36b200047882 */ /* 0x000fe20000000000 */
[----:B------:R-:W-:Y:S01]  /*85a0*/  UMOV UR5, 0x401704c4 ;  /* 0x401704c400057882 */ /* 0x000fe20000000000 */
[----:B------:R-:W-:-:S03]  /*85b0*/  UMOV UR7, 0x3ffa31be ;  /* 0x3ffa31be00077882 */ /* 0x000fc60000000000 */
[C---:B------:R-:W-:Y:S01]  /*85c0*/  DFMA R14, R18.reuse, R14, UR6 ;  /* 0x00000006120e7e2b */ /* 0x040fe2000800000e */
[----:B------:R-:W-:Y:S01]  /*85d0*/  UMOV UR6, 0x104d5d05 ;  /* 0x104d5d0500067882 */ /* 0x000fe20000000000 */
[----:B------:R-:W-:Y:S01]  /*85e0*/  DFMA R10, R18, R10, UR4 ;  /* 0x00000004120a7e2b */ /* 0x000fe2000800000a */
[----:B------:R-:W-:Y:S01]  /*85f0*/  UMOV UR4, 0x7a2fd531 ;  /* 0x7a2fd53100047882 */ /* 0x000fe20000000000 */
[----:B------:R-:W-:Y:S01]  /*8600*/  UMOV UR5, 0x3fe15b74 ;  /* 0x3fe15b7400057882 */ /* 0x000fe20000000000 */
[----:B0-----:R-:W-:Y:S01]  /*8610*/  DMUL R22, R8, R8 ;  /* 0x0000000808167228 */ /* 0x001fe20000000000 */
[----:B------:R-:W-:Y:S02]  /*8620*/  UMOV UR7, 0x3fcad320 ;  /* 0x3fcad32000077882 */ /* 0x000fe40000000000 */
[C---:B------:R-:W-:Y:S01]  /*8630*/  DFMA R24, R18.reuse, R14, -UR6 ;  /* 0x8000000612187e2b */ /* 0x040fe2000800000e */
[----:B------:R-:W-:Y:S01]  /*8640*/  UMOV UR6, 0x9c76d07e ;  /* 0x9c76d07e00067882 */ /* 0x000fe20000000000 */
[----:B------:R-:W-:Y:S01]  /*8650*/  DFMA R10, R18, R10, -UR4 ;  /* 0x80000004120a7e2b */ /* 0x000fe2000800000a */
[----:B------:R-:W-:Y:S01]  /*8660*/  UMOV UR4, 0xcf6cb79b ;  /* 0xcf6cb79b00047882 */ /* 0x000fe20000000000 */
[----:B------:R-:W-:Y:S01]  /*8670*/  UMOV UR5, 0x3fba7fea ;  /* 0x3fba7fea00057882 */ /* 0x000fe20000000000 */
[----:B------:R-:W-:Y:S01]  /*8680*/  DFMA R14, -R22, |R12|, 1 ;  /* 0x3ff00000160e742b */ /* 0x000fe2000000050c */
[----:B------:R-:W-:-:S02]  /*8690*/  UMOV UR7, 0x3fb0aaaa ;  /* 0x3fb0aaaa00077882 */ /* 0x000fc40000000000 */
[C---:B------:R-:W-:Y:S01]  /*86a0*/  DFMA R24, R18.reuse, R24, UR6 ;  /* 0x0000000612187e2b */ /* 0x040fe20008000018 */
[----:B------:R-:W-:Y:S01]  /*86b0*/  UMOV UR6, 0xfffdacec ;  /* 0xfffdacec00067882 */ /* 0x000fe20000000000 */
[----:B------:R-:W-:Y:S01]  /*86c0*/  DFMA R22, R18, R10, UR4 ;  /* 0x0000000412167e2b */ /* 0x000fe2000800000a */
[----:B------:R-:W-:Y:S01]  /*86d0*/  UMOV UR4, 0xeddcf548 ;  /* 0xeddcf54800047882 */ /* 0x000fe20000000000 */
[----:B------:R-:W-:Y:S01]  /*86e0*/  UMOV UR5, 0x3fafffff ;  /* 0x3fafffff00057882 */ /* 0x000fe20000000000 */
[----:B------:R-:W-:Y:S01]  /*86f0*/  UMOV UR7, 0x3fbfffff ;  /* 0x3fbfffff00077882 */ /* 0x000fe20000000000 */
[----:B------:R-:W-:Y:S02]  /*8700*/  DFMA R10, R14, R26, 0.5 ;  /* 0x3fe000000e0a742b */ /* 0x000fe4000000001a */
[----:B------:R-:W-:Y:S02]  /*8710*/  DMUL R14, R8, R14 ;  /* 0x0000000e080e7228 */ /* 0x000fe40000000000 */
[C---:B------:R-:W-:Y:S01]  /*8720*/  DFMA R22, R18.reuse, R22, -UR4 ;  /* 0x8000000412167e2b */ /* 0x040fe20008000016 */
[----:B------:R-:W-:Y:S01]  /*8730*/  UMOV UR4, 0xffffc9e5 ;  /* 0xffffc9e500047882 */ /* 0x000fe20000000000 */
[----:B------:R-:W-:Y:S01]  /*8740*/  DFMA R24, R18, R24, -UR6 ;  /* 0x8000000612187e2b */ /* 0x000fe20008000018 */
[----:B------:R-:W-:-:S03]  /*8750*/  UMOV UR5, 0x3fefffff ;  /* 0x3fefffff00057882 */ /* 0x000fc60000000000 */
[----:B------:R-:W-:Y:S02]  /*8760*/  DFMA R4, R10, R14, R8 ;  /* 0x0000000e0a04722b */ /* 0x000fe40000000008 */
[----:B------:R-:W-:Y:S02]  /*8770*/  DFMA R18, R18, R22, UR4 ;  /* 0x0000000412127e2b */ /* 0x000fe40008000016 */
[----:B------:R-:W-:Y:S01]  /*8780*/  DFMA R12, R6, R24, |R12| ;  /* 0x00000018060c722b */ /* 0x000fe2000000040c */
[----:B------:R-:W-:Y:S10]  /*8790*/  @!P0 BRA `(.L_x_66) ;  /* 0x0000000000108947 */ /* 0x000ff40003800000 */
[----:B------:R-:W-:Y:S01]  /*87a0*/  IMAD.MOV.U32 R4, RZ, RZ, R2 ;  /* 0x000000ffff047224 */ /* 0x000fe200078e0002 */
[----:B------:R-:W-:Y:S01]  /*87b0*/  MOV R0, 0x87e0 ;  /* 0x000087e000007802 */ /* 0x000fe20000000f00 */
[----:B------:R-:W-:-:S07]  /*87c0*/  IMAD.MOV.U32 R5, RZ, RZ, R3 ;  /* 0x000000ffff057224 */ /* 0x000fce00078e0003 */
[----:B------:R-:W-:Y:S05]  /*87d0*/  CALL.REL.NOINC `($__internal_2_$__cuda_sm20_drsqrt_f64_slowpath_v2) ;  /* 0x0000006c00087944 */ /* 0x000fea0003c00000 */
.L_x_66:
        /* <DEDUP_REMOVED lines=10> */
[----:B------:R-:W-:-:S02]  /*8880*/  UMOV UR5, 0x3fe98845 ;  /* 0x3fe9884500057882 */ /* 0x000fc40000000000 */
[----:B------:R-:W-:Y:S01]  /*8890*/  DMUL R4, R4, UR4 ;  /* 0x0000000404047c28 */ /* 0x000fe20008000000 */
[----:B------:R-:W-:Y:S01]  /*88a0*/  UMOV UR4, 0x33145c00 ;  /* 0x33145c0000047882 */ /* 0x000fe20000000000 */
[----:B------:R-:W-:Y:S02]  /*88b0*/  UMOV UR5, 0x3c91a626 ;  /* 0x3c91a62600057882 */ /* 0x000fe40000000000 */
[----:B------:R-:W-:Y:S01]  /*88c0*/  DFMA R8, R6, -UR4, R8 ;  /* 0x8000000406087c2b */ /* 0x000fe20008000008 */
[----:B------:R-:W-:Y:S01]  /*88d0*/  UMOV UR4, 0x252049c0 ;  /* 0x252049c000047882 */ /* 0x000fe20000000000 */
[----:B------:R-:W-:Y:S02]  /*88e0*/  UMOV UR5, 0x397b839a ;  /* 0x397b839a00057882 */ /* 0x000fe40000000000 */
[----:B------:R-:W-:-:S04]  /*88f0*/  DMUL R18, R18, R4 ;  /* 0x0000000412127228 */ /* 0x000fc80000000000 */
[----:B------:R-:W-:Y:S01]  /*8900*/  DFMA R2, R6, -UR4, R8 ;  /* 0x8000000406027c2b */ /* 0x000fe20008000008 */
[----:B------:R-:W-:Y:S10]  /*8910*/  @!P0 BRA `(.L_x_67) ;  /* 0x0000000000108947 */ /* 0x000ff40003800000 */
[----:B------:R-:W-:Y:S01]  /*8920*/  IMAD.MOV.U32 R2, RZ, RZ, R12 ;  /* 0x000000ffff027224 */ /* 0x000fe200078e000c */
[----:B------:R-:W-:-:S07]  /*8930*/  MOV R14, 0x8950 ;  /* 0x00008950000e7802 */ /* 0x000fce0000000f00 */
[----:B------:R-:W-:Y:S05]  /*8940*/  CALL.REL.NOINC `($_Z3_ynPdid$__internal_trig_reduction_slowpathd) ;  /* 0x0000006c00307944 */ /* 0x000fea0003c00000 */
[----:B------:R-:W-:-:S07]  /*8950*/  IMAD.MOV.U32 R0, RZ, RZ, R4 ;  /* 0x000000ffff007224 */ /* 0x000fce00078e0004 */
.L_x_67:
        /* <DEDUP_REMOVED lines=16> */
[----:B------:R-:W-:-:S08]  /*8a60*/  UMOV UR5, 0x3ff921fb ;  /* 0x3ff921fb00057882 */ /* 0x000fd00000000000 */
        /* <DEDUP_REMOVED lines=13> */
.L_x_69:
[----:B------:R-:W-:-:S07]  /*8b40*/  IADD3 R0, PT, PT, R4, 0x1, RZ ;  /* 0x0000000104007810 */ /* 0x000fce0007ffe0ff */
.L_x_68:
[----:B------:R-:W0:Y:S01]  /*8b50*/  LDCU.64 UR4, c[0x4][0x8] ;  /* 0x01000100ff0477ac */ /* 0x000e220008000a00 */
[----:B------:R-:W-:-:S05]  /*8b60*/  IMAD.SHL.U32 R4, R0, 0x40, RZ ;  /* 0x0000004000047824 */ /* 0x000fca00078e00ff */
[----:B------:R-:W-:-:S04]  /*8b70*/  LOP3.LUT R4, R4, 0x40, RZ, 0xc0, !PT ;  /* 0x0000004004047812 */ /* 0x000fc800078ec0ff */
[----:B0-----:R-:W-:-:S05]  /*8b80*/  IADD3 R24, P0, PT, R4, UR4, RZ ;  /* 0x0000000404187c10 */ /* 0x001fca000ff1e0ff */
[----:B------:R-:W-:-:S05]  /*8b90*/  IMAD.X R25, RZ, RZ, UR5, P0 ;  /* 0x00000005ff197e24 */ /* 0x000fca00080e06ff */
[----:B------:R-:W2:Y:S04]  /*8ba0*/  LDG.E.128.CONSTANT R4, desc[UR8][R24.64] ;  /* 0x0000000818047981 */ /* 0x000ea8000c1e9d00 */
[----:B------:R-:W3:Y:S04]  /*8bb0*/  LDG.E.128.CONSTANT R8, desc[UR8][R24.64+0x10] ;  /* 0x0000100818087981 */ /* 0x000ee8000c1e9d00 */
[----:B------:R-:W4:Y:S01]  /*8bc0*/  LDG.E.128.CONSTANT R12, desc[UR8][R24.64+0x20] ;  /* 0x00002008180c7981 */ /* 0x000f22000c1e9d00 */
[----:B------:R-:W-:Y:S01]  /*8bd0*/  LOP3.LUT R22, R0, 0x1, RZ, 0xc0, !PT ;  /* 0x0000000100167812 */ /* 0x000fe200078ec0ff */
[----:B------:R-:W-:-:S02]  /*8be0*/  IMAD.MOV.U32 R26, RZ, RZ, 0x20fd8164 ;  /* 0x20fd8164ff1a7424 */ /* 0x000fc400078e00ff */
[----:B------:R-:W-:Y:S01]  /*8bf0*/  IMAD.MOV.U32 R27, RZ, RZ, 0x3da8ff83 ;  /* 0x3da8ff83ff1b7424 */ /* 0x000fe200078e00ff */
[----:B------:R-:W-:Y:S01]  /*8c00*/  ISETP.NE.U32.AND P0, PT, R22, 0x1, PT ;  /* 0x000000011600780c */ /* 0x000fe20003f05070 */
[----:B------:R-:W-:-:S03]  /*8c10*/  DMUL R22, R2, R2 ;  /* 0x0000000202167228 */ /* 0x000fc60000000000 */
[----:B------:R-:W-:Y:S02]  /*8c20*/  FSEL R26, R26, -8.06006814911005101289e+34, !P0 ;  /* 0xf9785eba1a1a7808 */ /* 0x000fe40004000000 */
[----:B------:R-:W-:-:S06]  /*8c30*/  FSEL R27, -R27, 0.11223486810922622681, !P0 ;  /* 0x3de5db651b1b7808 */ /* 0x000fcc0004000100 */
[----:B--2---:R-:W-:-:S08]  /*8c40*/  DFMA R4, R22, R26, R4 ;  /* 0x0000001a1604722b */ /* 0x004fd00000000004 */
[----:B------:R-:W-:-:S08]  /*8c50*/  DFMA R4, R22, R4, R6 ;  /* 0x000000041604722b */ /* 0x000fd00000000006 */
[----:B---3--:R-:W-:-:S08]  /*8c60*/  DFMA R4, R22, R4, R8 ;  /* 0x000000041604722b */ /* 0x008fd00000000008 */
[----:B------:R-:W-:-:S08]  /*8c70*/  DFMA R4, R22, R4, R10 ;  /* 0x000000041604722b */ /* 0x000fd0000000000a */
[----:B----4-:R-:W-:-:S08]  /*8c80*/  DFMA R4, R22, R4, R12 ;  /* 0x000000041604722b */ /* 0x010fd0000000000c */
[----:B------:R-:W-:-:S08]  /*8c90*/  DFMA R4, R22, R4, R14 ;  /* 0x000000041604722b */ /* 0x000fd0000000000e */
[----:B------:R-:W-:Y:S02]  /*8ca0*/  DFMA R2, R4, R2, R2 ;  /* 0x000000020402722b */ /* 0x000fe40000000002 */
[----:B------:R-:W-:-:S10]  /*8cb0*/  DFMA R4, R22, R4, 1 ;  /* 0x3ff000001604742b */ /* 0x000fd40000000004 */
[----:B------:R-:W-:Y:S02]  /*8cc0*/  FSEL R4, R4, R2, !P0 ;  /* 0x0000000204047208 */ /* 0x000fe40004000000 */
[----:B------:R-:W-:Y:S02]  /*8cd0*/  FSEL R5, R5, R3, !P0 ;  /* 0x0000000305057208 */ /* 0x000fe40004000000 */
[----:B------:R-:W-:-:S04]  /*8ce0*/  LOP3.LUT P0, RZ, R0, 0x2, RZ, 0xc0, !PT ;  /* 0x0000000200ff7812 */ /* 0x000fc8000780c0ff */
[----:B------:R-:W-:-:S10]  /*8cf0*/  DADD R2, RZ, -R4 ;  /* 0x00000000ff027229 */ /* 0x000fd40000000804 */
[----:B------:R-:W-:Y:S02]  /*8d00*/  FSEL R2, R4, R2, !P0 ;  /* 0x0000000204027208 */ /* 0x000fe40004000000 */
[----:B------:R-:W-:-:S06]  /*8d10*/  FSEL R3, R5, R3, !P0 ;  /* 0x0000000305037208 */ /* 0x000fcc0004000000 */
[----:B------:R-:W-:-:S11]  /*8d20*/  DMUL R2, R18, R2 ;  /* 0x0000000212027228 */ /* 0x000fd60000000000 */
.L_x_63:
[----:B------:R-:W-:Y:S01]  /*8d30*/  UMOV UR4, 0x6dc9c883 ;  /* 0x6dc9c88300047882 */ /* 0x000fe20000000000 */
[----:B------:R-:W-:Y:S02]  /*8d40*/  UMOV UR5, 0x3fe45f30 ;  /* 0x3fe45f3000057882 */ /* 0x000fe40000000000 */
[----:B------:R-:W-:-:S08]  /*8d50*/  DMUL R20, R20, UR4 ;  /* 0x0000000414147c28 */ /* 0x000fd00008000000 */
[----:B------:R-:W-:Y:S01]  /*8d60*/  DFMA R2, R20, R2, R16 ;  /* 0x000000021402722b */ /* 0x000fe20000000010 */
[----:B------:R-:W-:Y:S10]  /*8d70*/  BRA `(.L_x_70) ;  /* 0x0000001800207947 */ /* 0x000ff40003800000 */
.L_x_59:
        /* <DEDUP_REMOVED lines=83> */
.L_x_71:
        /* <DEDUP_REMOVED lines=83> */
.L_x_72:
        /* <DEDUP_REMOVED lines=59> */
.L_x_73:
        /* <DEDUP_REMOVED lines=9> */
[----:B------:R-:W0:Y:S01]  /*9c20*/  MUFU.RCP64H R3, R5 ;  /* 0x0000000500037308 */ /* 0x000e220000001800 */
[----:B------:R-:W-:Y:S02]  /*9c30*/  IMAD.MOV.U32 R18, RZ, RZ, 0x0 ;  /* 0x00000000ff127424 */ /* 0x000fe400078e00ff */
[----:B------:R-:W-:Y:S02]  /*9c40*/  IMAD.MOV.U32 R19, RZ, RZ, 0x3fd80000 ;  /* 0x3fd80000ff137424 */ /* 0x000fe400078e00ff */
[----:B------:R-:W-:-:S05]  /*9c50*/  VIADD R0, R5, 0xfff00000 ;  /* 0xfff0000005007836 */ /* 0x000fca0000000000 */
[----:B------:R-:W-:Y:S01]  /*9c60*/  ISETP.GE.U32.AND P0, PT, R0, 0x7fe00000, PT ;  /* 0x7fe000000000780c */ /* 0x000fe20003f06070 */
        /* <DEDUP_REMOVED lines=14> */
[----:B------:R-:W-:Y:S01]  /*9d50*/  MOV R6, 0x49cdde7 ;  /* 0x049cdde700067802 */ /* 0x000fe20000000f00 */
[----:B------:R-:W-:Y:S01]  /*9d60*/  IMAD.MOV.U32 R7, RZ, RZ, 0x4093f56a ;  /* 0x4093f56aff077424 */ /* 0x000fe200078e00ff */
[----:B------:R-:W-:-:S04]  /*9d70*/  UMOV UR5, 0x40c5e91e ;  /* 0x40c5e91e00057882 */ /* 0x000fc80000000000 */
[C---:B------:R-:W-:Y:S01]  /*9d80*/  DFMA R10, R16.reuse, R10, UR6 ;  /* 0x00000006100a7e2b */ /* 0x040fe2000800000a */
[----:B------:R-:W-:Y:S01]  /*9d90*/  UMOV UR6, 0x9c650680 ;  /* 0x9c65068000067882 */ /* 0x000fe20000000000 */
[C---:B------:R-:W-:Y:S01]  /*9da0*/  DFMA R8, R16.reuse, -UR4, R6 ;  /* 0x8000000410087c2b */ /* 0x040fe20008000006 */
[----:B------:R-:W-:Y:S01]  /*9db0*/  UMOV UR4, 0x9dfb8433 ;  /* 0x9dfb843300047882 */ /* 0x000fe20000000000 */
[----:B------:R-:W-:Y:S01]  /*9dc0*/  UMOV UR5, 0x405572d3 ;  /* 0x405572d300057882 */ /* 0x000fe20000000000 */
[----:B------:R-:W0:Y:S01]  /*9dd0*/  MUFU.RSQ64H R7, R5 ;  /* 0x0000000500077308 */ /* 0x000e220000001c00 */
        /* <DEDUP_REMOVED lines=13> */
[----:B------:R-:W-:Y:S01]  /*9eb0*/  UMOV UR7, 0x3fcad324 ;  /* 0x3fcad32400077882 */ /* 0x000fe20000000000 */
[----:B0-----:R-:W-:Y:S02]  /*9ec0*/  DMUL R14, R6, R6 ;  /* 0x00000006060e7228 */ /* 0x001fe40000000000 */
[C---:B------:R-:W-:Y:S01]  /*9ed0*/  DFMA R10, R16.reuse, R10, -UR6 ;  /* 0x80000006100a7e2b */ /* 0x040fe2000800000a */
[----:B------:R-:W-:Y:S01]  /*9ee0*/  UMOV UR6, 0x9fb75f7b ;  /* 0x9fb75f7b00067882 */ /* 0x000fe20000000000 */
[----:B------:R-:W-:Y:S01]  /*9ef0*/  DFMA R8, R16, R8, -UR4 ;  /* 0x8000000410087e2b */ /* 0x000fe20008000008 */
[----:B------:R-:W-:Y:S01]  /*9f00*/  UMOV UR4, 0x2f417f7f ;  /* 0x2f417f7f00047882 */ /* 0x000fe20000000000 */
[----:B------:R-:W-:Y:S01]  /*9f10*/  UMOV UR5, 0x3fba7fb9 ;  /* 0x3fba7fb900057882 */ /* 0x000fe20000000000 */
[----:B------:R-:W-:Y:S01]  /*9f20*/  UMOV UR7, 0x3fb0aaaa ;  /* 0x3fb0aaaa00077882 */ /* 0x000fe20000000000 */
[----:B------:R-:W-:-:S02]  /*9f30*/  DFMA R14, -R14, |R12|, 1 ;  /* 0x3ff000000e0e742b */ /* 0x000fc4000000050c */
        /* <DEDUP_REMOVED lines=16> */
[----:B------:R-:W-:-:S07]  /*a040*/  MOV R0, 0xa060 ;  /* 0x0000a06000007802 */ /* 0x000fce0000000f00 */
[----:B------:R-:W-:Y:S05]  /*a050*/  CALL.REL.NOINC `($__internal_2_$__cuda_sm20_drsqrt_f64_slowpath_v2) ;  /* 0x0000005000e87944 */ /* 0x000fea0003c00000 */
[----:B------:R-:W-:Y:S01]  /*a060*/  IMAD.MOV.U32 R6, RZ, RZ, R4 ;  /* 0x000000ffff067224 */ /* 0x000fe200078e0004 */
[----:B------:R-:W-:-:S07]  /*a070*/  MOV R7, R5 ;  /* 0x0000000500077202 */ /* 0x000fce0000000f00 */
.L_x_74:
        /* <DEDUP_REMOVED lines=26> */
.L_x_75:
[----:B------:R-:W-:Y:S01]  /*a220*/  LOP3.LUT R6, R0, 0x3, RZ, 0xc0, !PT ;  /* 0x0000000300067812 */ /* 0x000fe200078ec0ff */
[----:B------:R-:W-:Y:S01]  /*a230*/  UMOV UR4, 0x7f3321d2 ;  /* 0x7f3321d200047882 */ /* 0x000fe20000000000 */
[----:B------:R-:W-:Y:S02]  /*a240*/  UMOV UR5, 0x4002d97c ;  /* 0x4002d97c00057882 */ /* 0x000fe40000000000 */
[----:B------:R-:W0:Y:S01]  /*a250*/  I2F.F64.U32 R2, R6 ;  /* 0x0000000600027312 */ /* 0x000e220000201800 */
[----:B------:R-:W-:Y:S01]  /*a260*/  DADD R4, R4, -UR4 ;  /* 0x8000000404047e29 */ /* 0x000fe20008000000 */
[----:B------:R-:W-:Y:S01]  /*a270*/  UMOV UR4, 0x54442d18 ;  /* 0x54442d1800047882 */ /* 0x000fe20000000000 */
[----:B------:R-:W-:-:S06]  /*a280*/  UMOV UR5, 0x3ff921fb ;  /* 0x3ff921fb00057882 */ /* 0x000fcc0000000000 */
        /* <DEDUP_REMOVED lines=24> */
.L_x_77:
[----:B------:R-:W-:-:S07]  /*a410*/  IADD3 R0, PT, PT, R4, 0x1, RZ ;  /* 0x0000000104007810 */ /* 0x000fce0007ffe0ff */
.L_x_76:
        /* <DEDUP_REMOVED lines=30> */
.L_x_70:
[----:B------:R-:W0:Y:S02]  /*a600*/  LDCU.64 UR4, c[0x0][0x390] ;  /* 0x00007200ff0477ac */ /* 0x000e240008000a00 */
[----:B0-----:R-:W-:-:S06]  /*a610*/  DSETP.LEU.AND P0, PT, RZ, UR4, PT ;  /* 0x00000004ff007e2a */ /* 0x001fcc000bf0b000 */
[----:B------:R-:W-:Y:S02]  /*a620*/  FSEL R2, R2, RZ, P0 ;  /* 0x000000ff02027208 */ /* 0x000fe40000000000 */
[----:B------:R-:W-:Y:S01]  /*a630*/  FSEL R3, R3, -QNAN , P0 ;  /* 0xfff8000003037808 */ /* 0x000fe20000000000 */
[----:B------:R-:W-:Y:S06]  /*a640*/  BRA `(.L_x_78) ;  /* 0x00000044005c7947 */ /* 0x000fec0003800000 */
.L_x_58:
[----:B------:R-:W-:Y:S01]  /*a650*/  DSETP.GE.AND P0, PT, R12, RZ, PT ;  /* 0x000000ff0c00722a */ /* 0x000fe20003f06000 */
[----:B------:R-:W-:Y:S02]  /*a660*/  IMAD.MOV.U32 R2, RZ, RZ, 0x0 ;  /* 0x00000000ff027424 */ /* 0x000fe400078e00ff */
[----:B------:R-:W-:-:S03]  /*a670*/  IMAD.MOV.U32 R3, RZ, RZ, -0x80000 ;  /* 0xfff80000ff037424 */ /* 0x000fc600078e00ff */
[----:B------:R-:W-:-:S13]  /*a680*/  ISETP.GT.OR P0, PT, RZ, UR4, !P0 ;  /* 0x00000004ff007c0c */ /* 0x000fda000c704670 */
[----:B------:R-:W-:Y:S05]  /*a690*/  @P0 BRA `(.L_x_78) ;  /* 0x0000004400480947 */ /* 0x000fea0003800000 */
[----:B------:R-:W-:Y:S01]  /*a6a0*/  UMOV UR4, 0x7819e8d2 ;  /* 0x7819e8d200047882 */ /* 0x000fe20000000000 */
[----:B------:R-:W-:Y:S02]  /*a6b0*/  UMOV UR5, 0x730d6 ;  /* 0x000730d600057882 */ /* 0x000fe40000000000 */
[----:B------:R-:W-:-:S14]  /*a6c0*/  DSETP.GEU.AND P0, PT, |R12|, UR4, PT ;  /* 0x000000040c007e2a */ /* 0x000fdc000bf0e200 */
[----:B------:R-:W-:Y:S05]  /*a6d0*/  @P0 BRA `(.L_x_79) ;  /* 0x0000000000640947 */ /* 0x000fea0003800000 */
[----:B------:R-:W0:Y:S01]  /*a6e0*/  LDCU UR4, c[0x0][0x394] ;  /* 0x00007280ff0477ac */ /* 0x000e220008000800 */
[----:B------:R-:W-:Y:S01]  /*a6f0*/  MOV R2, 0x1 ;  /* 0x0000000100027802 */ /* 0x000fe20000000f00 */
[----:B------:R-:W-:Y:S01]  /*a700*/  UMOV UR6, 0x6dc9c883 ;  /* 0x6dc9c88300067882 */ /* 0x000fe20000000000 */
[----:B------:R-:W-:Y:S01]  /*a710*/  UMOV UR7, 0x3fe45f30 ;  /* 0x3fe45f3000077882 */ /* 0x000fe20000000000 */
[----:B0-----:R-:W0:Y:S03]  /*a720*/  MUFU.RCP64H R3, UR4 ;  /* 0x0000000400037d08 */ /* 0x001e260008001800 */
[----:B0-----:R-:W-:-:S08]  /*a730*/  DFMA R4, R2, -R12, 1 ;  /* 0x3ff000000204742b */ /* 0x001fd0000000080c */
[----:B------:R-:W-:-:S08]  /*a740*/  DFMA R4, R4, R4, R4 ;  /* 0x000000040404722b */ /* 0x000fd00000000004 */
[----:B------:R-:W-:-:S08]  /*a750*/  DFMA R4, R2, R4, R2 ;  /* 0x000000040204722b */ /* 0x000fd00000000002 */
[----:B------:R-:W-:-:S08]  /*a760*/  DFMA R2, R4, -R12, 1 ;  /* 0x3ff000000402742b */ /* 0x000fd0000000080c */
[----:B------:R-:W-:-:S08]  /*a770*/  DFMA R2, R4, R2, R4 ;  /* 0x000000020402722b */ /* 0x000fd00000000004 */
[----:B------:R-:W-:-:S08]  /*a780*/  DMUL R4, R2, -UR6 ;  /* 0x8000000602047c28 */ /* 0x000fd00008000000 */
[----:B------:R-:W-:-:S08]  /*a790*/  DFMA R12, R4, -R12, -UR6 ;  /* 0x80000006040c7e2b */ /* 0x000fd0000800080c */
[----:B------:R-:W-:-:S10]  /*a7a0*/  DFMA R2, R2, R12, R4 ;  /* 0x0000000c0202722b */ /* 0x000fd40000000004 */
[----:B------:R-:W-:-:S05]  /*a7b0*/  FFMA R0, RZ, UR4, R3 ;  /* 0x00000004ff007c23 */ /* 0x000fca0008000003 */
[----:B------:R-:W-:-:S13]  /*a7c0*/  FSETP.GT.AND P0, PT, |R0|, 1.469367938527859385e-39, PT ;  /* 0x001000000000780b */ /* 0x000fda0003f04200 */
[----:B------:R-:W-:Y:S05]  /*a7d0*/  @P0 BRA `(.L_x_78) ;  /* 0x0000004000f80947 */ /* 0x000fea0003800000 */
[----:B------:R-:W0:Y:S01]  /*a7e0*/  LDC R4, c[0x0][0x390] ;  /* 0x0000e400ff047b82 */ /* 0x000e220000000800 */
[----:B------:R-:W-:Y:S01]  /*a7f0*/  IMAD.MOV.U32 R10, RZ, RZ, 0x6dc9c883 ;  /* 0x6dc9c883ff0a7424 */ /* 0x000fe200078e00ff */
[----:B------:R-:W-:Y:S01]  /*a800*/  MOV R26, 0xa840 ;  /* 0x0000a840001a7802 */ /* 0x000fe20000000f00 */
[----:B------:R-:W-:-:S05]  /*a810*/  IMAD.MOV.U32 R11, RZ, RZ, -0x401ba0d0 ;  /* 0xbfe45f30ff0b7424 */ /* 0x000fca00078e00ff */
[----:B------:R-:W1:Y:S02]  /*a820*/  LDC R9, c[0x0][0x394] ;  /* 0x0000e500ff097b82 */ /* 0x000e640000000800 */
[----:B01----:R-:W-:Y:S05]  /*a830*/  CALL.REL.NOINC `($__internal_1_$__cuda_sm20_div_rn_f64_full) ;  /* 0x0000004400807944 */ /* 0x003fea0003c00000 */
[----:B------:R-:W-:Y:S02]  /*a840*/  IMAD.MOV.U32 R2, RZ, RZ, R4 ;  /* 0x000000ffff027224 */ /* 0x000fe400078e0004 */
[----:B------:R-:W-:Y:S01]  /*a850*/  IMAD.MOV.U32 R3, RZ, RZ, R5 ;  /* 0x000000ffff037224 */ /* 0x000fe200078e0005 */
[----:B------:R-:W-:Y:S06]  /*a860*/  BRA `(.L_x_78) ;  /* 0x0000004000d47947 */ /* 0x000fec0003800000 */
.L_x_79:
[----:B------:R-:W0:Y:S01]  /*a870*/  LDCU UR4, c[0x0][0x394] ;  /* 0x00007280ff0477ac */ /* 0x000e220008000800 */
[----:B------:R-:W-:Y:S01]  /*a880*/  IMAD.MOV.U32 R4, RZ, RZ, 0x1 ;  /* 0x00000001ff047424 */ /* 0x000fe200078e00ff */
[----:B0-----:R-:W0:Y:S05]  /*a890*/  MUFU.RCP64H R5, UR4 ;  /* 0x0000000400057d08 */ /* 0x001e2a0008001800 */
[----:B0-----:R-:W-:-:S08]  /*a8a0*/  DFMA R6, R4, -R12, 1 ;  /* 0x3ff000000406742b */ /* 0x001fd0000000080c */
[----:B------:R-:W-:-:S08]  /*a8b0*/  DFMA R6, R6, R6, R6 ;  /* 0x000000060606722b */ /* 0x000fd00000000006 */
[----:B------:R-:W-:-:S08]  /*a8c0*/  DFMA R6, R4, R6, R4 ;  /* 0x000000060406722b */ /* 0x000fd00000000004 */
[----:B------:R-:W-:-:S08]  /*a8d0*/  DFMA R4, R6, -R12, 1 ;  /* 0x3ff000000604742b */ /* 0x000fd0000000080c */
[----:B------:R-:W-:-:S08]  /*a8e0*/  DFMA R6, R6, R4, R6 ;  /* 0x000000040606722b */ /* 0x000fd00000000006 */
[----:B------:R-:W-:-:S08]  /*a8f0*/  DMUL R4, R6, 2 ;  /* 0x4000000006047828 */ /* 0x000fd00000000000 */
[----:B------:R-:W-:-:S08]  /*a900*/  DFMA R12, R4, -R12, 2 ;  /* 0x40000000040c742b */ /* 0x000fd0000000080c */
[----:B------:R-:W-:-:S10]  /*a910*/  DFMA R4, R6, R12, R4 ;  /* 0x0000000c0604722b */ /* 0x000fd40000000004 */
[----:B------:R-:W-:-:S05]  /*a920*/  FFMA R0, RZ, UR4, R5 ;  /* 0x00000004ff007c23 */ /* 0x000fca0008000005 */
[----:B------:R-:W-:-:S13]  /*a930*/  FSETP.GT.AND P0, PT, |R0|, 1.469367938527859385e-39, PT ;  /* 0x001000000000780b */ /* 0x000fda0003f04200 */
[----:B------:R-:W-:Y:S05]  /*a940*/  @P0 BRA `(.L_x_80) ;  /* 0x0000000000180947 */ /* 0x000fea0003800000 */
[----:B------:R-:W0:Y:S01]  /*a950*/  LDC R4, c[0x0][0x390] ;  /* 0x0000e400ff047b82 */ /* 0x000e220000000800 */
[----:B------:R-:W-:Y:S01]  /*a960*/  IMAD.MOV.U32 R10, RZ, RZ, RZ ;  /* 0x000000ffff0a7224 */ /* 0x000fe200078e00ff */
[----:B------:R-:W-:Y:S02]  /*a970*/  MOV R11, 0x40000000 ;  /* 0x40000000000b7802 */ /* 0x000fe40000000f00 */
[----:B------:R-:W-:-:S04]  /*a980*/  MOV R26, 0xa9b0 ;  /* 0x0000a9b0001a7802 */ /* 0x000fc80000000f00 */
[----:B------:R-:W1:Y:S03]  /*a990*/  LDC R9, c[0x0][0x394] ;  /* 0x0000e500ff097b82 */ /* 0x000e660000000800 */
[----:B01----:R-:W-:Y:S05]  /*a9a0*/  CALL.REL.NOINC `($__internal_1_$__cuda_sm20_div_rn_f64_full) ;  /* 0x0000004400247944 */ /* 0x003fea0003c00000 */
.L_x_80:
[----:B------:R-:W0:Y:S02]  /*a9b0*/  LDCU UR5, c[0x0][0x388] ;  /* 0x00007100ff0577ac */ /* 0x000e240008000800 */
[----:B0-----:R-:W-:Y:S02]  /*a9c0*/  UIADD3 UR4, UPT, UPT, UR5, -0x1, URZ ;  /* 0xffffffff05047890 */ /* 0x001fe4000fffe0ff */
[----:B------:R-:W-:Y:S02]  /*a9d0*/  UIADD3 UR5, UPT, UPT, UR5, -0x2, URZ ;  /* 0xfffffffe05057890 */ /* 0x000fe4000fffe0ff */
[----:B------:R-:W-:Y:S02]  /*a9e0*/  ULOP3.LUT UR6, UR4, 0x3, URZ, 0xc0, !UPT ;  /* 0x0000000304067892 */ /* 0x000fe4000f8ec0ff */
[----:B------:R-:W-:-:S03]  /*a9f0*/  UISETP.GE.U32.AND UP0, UPT, UR5, 0x3, UPT ;  /* 0x000000030500788c */ /* 0x000fc6000bf06070 */
[----:B------:R-:W-:-:S06]  /*aa00*/  UMOV UR5, 0x1 ;  /* 0x0000000100057882 */ /* 0x000fcc0000000000 */
[----:B------:R-:W-:Y:S05]  /*aa10*/  BRA.U !UP0, `(.L_x_81) ;  /* 0x00000009081c7547 */ /* 0x000fea000b800000 */
[----:B------:R-:W-:-:S03]  /*aa20*/  ULOP3.LUT UR5, UR4, 0xfffffffc, URZ, 0xc0, !UPT ;  /* 0xfffffffc04057892 */ /* 0x000fc6000f8ec0ff */
[----:B------:R-:W-:Y:S01]  /*aa30*/  UMOV UR4, URZ ;  /* 0x000000ff00047c82 */ /* 0x000fe20008000000 */
[----:B------:R-:W-:-:S09]  /*aa40*/  UISETP.GT.AND UP0, UPT, UR5, URZ, UPT ;  /* 0x000000ff0500728c */ /* 0x000fd2000bf04270 */
[----:B------:R-:W-:Y:S05]  /*aa50*/  BRA.U !UP0, `(.L_x_82) ;  /* 0x0000000508b87547 */ /* 0x000fea000b800000 */
[----:B------:R-:W-:Y:S02]  /*aa60*/  UIADD3 UR7, UPT, UPT, UR5, -UR4, URZ ;  /* 0x8000000405077290 */ /* 0x000fe4000fffe0ff */
[----:B------:R-:W-:Y:S02]  /*aa70*/  UPLOP3.LUT UP0, UPT, UPT, UPT, UPT, 0x80, 0x8 ;  /* 0x000000000008789c */ /* 0x000fe40003f0f070 */
[----:B------:R-:W-:-:S09]  /*aa80*/  UISETP.GT.AND UP1, UPT, UR7, 0xc, UPT ;  /* 0x0000000c0700788c */ /* 0x000fd2000bf24270 */
[----:B------:R-:W-:Y:S05]  /*aa90*/  BRA.U !UP1, `(.L_x_83) ;  /* 0x0000000509107547 */ /* 0x000fea000b800000 */
[----:B------:R-:W-:Y:S02]  /*aaa0*/  UIADD3 UR11, UPT, UPT, UR5, -0xc, URZ ;  /* 0xfffffff4050b7890 */ /* 0x000fe4000fffe0ff */
[----:B------:R-:W-:-:S11]  /*aab0*/  UPLOP3.LUT UP0, UPT, UPT, UPT, UPT, 0x40, 0x4 ;  /* 0x000000000004789c */ /* 0x000fd60003f0e870 */
.L_x_84:
[----:B------:R-:W-:Y:S02]  /*aac0*/  UIADD3 UR7, UPT, UPT, UR4, 0x1, URZ ;  /* 0x0000000104077890 */ /* 0x000fe4000fffe0ff */
[----:B------:R-:W-:-:S07]  /*aad0*/  UIADD3 UR10, UPT, UPT, UR4, 0x2, URZ ;  /* 0x00000002040a7890 */ /* 0x000fce000fffe0ff */
[----:B------:R-:W0:Y:S01]  /*aae0*/  I2F.F64.U32 R2, UR7 ;  /* 0x0000000700027d12 */ /* 0x000e220008201800 */
[----:B------:R-:W-:-:S07]  /*aaf0*/  UIADD3 UR7, UPT, UPT, UR4, 0x3, URZ ;  /* 0x0000000304077890 */ /* 0x000fce000fffe0ff */
[----:B------:R-:W1:Y:S01]  /*ab00*/  I2F.F64.U32 R6, UR10 ;  /* 0x0000000a00067d12 */ /* 0x000e620008201800 */
[----:B------:R-:W-:Y:S01]  /*ab10*/  UIADD3 UR10, UPT, UPT, UR4, 0x4, URZ ;  /* 0x00000004040a7890 */ /* 0x000fe2000fffe0ff */
[----:B0-----:R-:W-:-:S06]  /*ab20*/  DMUL R2, R2, R4 ;  /* 0x0000000402027228 */ /* 0x001fcc0000000000 */
[----:B------:R-:W0:Y:S01]  /*ab30*/  I2F.F64.U32 R8, UR7 ;  /* 0x0000000700087d12 */ /* 0x000e220008201800 */
[----:B------:R-:W-:Y:S01]  /*ab40*/  UIADD3 UR7, UPT, UPT, UR4, 0x5, URZ ;  /* 0x0000000504077890 */ /* 0x000fe2000fffe0ff */
[----:B------:R-:W-:-:S06]  /*ab50*/  DFMA R2, R2, R16, -R22 ;  /* 0x000000100202722b */ /* 0x000fcc0000000816 */
[----:B------:R-:W2:Y:S01]  /*ab60*/  I2F.F64.U32 R10, UR10 ;  /* 0x0000000a000a7d12 */ /* 0x000ea20008201800 */
[-C--:B-1----:R-:W-:Y:S01]  /*ab70*/  DMUL R6, R6, R4.reuse ;  /* 0x0000000406067228 */ /* 0x082fe20000000000 */
[----:B------:R-:W-:Y:S01]  /*ab80*/  UIADD3 UR10, UPT, UPT, UR4, 0x6, URZ ;  /* 0x00000006040a7890 */ /* 0x000fe2000fffe0ff */
[----:B0-----:R-:W-:-:S05]  /*ab90*/  DMUL R8, R8, R4 ;  /* 0x0000000408087228 */ /* 0x001fca0000000000 */
[----:B------:R-:W0:Y:S01]  /*aba0*/  I2F.F64.U32 R12, UR7 ;  /* 0x00000007000c7d12 */ /* 0x000e220008201800 */
[----:B------:R-:W-:Y:S01]  /*abb0*/  DFMA R6, R2, R6, -R16 ;  /* 0x000000060206722b */ /* 0x000fe20000000810 */
[----:B------:R-:W-:Y:S01]  /*abc0*/  UIADD3 UR7, UPT, UPT, UR4, 0x7, URZ ;  /* 0x0000000704077890 */ /* 0x000fe2000fffe0ff */
[----:B--2---:R-:W-:-:S06]  /*abd0*/  DMUL R10, R10, R4 ;  /* 0x000000040a0a7228 */ /* 0x004fcc0000000000 */
[----:B------:R-:W-:Y:S01]  /*abe0*/  DFMA R8, R6, R8, -R2 ;  /* 0x000000080608722b */ /* 0x000fe20000000802 */
[----:B------:R-:W1:Y:S01]  /*abf0*/  I2F.F64.U32 R2, UR10 ;  /* 0x0000000a00027d12 */ /* 0x000e620008201800 */
[----:B------:R-:W-:Y:S01]  /*ac00*/  UIADD3 UR10, UPT, UPT, UR4, 0x8, URZ ;  /* 0x00000008040a7890 */ /* 0x000fe2000fffe0ff */
[----:B0-----:R-:W-:-:S05]  /*ac10*/  DMUL R12, R12, R4 ;  /* 0x000000040c0c7228 */ /* 0x001fca0000000000 */
[----:B------:R-:W-:Y:S01]  /*ac20*/  DFMA R10, R8, R10, -R6 ;  /* 0x0000000a080a722b */ /* 0x000fe20000000806 */
[----:B------:R-:W0:Y:S01]  /*ac30*/  I2F.F64.U32 R6, UR7 ;  /* 0x0000000700067d12 */ /* 0x000e220008201800 */
[----:B------:R-:W-:-:S06]  /*ac40*/  UIADD3 UR7, UPT, UPT, UR4, 0x9, URZ ;  /* 0x0000000904077890 */ /* 0x000fcc000fffe0ff */
[----:B------:R-:W-:Y:S02]  /*ac50*/  DFMA R12, R10, R12, -R8 ;  /* 0x0000000c0a0c722b */ /* 0x000fe40000000808 */
[-C--:B-1----:R-:W-:Y:S01]  /*ac60*/  DMUL R2, R2, R4.reuse ;  /* 0x0000000402027228 */ /* 0x082fe20000000000 */
[----:B------:R-:W1:Y:S01]  /*ac70*/  I2F.F64.U32 R8, UR10 ;  /* 0x0000000a00087d12 */ /* 0x000e620008201800 */
[----:B------:R-:W-:Y:S01]  /*ac80*/  UIADD3 UR10, UPT, UPT, UR4, 0xa, URZ ;  /* 0x0000000a040a7890 */ /* 0x000fe2000fffe0ff */
[----:B0-----:R-:W-:-:S05]  /*ac90*/  DMUL R6, R6, R4 ;  /* 0x0000000406067228 */ /* 0x001fca0000000000 */
[----:B------:R-:W-:Y:S01]  /*aca0*/  DFMA R2, R12, R2, -R10 ;  /* 0x000000020c02722b */ /* 0x000fe2000000080a */
[----:B------:R-:W0:Y:S01]  /*acb0*/  I2F.F64.U32 R10, UR7 ;  /* 0x00000007000a7d12 */ /* 0x000e220008201800 */
[----:B------:R-:W-:Y:S01]  /*acc0*/  UIADD3 UR7, UPT, UPT, UR4, 0xb, URZ ;  /* 0x0000000b04077890 */ /* 0x000fe2000fffe0ff */
[----:B-1----:R-:W-:-:S05]  /*acd0*/  DMUL R8, R8, R4 ;  /* 0x0000000408087228 */ /* 0x002fca0000000000 */
[----:B------:R-:W-:Y:S01]  /*ace0*/  DFMA R6, R2, R6, -R12 ;  /* 0x000000060206722b */ /* 0x000fe2000000080c */
[----:B------:R-:W1:Y:S01]  /*acf0*/  I2F.F64.U32 R12, UR10 ;  /* 0x0000000a000c7d12 */ /* 0x000e620008201800 */
[----:B------:R-:W-:-:S06]  /*ad00*/  UIADD3 UR10, UPT, UPT, UR4, 0xc, URZ ;  /* 0x0000000c040a7890 */ /* 0x000fcc000fffe0ff */
[----:B------:R-:W-:Y:S02]  /*ad10*/  DFMA R8, R6, R8, -R2 ;  /* 0x000000080608722b */ /* 0x000fe40000000802 */
[-C--:B0-----:R-:W-:Y:S01]  /*ad20*/  DMUL R10, R10, R4.reuse ;  /* 0x000000040a0a7228 */ /* 0x081fe20000000000 */
[----:B------:R-:W0:Y:S01]  /*ad30*/  I2F.F64.U32 R2, UR7 ;  /* 0x0000000700027d12 */ /* 0x000e220008201800 */
[----:B------:R-:W-:Y:S01]  /*ad40*/  UIADD3 UR7, UPT, UPT, UR4, 0xd, URZ ;  /* 0x0000000d04077890 */ /* 0x000fe2000fffe0ff */
[----:B-1----:R-:W-:-:S05]  /*ad50*/  DMUL R12, R12, R4 ;  /* 0x000000040c0c7228 */ /* 0x002fca0000000000 */
[----:B------:R-:W-:Y:S01]  /*ad60*/  DFMA R10, R8, R10, -R6 ;  /* 0x0000000a080a722b */ /* 0x000fe20000000806 */
[----:B------:R-:W1:Y:S01]  /*ad70*/  I2F.F64.U32 R6, UR10 ;  /* 0x0000000a00067d12 */ /* 0x000e620008201800 */
[----:B------:R-:W-:Y:S01]  /*ad80*/  UIADD3 UR10, UPT, UPT, UR4, 0xf, URZ ;  /* 0x0000000f040a7890 */ /* 0x000fe2000fffe0ff */
[----:B0-----:R-:W-:-:S05]  /*ad90*/  DMUL R2, R2, R4 ;  /* 0x0000000402027228 */ /* 0x001fca0000000000 */
[----:B------:R-:W-:Y:S01]  /*ada0*/  DFMA R12, R10, R12, -R8 ;  /* 0x0000000c0a0c722b */ /* 0x000fe20000000808 */
[----:B------:R-:W0:Y:S01]  /*adb0*/  I2F.F64.U32 R8, UR7 ;  /* 0x0000000700087d12 */ /* 0x000e220008201800 */
[----:B------:R-:W-:Y:S02]  /*adc0*/  UIADD3 UR7, UPT, UPT, UR4, 0xe, URZ ;  /* 0x0000000e04077890 */ /* 0x000fe4000fffe0ff */
[----:B------:R-:W-:-:S04]  /*add0*/  UIADD3 UR4, UPT, UPT, UR4, 0x10, URZ ;  /* 0x0000001004047890 */ /* 0x000fc8000fffe0ff */
[----:B------:R-:W-:Y:S01]  /*ade0*/  DFMA R2, R12, R2, -R10 ;  /* 0x000000020c02722b */ /* 0x000fe2000000080a */
[----:B------:R-:W-:Y:S01]  /*adf0*/  UISETP.GE.AND UP1, UPT, UR4, UR11, UPT ;  /* 0x0000000b0400728c */ /* 0x000fe2000bf26270 */
[-C--:B-1----:R-:W-:Y:S01]  /*ae00*/  DMUL R6, R6, R4.reuse ;  /* 0x0000000406067228 */ /* 0x082fe20000000000 */
[----:B------:R-:W1:Y:S01]  /*ae10*/  I2F.F64.U32 R10, UR7 ;  /* 0x00000007000a7d12 */ /* 0x000e620008201800 */
[----:B0-----:R-:W-:-:S06]  /*ae20*/  DMUL R8, R8, R4 ;  /* 0x0000000408087228 */ /* 0x001fcc0000000000 */
[----:B------:R-:W-:Y:S01]  /*ae30*/  DFMA R6, R2, R6, -R12 ;  /* 0x000000060206722b */ /* 0x000fe2000000080c */
[----:B------:R-:W0:Y:S07]  /*ae40*/  I2F.F64.U32 R12, UR10 ;  /* 0x0000000a000c7d12 */ /* 0x000e2e0008201800 */
[----:B------:R-:W-:Y:S02]  /*ae50*/  DFMA R8, R6, R8, -R2 ;  /* 0x000000080608722b */ /* 0x000fe40000000802 */
[-C--:B-1----:R-:W-:Y:S01]  /*ae60*/  DMUL R10, R10, R4.reuse ;  /* 0x000000040a0a7228 */ /* 0x082fe20000000000 */
[----:B------:R-:W1:Y:S01]  /*ae70*/  I2F.F64.U32 R2, UR4 ;  /* 0x0000000400027d12 */ /* 0x000e620008201800 */
[----:B0-----:R-:W-:-:S06]  /*ae80*/  DMUL R12, R12, R4 ;  /* 0x000000040c0c7228 */ /* 0x001fcc0000000000 */
[----:B------:R-:W-:Y:S02]  /*ae90*/  DFMA R10, R8, R10, -R6 ;  /* 0x0000000a080a722b */ /* 0x000fe40000000806 */
[----:B-1----:R-:W-:-:S06]  /*aea0*/  DMUL R2, R2, R4 ;  /* 0x0000000402027228 */ /* 0x002fcc0000000000 */
[----:B------:R-:W-:-:S08]  /*aeb0*/  DFMA R22, R10, R12, -R8 ;  /* 0x0000000c0a16722b */ /* 0x000fd00000000808 */
[----:B------:R-:W-:Y:S01]  /*aec0*/  DFMA R16, R22, R2, -R10 ;  /* 0x000000021610722b */ /* 0x000fe2000000080a */
[----:B------:R-:W-:Y:S10]  /*aed0*/  BRA.U !UP1, `(.L_x_84) ;  /* 0xfffffff909f87547 */ /* 0x000ff4000b83ffff */
.L_x_83:
[----:B------:R-:W-:-:S04]  /*aee0*/  UIADD3 UR7, UPT, UPT, UR5, -UR4, URZ ;  /* 0x8000000405077290 */ /* 0x000fc8000fffe0ff */
[----:B------:R-:W-:-:S09]  /*aef0*/  UISETP.GT.AND UP1, UPT, UR7, 0x4, UPT ;  /* 0x000000040700788c */ /* 0x000fd2000bf24270 */
[----:B------:R-:W-:Y:S05]  /*af00*/  BRA.U !UP1, `(.L_x_85) ;  /* 0x0000000109847547 */ /* 0x000fea000b800000 */
[----:B------:R-:W-:Y:S02]  /*af10*/  UIADD3 UR7, UPT, UPT, UR4, 0x1, URZ ;  /* 0x0000000104077890 */ /* 0x000fe4000fffe0ff */
[----:B------:R-:W-:Y:S02]  /*af20*/  UIADD3 UR10, UPT, UPT, UR4, 0x2, URZ ;  /* 0x00000002040a7890 */ /* 0x000fe4000fffe0ff */
[----:B------:R-:W-:-:S05]  /*af30*/  UPLOP3.LUT UP0, UPT, UPT, UPT, UPT, 0x40, 0x4 ;  /* 0x000000000004789c */ /* 0x000fca0003f0e870 */
        /* <DEDUP_REMOVED lines=14> */
[----:B------:R-:W-:Y:S02]  /*b020*/  UIADD3 UR7, UPT, UPT, UR4, 0x7, URZ ;  /* 0x0000000704077890 */ /* 0x000fe4000fffe0ff */
[----:B------:R-:W-:Y:S01]  /*b030*/  UIADD3 UR4, UPT, UPT, UR4, 0x8, URZ ;  /* 0x0000000804047890 */ /* 0x000fe2000fffe0ff */
[----:B--2---:R-:W-:-:S04]  /*b040*/  DMUL R10, R10, R4 ;  /* 0x000000040a0a7228 */ /* 0x004fc80000000000 */
[----:B------:R-:W-:Y:S01]  /*b050*/  DFMA R8, R6, R8, -R2 ;  /* 0x000000080608722b */ /* 0x000fe20000000802 */
        /* <DEDUP_REMOVED lines=11> */
[----:B------:R-:W-:-:S11]  /*b110*/  DFMA R16, R22, R8, -R2 ;  /* 0x000000081610722b */ /* 0x000fd60000000802 */
.L_x_85:
[----:B------:R-:W-:-:S09]  /*b120*/  UISETP.NE.OR UP0, UPT, UR4, UR5, UP0 ;  /* 0x000000050400728c */ /* 0x000fd20008705670 */
[----:B------:R-:W-:Y:S05]  /*b130*/  BRA.U !UP0, `(.L_x_86) ;  /* 0x0000000108487547 */ /* 0x000fea000b800000 */
.L_x_82:
[----:B------:R-:W-:Y:S02]  /*b140*/  UIADD3 UR7, UPT, UPT, UR4, 0x1, URZ ;  /* 0x0000000104077890 */ /* 0x000fe4000fffe0ff */
[----:B------:R-:W-:-:S07]  /*b150*/  UIADD3 UR10, UPT, UPT, UR4, 0x2, URZ ;  /* 0x00000002040a7890 */ /* 0x000fce000fffe0ff */
[----:B------:R-:W0:Y:S01]  /*b160*/  I2F.F64.U32 R2, UR7 ;  /* 0x0000000700027d12 */ /* 0x000e220008201800 */
[----:B------:R-:W-:Y:S02]  /*b170*/  UIADD3 UR7, UPT, UPT, UR4, 0x3, URZ ;  /* 0x0000000304077890 */ /* 0x000fe4000fffe0ff */
[----:B------:R-:W-:-:S04]  /*b180*/  UIADD3 UR4, UPT, UPT, UR4, 0x4, URZ ;  /* 0x0000000404047890 */ /* 0x000fc8000fffe0ff */
[----:B------:R-:W-:Y:S01]  /*b190*/  UISETP.NE.AND UP0, UPT, UR4, UR5, UPT ;  /* 0x000000050400728c */ /* 0x000fe2000bf05270 */
[----:B------:R-:W1:Y:S01]  /*b1a0*/  I2F.F64.U32 R6, UR10 ;  /* 0x0000000a00067d12 */ /* 0x000e620008201800 */
[----:B0-----:R-:W-:-:S07]  /*b1b0*/  DMUL R2, R2, R4 ;  /* 0x0000000402027228 */ /* 0x001fce0000000000 */
[----:B------:R-:W0:Y:S01]  /*b1c0*/  I2F.F64.U32 R8, UR7 ;  /* 0x0000000700087d12 */ /* 0x000e220008201800 */
[----:B------:R-:W-:-:S07]  /*b1d0*/  DFMA R2, R2, R16, -R22 ;  /* 0x000000100202722b */ /* 0x000fce0000000816 */
[----:B------:R-:W2:Y:S01]  /*b1e0*/  I2F.F64.U32 R10, UR4 ;  /* 0x00000004000a7d12 */ /* 0x000ea20008201800 */
[-C--:B-1----:R-:W-:Y:S02]  /*b1f0*/  DMUL R6, R6, R4.reuse ;  /* 0x0000000406067228 */ /* 0x082fe40000000000 */
[----:B0-----:R-:W-:-:S06]  /*b200*/  DMUL R8, R8, R4 ;  /* 0x0000000408087228 */ /* 0x001fcc0000000000 */
[----:B------:R-:W-:Y:S02]  /*b210*/  DFMA R6, R2, R6, -R16 ;  /* 0x000000060206722b */ /* 0x000fe40000000810 */
[----:B--2---:R-:W-:-:S06]  /*b220*/  DMUL R10, R10, R4 ;  /* 0x000000040a0a7228 */ /* 0x004fcc0000000000 */
[----:B------:R-:W-:-:S08]  /*b230*/  DFMA R22, R6, R8, -R2 ;  /* 0x000000080616722b */ /* 0x000fd00000000802 */
[----:B------:R-:W-:Y:S01]  /*b240*/  DFMA R16, R22, R10, -R6 ;  /* 0x0000000a1610722b */ /* 0x000fe20000000806 */
[----:B------:R-:W-:Y:S10]  /*b250*/  BRA.U UP0, `(.L_x_82) ;  /* 0xfffffffd00b87547 */ /* 0x000ff4000b83ffff */
.L_x_86:
[----:B------:R-:W-:Y:S01]  /*b260*/  IMAD.MOV.U32 R2, RZ, RZ, R16 ;  /* 0x000000ffff027224 */ /* 0x000fe200078e0010 */
[----:B------:R-:W-:Y:S01]  /*b270*/  UIADD3 UR5, UPT, UPT, UR4, 0x1, URZ ;  /* 0x0000000104057890 */ /* 0x000fe2000fffe0ff */
[----:B------:R-:W-:-:S11]  /*b280*/  IMAD.MOV.U32 R3, RZ, RZ, R17 ;  /* 0x000000ffff037224 */ /* 0x000fd600078e0011 */
.L_x_81:
[----:B------:R-:W-:-:S09]  /*b290*/  UISETP.NE.AND UP0, UPT, UR6, URZ, UPT ;  /* 0x000000ff0600728c */ /* 0x000fd2000bf05270 */
[----:B------:R-:W-:Y:S05]  /*b2a0*/  BRA.U !UP0, `(.L_x_87) ;  /* 0x0000000108387547 */ /* 0x000fea000b800000 */
[----:B------:R-:W-:Y:S01]  /*b2b0*/  IMAD.MOV.U32 R2, RZ, RZ, R16 ;  /* 0x000000ffff027224 */ /* 0x000fe200078e0010 */
[----:B------:R-:W-:Y:S01]  /*b2c0*/  UIADD3 UR6, UPT, UPT, -UR6, URZ, URZ ;  /* 0x000000ff06067290 */ /* 0x000fe2000fffe1ff */
[----:B------:R-:W-:-:S11]  /*b2d0*/  IMAD.MOV.U32 R3, RZ, RZ, R17 ;  /* 0x000000ffff037224 */ /* 0x000fd600078e0011 */
.L_x_88:
[----:B------:R-:W0:Y:S01]  /*b2e0*/  I2F.F64.U32 R6, UR5 ;  /* 0x0000000500067d12 */ /* 0x000e220008201800 */
[----:B------:R-:W-:Y:S01]  /*b2f0*/  UIADD3 UR6, UPT, UPT, UR6, 0x1, URZ ;  /* 0x0000000106067890 */ /* 0x000fe2000fffe0ff */
[----:B------:R-:W-:Y:S01]  /*b300*/  IMAD.MOV.U32 R8, RZ, RZ, R2 ;  /* 0x000000ffff087224 */ /* 0x000fe200078e0002 */
[----:B------:R-:W-:Y:S01]  /*b310*/  UIADD3 UR5, UPT, UPT, UR5, 0x1, URZ ;  /* 0x0000000105057890 */ /* 0x000fe2000fffe0ff */
[----:B------:R-:W-:Y:S01]  /*b320*/  IMAD.MOV.U32 R9, RZ, RZ, R3 ;  /* 0x000000ffff097224 */ /* 0x000fe200078e0003 */
[----:B------:R-:W-:Y:S01]  /*b330*/  UISETP.NE.AND UP0, UPT, UR6, URZ, UPT ;  /* 0x000000ff0600728c */ /* 0x000fe2000bf05270 */
[----:B0-----:R-:W-:-:S08]  /*b340*/  DMUL R6, R6, R4 ;  /* 0x0000000406067228 */ /* 0x001fd00000000000 */
[----:B------:R-:W-:Y:S01]  /*b350*/  DFMA R2, R6, R2, -R22 ;  /* 0x000000020602722b */ /* 0x000fe20000000816 */
[----:B------:R-:W-:Y:S01]  /*b360*/  MOV R22, R8 ;  /* 0x0000000800167202 */ /* 0x000fe20000000f00 */
[----:B------:R-:W-:Y:S01]  /*b370*/  IMAD.MOV.U32 R23, RZ, RZ, R9 ;  /* 0x000000ffff177224 */ /* 0x000fe200078e0009 */
[----:B------:R-:W-:Y:S08]  /*b380*/  BRA.U UP0, `(.L_x_88) ;  /* 0xfffffffd00d47547 */ /* 0x000ff0000b83ffff */
.L_x_87:
[----:B------:R-:W-:-:S14]  /*b390*/  DSETP.NAN.AND P0, PT, R2, R2, PT ;  /* 0x000000020200722a */ /* 0x000fdc0003f08000 */
[----:B------:R-:W-:Y:S05]  /*b3a0*/  @!P0 BRA `(.L_x_78) ;  /* 0x0000003800048947 */ /* 0x000fea0003800000 */
[----:B------:R-:W-:Y:S02]  /*b3b0*/  IMAD.MOV.U32 R2, RZ, RZ, 0x0 ;  /* 0x00000000ff027424 */ /* 0x000fe400078e00ff */
[----:B------:R-:W-:Y:S01]  /*b3c0*/  IMAD.MOV.U32 R3, RZ, RZ, -0x100000 ;  /* 0xfff00000ff037424 */ /* 0x000fe200078e00ff */
[----:B------:R-:W-:Y:S06]  /*b3d0*/  BRA `(.L_x_78) ;  /* 0x0000003400f87947 */ /* 0x000fec0003800000 */
.L_x_57:
[----:B------:R-:W-:Y:S01]  /*b3e0*/  UMOV UR4, 0x7819e8d2 ;  /* 0x7819e8d200047882 */ /* 0x000fe20000000000 */
[----:B------:R-:W-:Y:S02]  /*b3f0*/  UMOV UR5, 0x730d6 ;  /* 0x000730d600057882 */ /* 0x000fe40000000000 */
[----:B------:R-:W-:-:S14]  /*b400*/  DSETP.GEU.AND P0, PT, |R12|, UR4, PT ;  /* 0x000000040c007e2a */ /* 0x000fdc000bf0e200 */
[----:B------:R-:W-:Y:S05]  /*b410*/  @P0 BRA `(.L_x_89) ;  /* 0x0000000000600947 */ /* 0x000fea0003800000 */
[----:B------:R-:W-:Y:S01]  /*b420*/  DADD R4, -RZ, |R12| ;  /* 0x00000000ff047229 */ /* 0x000fe2000000050c */
[----:B------:R-:W-:Y:S01]  /*b430*/  IMAD.MOV.U32 R2, RZ, RZ, 0x1 ;  /* 0x00000001ff027424 */ /* 0x000fe200078e00ff */
[----:B------:R-:W-:Y:S01]  /*b440*/  UMOV UR4, 0x6dc9c883 ;  /* 0x6dc9c88300047882 */ /* 0x000fe20000000000 */
[----:B------:R-:W-:-:S03]  /*b450*/  UMOV UR5, 0x3fe45f30 ;  /* 0x3fe45f3000057882 */ /* 0x000fc60000000000 */
[----:B------:R-:W0:Y:S02]  /*b460*/  MUFU.RCP64H R3, R5 ;  /* 0x0000000500037308 */ /* 0x000e240000001800 */
        /* <DEDUP_REMOVED lines=11> */
[----:B------:R-:W-:Y:S01]  /*b520*/  IMAD.MOV.U32 R9, RZ, RZ, R5 ;  /* 0x000000ffff097224 */ /* 0x000fe200078e0005 */
[----:B------:R-:W-:Y:S01]  /*b530*/  MOV R11, 0xbfe45f30 ;  /* 0xbfe45f30000b7802 */ /* 0x000fe20000000f00 */
[----:B------:R-:W-:Y:S01]  /*b540*/  IMAD.MOV.U32 R10, RZ, RZ, 0x6dc9c883 ;  /* 0x6dc9c883ff0a7424 */ /* 0x000fe200078e00ff */
[----:B------:R-:W-:-:S07]  /*b550*/  MOV R26, 0xb570 ;  /* 0x0000b570001a7802 */ /* 0x000fce0000000f00 */
[----:B------:R-:W-:Y:S05]  /*b560*/  CALL.REL.NOINC `($__internal_1_$__cuda_sm20_div_rn_f64_full) ;  /* 0x0000003800347944 */ /* 0x000fea0003c00000 */
[----:B------:R-:W-:Y:S02]  /*b570*/  IMAD.MOV.U32 R2, RZ, RZ, R4 ;  /* 0x000000ffff027224 */ /* 0x000fe400078e0004 */
[----:B------:R-:W-:Y:S01]  /*b580*/  IMAD.MOV.U32 R3, RZ, RZ, R5 ;  /* 0x000000ffff037224 */ /* 0x000fe200078e0005 */
[----:B------:R-:W-:Y:S06]  /*b590*/  BRA `(.L_x_90) ;  /* 0x0000003400787947 */ /* 0x000fec0003800000 */
.L_x_89:
        /* <DEDUP_REMOVED lines=55> */
.L_x_92:
        /* <DEDUP_REMOVED lines=59> */
.L_x_94:
        /* <DEDUP_REMOVED lines=59> */
.L_x_95:
[----:B------:R-:W-:Y:S01]  /*c070*/  DADD R2, -RZ, |R12| ;  /* 0x00000000ff027229 */ /* 0x000fe2000000050c */
[----:B------:R-:W-:Y:S01]  /*c080*/  IMAD.MOV.U32 R6, RZ, RZ, 0x6857bee0 ;  /* 0x6857bee0ff067424 */ /* 0x000fe200078e00ff */
[----:B------:R-:W-:Y:S01]  /*c090*/  UMOV UR4, 0x212fdc9a ;  /* 0x212fdc9a00047882 */ /* 0x000fe20000000000 */
[----:B------:R-:W-:Y:S01]  /*c0a0*/  IMAD.MOV.U32 R7, RZ, RZ, 0x415a30ac ;  /* 0x415a30acff077424 */ /* 0x000fe200078e00ff */
[----:B------:R-:W-:Y:S01]  /*c0b0*/  UMOV UR5, 0x418da26b ;  /* 0x418da26b00057882 */ /* 0x000fe20000000000 */
[----:B------:R-:W-:Y:S01]  /*c0c0*/  UMOV UR6, 0x6dc9c883 ;  /* 0x6dc9c88300067882 */ /* 0x000fe20000000000 */
[----:B------:R-:W-:Y:S01]  /*c0d0*/  IMAD.MOV.U32 R2, RZ, RZ, RZ ;  /* 0x000000ffff027224 */ /* 0x000fe200078e00ff */
[----:B------:R-:W-:-:S03]  /*c0e0*/  UMOV UR7, 0x3fe45f30 ;  /* 0x3fe45f3000077882 */ /* 0x000fc60000000000 */
[----:B------:R-:W0:Y:S02]  /*c0f0*/  MUFU.RCP64H R3, R3 ;  /* 0x0000000300037308 */ /* 0x000e240000001800 */
[----:B0-----:R-:W-:-:S08]  /*c100*/  DFMA R4, R2, -|R12|, 1 ;  /* 0x3ff000000204742b */ /* 0x001fd00000000c0c */
[----:B------:R-:W-:-:S08]  /*c110*/  DFMA R4, R4, R4, R4 ;  /* 0x000000040404722b */ /* 0x000fd00000000004 */
[----:B------:R-:W-:Y:S01]  /*c120*/  DFMA R4, R2, R4, R2 ;  /* 0x000000040204722b */ /* 0x000fe20000000002 */
[----:B------:R-:W-:Y:S02]  /*c130*/  IMAD.MOV.U32 R2, RZ, RZ, 0x22a3f8be ;  /* 0x22a3f8beff027424 */ /* 0x000fe400078e00ff */
        /* <DEDUP_REMOVED lines=26> */
[C---:B------:R-:W-:Y:S01]  /*c2e0*/  DFMA R6, R16.reuse, R6, UR4 ;  /* 0x0000000410067e2b */ /* 0x040fe20008000006 */
[----:B------:R-:W-:Y:S01]  /*c2f0*/  UMOV UR4, 0x3f2f6751 ;  /* 0x3f2f675100047882 */ /* 0x000fe20000000000 */
[----:B------:R-:W-:Y:S02]  /*c300*/  UMOV UR5, 0x40cd02ea ;  /* 0x40cd02ea00057882 */ /* 0x000fe40000000000 */
[----:B------:R-:W-:Y:S01]  /*c310*/  DFMA R2, R16, UR4, -R2 ;  /* 0x0000000410027c2b */ /* 0x000fe20008000802 */
[----:B------:R-:W-:Y:S01]  /*c320*/  UMOV UR4, 0x4da77324 ;  /* 0x4da7732400047882 */ /* 0x000fe20000000000 */
[----:B------:R-:W-:Y:S02]  /*c330*/  UMOV UR5, 0x405b8935 ;  /* 0x405b893500057882 */ /* 0x000fe40000000000 */
[----:B------:R-:W-:-:S04]  /*c340*/  DFMA R12, R4, R6, |R12| ;  /* 0x00000006040c722b */ /* 0x000fc8000000040c */
[----:B------:R-:W-:Y:S01]  /*c350*/  DFMA R2, R16, R2, UR4 ;  /* 0x0000000410027e2b */ /* 0x000fe20008000002 */
[----:B------:R-:W-:Y:S01]  /*c360*/  UMOV UR4, 0x94653188 ;  /* 0x9465318800047882 */ /* 0x000fe20000000000 */
[----:B------:R-:W-:Y:S02]  /*c370*/  UMOV UR5, 0x401e3522 ;  /* 0x401e352200057882 */ /* 0x000fe40000000000 */
[C---:B------:R-:W-:Y:S02]  /*c380*/  DMUL R4, R12.reuse, UR6 ;  /* 0x000000060c047c28 */ /* 0x040fe40008000000 */
[----:B------:R-:W-:Y:S02]  /*c390*/  DSETP.GE.AND P0, PT, |R12|, 2.14748364800000000000e+09, PT ;  /* 0x41e000000c00742a */ /* 0x000fe40003f06200 */
[----:B------:R-:W-:Y:S01]  /*c3a0*/  DFMA R2, R16, R2, -UR4 ;  /* 0x8000000410027e2b */ /* 0x000fe20008000002 */
[----:B------:R-:W-:Y:S01]  /*c3b0*/  UMOV UR4, 0xb16bd7a7 ;  /* 0xb16bd7a700047882 */ /* 0x000fe20000000000 */
[----:B------:R-:W-:-:S04]  /*c3c0*/  UMOV UR5, 0x3fe9bc7d ;  /* 0x3fe9bc7d00057882 */ /* 0x000fc80000000000 */
[----:B------:R-:W0:Y:S02]  /*c3d0*/  F2I.F64 R4, R4 ;  /* 0x0000000400047311 */ /* 0x000e240000301100 */
[----:B------:R-:W-:Y:S01]  /*c3e0*/  DFMA R2, R16, R2, UR4 ;  /* 0x0000000410027e2b */ /* 0x000fe20008000002 */
[----:B------:R-:W-:Y:S01]  /*c3f0*/  UMOV UR4, 0xc3a4f741 ;  /* 0xc3a4f74100047882 */ /* 0x000fe20000000000 */
[----:B------:R-:W-:-:S06]  /*c400*/  UMOV UR5, 0x3fc8bfe1 ;  /* 0x3fc8bfe100057882 */ /* 0x000fcc0000000000 */
[----:B------:R-:W-:Y:S01]  /*c410*/  DFMA R2, R16, R2, -UR4 ;  /* 0x8000000410027e2b */ /* 0x000fe20008000002 */
[----:B------:R-:W-:Y:S01]  /*c420*/  UMOV UR4, 0x54442d18 ;  /* 0x54442d1800047882 */ /* 0x000fe20000000000 */
[----:B------:R-:W-:Y:S01]  /*c430*/  UMOV UR5, 0x3ff921fb ;  /* 0x3ff921fb00057882 */ /* 0x000fe20000000000 */
[----:B0-----:R-:W0:Y:S02]  /*c440*/  I2F.F64 R6, R4 ;  /* 0x0000000400067312 */ /* 0x001e240000201c00 */
        /* <DEDUP_REMOVED lines=14> */
[----:B------:R-:W-:Y:S02]  /*c530*/  MOV R2, R12 ;  /* 0x0000000c00027202 */ /* 0x000fe40000000f00 */
[----:B------:R-:W-:-:S07]  /*c540*/  MOV R14, 0xc560 ;  /* 0x0000c560000e7802 */ /* 0x000fce0000000f00 */
[----:B------:R-:W-:Y:S05]  /*c550*/  CALL.REL.NOINC `($_Z3_ynPdid$__internal_trig_reduction_slowpathd) ;  /* 0x00000030002c7944 */ /* 0x000fea0003c00000 */
.L_x_96:
        /* <DEDUP_REMOVED lines=34> */
.L_x_98:
[----:B------:R-:W-:-:S07]  /*c780*/  VIADD R0, R0, 0x1 ;  /* 0x0000000100007836 */ /* 0x000fce0000000000 */
.L_x_97:
[----:B------:R-:W0:Y:S01]  /*c790*/  LDCU.64 UR4, c[0x4][0x8] ;  /* 0x01000100ff0477ac */ /* 0x000e220008000a00 */
[----:B------:R-:W-:-:S04]  /*c7a0*/  SHF.L.U32 R2, R0, 0x6, RZ ;  /* 0x0000000600027819 */ /* 0x000fc800000006ff */
        /* <DEDUP_REMOVED lines=18> */
[----:B------:R-:W-:-:S04]  /*c8d0*/  IADD3 R12, PT, PT, R3, -0x100000, RZ ;  /* 0xfff00000030c7810 */ /* 0x000fc80007ffe0ff */
[----:B------:R-:W-:-:S03]  /*c8e0*/  ISETP.GE.U32.AND P1, PT, R12, 0x7fe00000, PT ;  /* 0x7fe000000c00780c */ /* 0x000fc60003f26070 */
        /* <DEDUP_REMOVED lines=25> */
.L_x_99:
[----:B------:R-:W-:Y:S01]  /*ca80*/  UMOV UR4, 0x33d43651 ;  /* 0x33d4365100047882 */ /* 0x000fe20000000000 */
[----:B------:R-:W-:Y:S02]  /*ca90*/  UMOV UR5, 0x3fe98845 ;  /* 0x3fe9884500057882 */ /* 0x000fe40000000000 */
[----:B------:R-:W-:-:S08]  /*caa0*/  DMUL R4, R4, UR4 ;  /* 0x0000000404047c28 */ /* 0x000fd00008000000 */
[----:B------:R-:W-:-:S08]  /*cab0*/  DMUL R4, R16, R4 ;  /* 0x0000000410047228 */ /* 0x000fd00000000000 */
[----:B------:R-:W-:-:S11]  /*cac0*/  DMUL R10, R4, R10 ;  /* 0x0000000a040a7228 */ /* 0x000fd60000000000 */
.L_x_93:
[----:B------:R-:W0:Y:S01]  /*cad0*/  LDC.64 R6, c[0x0][0x390] ;  /* 0x0000e400ff067b82 */ /* 0x000e220000000a00 */
[----:B------:R-:W-:Y:S01]  /*cae0*/  ISETP.GT.AND P1, PT, R3, 0xfffff, PT ;  /* 0x000fffff0300780c */ /* 0x000fe20003f24270 */
[----:B------:R-:W-:Y:S02]  /*caf0*/  IMAD.MOV.U32 R9, RZ, RZ, R3 ;  /* 0x000000ffff097224 */ /* 0x000fe400078e0003 */
[----:B------:R-:W-:Y:S01]  /*cb00*/  IMAD.MOV.U32 R8, RZ, RZ, R2 ;  /* 0x000000ffff087224 */ /* 0x000fe200078e0002 */
[----:B0-----:R-:W-:-:S10]  /*cb10*/  DADD R4, -RZ, |R6| ;  /* 0x00000000ff047229 */ /* 0x001fd40000000506 */
[----:B------:R-:W-:Y:S02]  /*cb20*/  IMAD.MOV.U32 R12, RZ, RZ, R4 ;  /* 0x000000ffff0c7224 */ /* 0x000fe400078e0004 */
[----:B------:R-:W-:Y:S01]  /*cb30*/  IMAD.MOV.U32 R13, RZ, RZ, R5 ;  /* 0x000000ffff0d7224 */ /* 0x000fe200078e0005 */
[----:B------:R-:W-:-:S10]  /*cb40*/  @!P1 DMUL R12, |R6|, 1.80143985094819840000e+16 ;  /* 0x43500000060c9828 */ /* 0x000fd40000000200 */
[----:B------:R-:W-:Y:S02]  /*cb50*/  @!P1 IMAD.MOV.U32 R9, RZ, RZ, R13 ;  /* 0x000000ffff099224 */ /* 0x000fe400078e000d */
[----:B------:R-:W-:-:S03]  /*cb60*/  @!P1 IMAD.MOV.U32 R8, RZ, RZ, R12 ;  /* 0x000000ffff089224 */ /* 0x000fc600078e000c */
[----:B------:R-:W-:-:S04]  /*cb70*/  IADD3 R0, PT, PT, R9, -0x1, RZ ;  /* 0xffffffff09007810 */ /* 0x000fc80007ffe0ff */
        /* <DEDUP_REMOVED lines=17> */
[----:B------:R-:W-:Y:S02]  /*cc90*/  @P0 VIADD R15, R13, 0xfff00000 ;  /* 0xfff000000d0f0836 */ /* 0x000fe40000000000 */
[----:B------:R-:W-:-:S03]  /*cca0*/  @P0 VIADD R0, R0, 0x1 ;  /* 0x0000000100000836 */ /* 0x000fc60000000000 */
[----:B------:R-:W-:Y:S02]  /*ccb0*/  @P0 MOV R13, R15 ;  /* 0x0000000f000d0202 */ /* 0x000fe40000000f00 */
[----:B------:R-:W-:-:S04]  /*ccc0*/  LOP3.LUT R26, R0, 0x80000000, RZ, 0x3c, !PT ;  /* 0x80000000001a7812 */ /* 0x000fc800078e3cff */
        /* <DEDUP_REMOVED lines=48> */
.L_x_100:
[----:B------:R-:W-:Y:S01]  /*cfd0*/  IMAD.MOV.U32 R8, RZ, RZ, 0x0 ;  /* 0x00000000ff087424 */ /* 0x000fe200078e00ff */
[----:B------:R-:W-:Y:S02]  /*cfe0*/  MOV R9, 0x7ff00000 ;  /* 0x7ff0000000097802 */ /* 0x000fe40000000f00 */
[----:B------:R-:W-:-:S04]  /*cff0*/  LOP3.LUT P0, RZ, R13, 0x7fffffff, RZ, 0xc0, !PT ;  /* 0x7fffffff0dff7812 */ /* 0x000fc8000780c0ff */
[----:B------:R-:W-:-:S10]  /*d000*/  DFMA R8, R12, R8, +INF ;  /* 0x7ff000000c08742b */ /* 0x000fd40000000008 */
[----:B------:R-:W-:Y:S02]  /*d010*/  FSEL R8, R8, RZ, P0 ;  /* 0x000000ff08087208 */ /* 0x000fe40000000000 */
[----:B------:R-:W-:-:S07]  /*d020*/  FSEL R9, R9, -QNAN , P0 ;  /* 0xfff0000009097808 */ /* 0x000fce0000000000 */
.L_x_101:
        /* <DEDUP_REMOVED lines=19> */
[----:B------:R-:W-:Y:S02]  /*d160*/  IMAD.MOV.U32 R13, RZ, RZ, R3 ;  /* 0x000000ffff0d7224 */ /* 0x000fe400078e0003 */
[----:B------:R-:W-:-:S07]  /*d170*/  VIADD R16, R4, 0xfff00000 ;  /* 0xfff0000004107836 */ /* 0x000fce0000000000 */
[----:B------:R-:W-:Y:S05]  /*d180*/  CALL.REL.NOINC `($__internal_0_$__cuda_sm20_dblrcp_rn_slowpath_v3) ;  /* 0x0000001800987944 */ /* 0x000fea0003c00000 */
[----:B------:R-:W-:Y:S02]  /*d190*/  IMAD.MOV.U32 R12, RZ, RZ, R14 ;  /* 0x000000ffff0c7224 */ /* 0x000fe400078e000e */
[----:B------:R-:W-:-:S07]  /*d1a0*/  IMAD.MOV.U32 R13, RZ, RZ, R15 ;  /* 0x000000ffff0d7224 */ /* 0x000fce00078e000f */
.L_x_102:
[----:B------:R-:W-:Y:S01]  /*d1b0*/  MOV R2, 0x1fb7b95e ;  /* 0x1fb7b95e00027802 */ /* 0x000fe20000000f00 */
[----:B------:R-:W-:Y:S01]  /*d1c0*/  IMAD.MOV.U32 R3, RZ, RZ, 0x3dcf0b5b ;  /* 0x3dcf0b5bff037424 */ /* 0x000fe200078e00ff */
[----:B------:R-:W-:Y:S01]  /*d1d0*/  UMOV UR4, 0x687428c ;  /* 0x0687428c00047882 */ /* 0x000fe20000000000 */
[----:B------:R-:W-:Y:S01]  /*d1e0*/  UMOV UR5, 0x3d5249f9 ;  /* 0x3d5249f900057882 */ /* 0x000fe20000000000 */
[----:B------:R-:W0:Y:S01]  /*d1f0*/  LDCU.64 UR10, c[0x0][0x390] ;  /* 0x00007200ff0a77ac */ /* 0x000e220008000a00 */
[----:B------:R-:W-:Y:S02]  /*d200*/  DFMA R8, R8, R10, -R12 ;  /* 0x0000000a0808722b */ /* 0x000fe4000000080c */
[----:B------:R-:W-:Y:S01]  /*d210*/  DFMA R2, R6, UR4, -R2 ;  /* 0x0000000406027c2b */ /* 0x000fe20008000802 */
[----:B------:R-:W-:Y:S01]  /*d220*/  UMOV UR4, 0x9311fa14 ;  /* 0x9311fa1400047882 */ /* 0x000fe20000000000 */
[----:B------:R-:W-:Y:S01]  /*d230*/  UMOV UR5, 0x3e432e58 ;  /* 0x3e432e5800057882 */ /* 0x000fe20000000000 */
[----:B------:R-:W-:Y:S01]  /*d240*/  UMOV UR6, 0x143cbc8a ;  /* 0x143cbc8a00067882 */ /* 0x000fe20000000000 */
        /* <DEDUP_REMOVED lines=15> */
[----:B------:R-:W-:Y:S02]  /*d340*/  UMOV UR5, 0x3fe45f30 ;  /* 0x3fe45f3000057882 */ /* 0x000fe40000000000 */
[----:B------:R-:W-:-:S04]  /*d350*/  DMUL R8, R8, UR4 ;  /* 0x0000000408087c28 */ /* 0x000fc80008000000 */
[----:B------:R-:W-:-:S08]  /*d360*/  DFMA R2, R6, R2, -UR6 ;  /* 0x8000000606027e2b */ /* 0x000fd00008000002 */
[----:B0-----:R-:W-:Y:S01]  /*d370*/  DFMA R2, R2, |UR10|, R8 ;  /* 0x4000000a02027c2b */ /* 0x001fe20008000008 */
[----:B------:R-:W-:Y:S10]  /*d380*/  BRA `(.L_x_90) ;  /* 0x0000001400fc7947 */ /* 0x000ff40003800000 */
.L_x_91:
        /* <DEDUP_REMOVED lines=83> */
.L_x_103:
        /* <DEDUP_REMOVED lines=74> */
.L_x_104:
        /* <DEDUP_REMOVED lines=10> */
[----:B------:R-:W-:-:S05]  /*de00*/  MOV R5, 0x3d43515f ;  /* 0x3d43515f00057802 */ /* 0x000fca0000000f00 */
        /* <DEDUP_REMOVED lines=48> */
.L_x_105:
        /* <DEDUP_REMOVED lines=10> */
[----:B------:R-:W-:Y:S01]  /*e1b0*/  MOV R18, 0x0 ;  /* 0x0000000000127802 */ /* 0x000fe20000000f00 */
        /* <DEDUP_REMOVED lines=17> */
[----:B------:R-:W-:Y:S01]  /*e2d0*/  IMAD.MOV.U32 R6, RZ, RZ, -0x6c7a2a4f ;  /* 0x9385d5b1ff067424 */ /* 0x000fe200078e00ff */
[----:B------:R-:W-:Y:S01]  /*e2e0*/  UMOV UR5, 0x40d13db3 ;  /* 0x40d13db300057882 */ /* 0x000fe20000000000 */
[----:B------:R-:W-:-:S04]  /*e2f0*/  IMAD.MOV.U32 R7, RZ, RZ, 0x409c26e8 ;  /* 0x409c26e8ff077424 */ /* 0x000fc800078e00ff */
[C---:B------:R-:W-:Y:S01]  /*e300*/  DFMA R10, R16.reuse, R10, -UR6 ;  /* 0x80000006100a7e2b */ /* 0x040fe2000800000a */
[----:B------:R-:W-:Y:S01]  /*e310*/  UMOV UR6, 0x78ecd2d8 ;  /* 0x78ecd2d800067882 */ /* 0x000fe20000000000 */
[C---:B------:R-:W-:Y:S01]  /*e320*/  DFMA R8, R16.reuse, UR4, -R6 ;  /* 0x0000000410087c2b */ /* 0x040fe20008000806 */
[----:B------:R-:W-:Y:S01]  /*e330*/  UMOV UR4, 0x23c6f55e ;  /* 0x23c6f55e00047882 */ /* 0x000fe20000000000 */
[----:B------:R-:W-:Y:S01]  /*e340*/  UMOV UR5, 0x405c6ab9 ;  /* 0x405c6ab900057882 */ /* 0x000fe20000000000 */
[----:B------:R-:W0:Y:S01]  /*e350*/  MUFU.RSQ64H R7, R5 ;  /* 0x0000000500077308 */ /* 0x000e220000001c00 */
[----:B------:R-:W-:Y:S01]  /*e360*/  UMOV UR7, 0x403e77cc ;  /* 0x403e77cc00077882 */ /* 0x000fe20000000000 */
[----:B------:R-:W-:Y:S01]  /*e370*/  IMAD.MOV.U32 R6, RZ, RZ, RZ ;  /* 0x000000ffff067224 */ /* 0x000fe200078e00ff */
[C---:B------:R-:W-:Y:S01]  /*e380*/  DFMA R10, R16.reuse, R10, UR6 ;  /* 0x00000006100a7e2b */ /* 0x040fe2000800000a */
[----:B------:R-:W-:Y:S01]  /*e390*/  UMOV UR6, 0xd0117be9 ;  /* 0xd0117be900067882 */ /* 0x000fe20000000000 */
[----:B------:R-:W-:Y:S01]  /*e3a0*/  DFMA R8, R16, R8, UR4 ;  /* 0x0000000410087e2b */ /* 0x000fe20008000008 */
[----:B------:R-:W-:Y:S01]  /*e3b0*/  UMOV UR4, 0xf3bd2fa1 ;  /* 0xf3bd2fa100047882 */ /* 0x000fe20000000000 */
[----:B------:R-:W-:Y:S01]  /*e3c0*/  UMOV UR5, 0x401e61ea ;  /* 0x401e61ea00057882 */ /* 0x000fe20000000000 */
[----:B------:R-:W-:-:S03]  /*e3d0*/  UMOV UR7, 0x4002f368 ;  /* 0x4002f36800077882 */ /* 0x000fc60000000000 */
[C---:B------:R-:W-:Y:S01]  /*e3e0*/  DFMA R10, R16.reuse, R10, -UR6 ;  /* 0x80000006100a7e2b */ /* 0x040fe2000800000a */
[----:B------:R-:W-:Y:S01]  /*e3f0*/  UMOV UR6, 0x86009a25 ;  /* 0x86009a2500067882 */ /* 0x000fe20000000000 */
[----:B------:R-:W-:Y:S01]  /*e400*/  DFMA R8, R16, R8, -UR4 ;  /* 0x8000000410087e2b */ /* 0x000fe20008000008 */
[----:B------:R-:W-:Y:S01]  /*e410*/  UMOV UR4, 0xd9b97dd1 ;  /* 0xd9b97dd100047882 */ /* 0x000fe20000000000 */
[----:B------:R-:W-:Y:S01]  /*e420*/  UMOV UR5, 0x3fe9bf15 ;  /* 0x3fe9bf1500057882 */ /* 0x000fe20000000000 */
[----:B------:R-:W-:Y:S01]  /*e430*/  UMOV UR7, 0x3fd7bcc7 ;  /* 0x3fd7bcc700077882 */ /* 0x000fe20000000000 */
[----:B0-----:R-:W-:Y:S02]  /*e440*/  DMUL R14, R6, R6 ;  /* 0x00000006060e7228 */ /* 0x001fe40000000000 */
[C---:B------:R-:W-:Y:S01]  /*e450*/  DFMA R10, R16.reuse, R10, UR6 ;  /* 0x00000006100a7e2b */ /* 0x040fe2000800000a */
[----:B------:R-:W-:Y:S01]  /*e460*/  UMOV UR6, 0xfc51bc7a ;  /* 0xfc51bc7a00067882 */ /* 0x000fe20000000000 */
[----:B------:R-:W-:Y:S01]  /*e470*/  DFMA R8, R16, R8, UR4 ;  /* 0x0000000410087e2b */ /* 0x000fe20008000008 */
[----:B------:R-:W-:Y:S01]  /*e480*/  UMOV UR4, 0xf93d7d19 ;  /* 0xf93d7d1900047882 */ /* 0x000fe20000000000 */
[----:B------:R-:W-:Y:S01]  /*e490*/  UMOV UR5, 0x3fc8bfec ;  /* 0x3fc8bfec00057882 */ /* 0x000fe20000000000 */
[----:B------:R-:W-:Y:S01]  /*e4a0*/  UMOV UR7, 0x3fc4ffff ;  /* 0x3fc4ffff00077882 */ /* 0x000fe20000000000 */
[----:B------:R-:W-:-:S02]  /*e4b0*/  DFMA R14, -R14, |R12|, 1 ;  /* 0x3ff000000e0e742b */ /* 0x000fc4000000050c */
[C---:B------:R-:W-:Y:S01]  /*e4c0*/  DFMA R10, R16.reuse, R10, -UR6 ;  /* 0x80000006100a7e2b */ /* 0x040fe2000800000a */
[----:B------:R-:W-:Y:S01]  /*e4d0*/  UMOV UR6, 0xffffb5ea ;  /* 0xffffb5ea00067882 */ /* 0x000fe20000000000 */
[----:B------:R-:W-:Y:S01]  /*e4e0*/  DFMA R8, R16, R8, -UR4 ;  /* 0x8000000410087e2b */ /* 0x000fe20008000008 */
[----:B------:R-:W-:Y:S01]  /*e4f0*/  UMOV UR4, 0xf756aa6c ;  /* 0xf756aa6c00047882 */ /* 0x000fe20000000000 */
[----:B------:R-:W-:Y:S01]  /*e500*/  UMOV UR5, 0x3fc7ffff ;  /* 0x3fc7ffff00057882 */ /* 0x000fe20000000000 */
[----:B------:R-:W-:Y:S01]  /*e510*/  UMOV UR7, 0x3fd7ffff ;  /* 0x3fd7ffff00077882 */ /* 0x000fe20000000000 */
[----:B------:R-:W-:Y:S02]  /*e520*/  DFMA R18, R14, R18, 0.5 ;  /* 0x3fe000000e12742b */ /* 0x000fe40000000012 */
[----:B------:R-:W-:Y:S02]  /*e530*/  DMUL R14, R6, R14 ;  /* 0x0000000e060e7228 */ /* 0x000fe40000000000 */
[C---:B------:R-:W-:Y:S01]  /*e540*/  DFMA R8, R16.reuse, R8, UR4 ;  /* 0x0000000410087e2b */ /* 0x040fe20008000008 */
[----:B------:R-:W-:Y:S01]  /*e550*/  UMOV UR4, 0x3646 ;  /* 0x0000364600047882 */ /* 0x000fe20000000000 */
[----:B------:R-:W-:Y:S01]  /*e560*/  DFMA R10, R16, R10, UR6 ;  /* 0x00000006100a7e2b */ /* 0x000fe2000800000a */
[----:B------:R-:W-:-:S03]  /*e570*/  UMOV UR5, 0x3ff00000 ;  /* 0x3ff0000000057882 */ /* 0x000fc60000000000 */
[----:B------:R-:W-:Y:S02]  /*e580*/  DFMA R6, R18, R14, R6 ;  /* 0x0000000e1206722b */ /* 0x000fe40000000006 */
[----:B------:R-:W-:Y:S02]  /*e590*/  DFMA R16, R16, R8, UR4 ;  /* 0x0000000410107e2b */ /* 0x000fe40008000008 */
[----:B------:R-:W-:Y:S01]  /*e5a0*/  DFMA R2, R2, R10, |R12| ;  /* 0x0000000a0202722b */ /* 0x000fe2000000040c */
[----:B------:R-:W-:Y:S10]  /*e5b0*/  @!P0 BRA `(.L_x_106) ;  /* 0x0000000000108947 */ /* 0x000ff40003800000 */
[----:B------:R-:W-:-:S07]  /*e5c0*/  MOV R0, 0xe5e0 ;  /* 0x0000e5e000007802 */ /* 0x000fce0000000f00 */
[----:B------:R-:W-:Y:S05]  /*e5d0*/  CALL.REL.NOINC `($__internal_2_$__cuda_sm20_drsqrt_f64_slowpath_v2) ;  /* 0x0000000c00887944 */ /* 0x000fea0003c00000 */
[----:B------:R-:W-:Y:S02]  /*e5e0*/  IMAD.MOV.U32 R6, RZ, RZ, R4 ;  /* 0x000000ffff067224 */ /* 0x000fe400078e0004 */
[----:B------:R-:W-:-:S07]  /*e5f0*/  IMAD.MOV.U32 R7, RZ, RZ, R5 ;  /* 0x000000ffff077224 */ /* 0x000fce00078e0005 */
.L_x_106:
        /* <DEDUP_REMOVED lines=26> */
.L_x_107:
        /* <DEDUP_REMOVED lines=31> */
.L_x_109:
[----:B------:R-:W-:-:S07]  /*e990*/  VIADD R0, R4, 0x1 ;  /* 0x0000000104007836 */ /* 0x000fce0000000000 */
.L_x_108:
        /* <DEDUP_REMOVED lines=10> */
[----:B------:R-:W-:-:S02]  /*ea40*/  MOV R22, 0x20fd8164 ;  /* 0x20fd816400167802 */ /* 0x000fc40000000f00 */
        /* <DEDUP_REMOVED lines=19> */
.L_x_90:
[----:B------:R-:W0:Y:S02]  /*eb80*/  LDCU.64 UR4, c[0x0][0x390] ;  /* 0x00007200ff0477ac */ /* 0x000e240008000a00 */
[----:B0-----:R-:W-:-:S14]  /*eb90*/  DSETP.LTU.AND P0, PT, RZ, UR4, PT ;  /* 0x00000004ff007e2a */ /* 0x001fdc000bf09000 */
[----:B------:R-:W-:Y:S02]  /*eba0*/  @!P0 IMAD.MOV.U32 R2, RZ, RZ, RZ ;  /* 0x000000ffff028224 */ /* 0x000fe400078e00ff */
[----:B------:R-:W-:-:S07]  /*ebb0*/  @!P0 IMAD.MOV.U32 R3, RZ, RZ, R24 ;  /* 0x000000ffff038224 */ /* 0x000fce00078e0018 */
.L_x_78:
[----:B------:R-:W0:Y:S02]  /*ebc0*/  LDC.64 R4, c[0x0][0x380] ;  /* 0x0000e000ff047b82 */ /* 0x000e240000000a00 */
[----:B0-----:R-:W-:Y:S01]  /*ebd0*/  STG.E.64 desc[UR8][R4.64], R2 ;  /* 0x0000000204007986 */ /* 0x001fe2000c101b08 */
[----:B------:R-:W-:Y:S05]  /*ebe0*/  EXIT ;  /* 0x000000000000794d */ /* 0x000fea0003800000 */
        .weak           $__internal_0_$__cuda_sm20_dblrcp_rn_slowpath_v3
        .type           $__internal_0_$__cuda_sm20_dblrcp_rn_slowpath_v3,@function
        .size           $__internal_0_$__cuda_sm20_dblrcp_rn_slowpath_v3,($__internal_1_$__cuda_sm20_div_rn_f64_full - $__internal_0_$__cuda_sm20_dblrcp_rn_slowpath_v3)
$__internal_0_$__cuda_sm20_dblrcp_rn_slowpath_v3:
[----:B------:R-:W-:-:S14]  /*ebf0*/  DSETP.GTU.AND P0, PT, |R12|, +INF , PT ;  /* 0x7ff000000c00742a */ /* 0x000fdc0003f0c200 */
[----:B------:R-:W-:Y:S05]  /*ec00*/  @P0 BRA `(.L_x_110) ;  /* 0x0000000000780947 */ /* 0x000fea0003800000 */
[----:B------:R-:W-:-:S05]  /*ec10*/  LOP3.LUT R17, R13, 0x7fffffff, RZ, 0xc0, !PT ;  /* 0x7fffffff0d117812 */ /* 0x000fca00078ec0ff */
[----:B------:R-:W-:-:S05]  /*ec20*/  VIADD R14, R17, 0xffffffff ;  /* 0xffffffff110e7836 */ /* 0x000fca0000000000 */
[----:B------:R-:W-:-:S13]  /*ec30*/  ISETP.GE.U32.AND P0, PT, R14, 0x7fefffff, PT ;  /* 0x7fefffff0e00780c */ /* 0x000fda0003f06070 */
[----:B------:R-:W-:Y:S01]  /*ec40*/  @P0 LOP3.LUT R15, R13, 0x7ff00000, RZ, 0x3c, !PT ;  /* 0x7ff000000d0f0812 */ /* 0x000fe200078e3cff */
[----:B------:R-:W-:Y:S01]  /*ec50*/  @P0 IMAD.MOV.U32 R14, RZ, RZ, RZ ;  /* 0x000000ffff0e0224 */ /* 0x000fe200078e00ff */
[----:B------:R-:W-:Y:S06]  /*ec60*/  @P0 BRA `(.L_x_111) ;  /* 0x0000000000680947 */ /* 0x000fec0003800000 */
[----:B------:R-:W-:-:S13]  /*ec70*/  ISETP.GE.U32.AND P0, PT, R17, 0x1000001, PT ;  /* 0x010000011100780c */ /* 0x000fda0003f06070 */
[----:B------:R-:W-:Y:S05]  /*ec80*/  @!P0 BRA `(.L_x_112) ;  /* 0x0000000000348947 */ /* 0x000fea0003800000 */
[----:B------:R-:W-:Y:S01]  /*ec90*/  VIADD R15, R13, 0xc0200000 ;  /* 0xc02000000d0f7836 */ /* 0x000fe20000000000 */
[----:B------:R-:W-:-:S03]  /*eca0*/  MOV R14, R12 ;  /* 0x0000000c000e7202 */ /* 0x000fc60000000f00 */
[----:B------:R-:W0:Y:S03]  /*ecb0*/  MUFU.RCP64H R17, R15 ;  /* 0x0000000f00117308 */ /* 0x000e260000001800 */
[----:B0-----:R-:W-:-:S08]  /*ecc0*/  DFMA R18, -R14, R16, 1 ;  /* 0x3ff000000e12742b */ /* 0x001fd00000000110 */
[----:B------:R-:W-:-:S08]  /*ecd0*/  DFMA R18, R18, R18, R18 ;  /* 0x000000121212722b */ /* 0x000fd00000000012 */
[----:B------:R-:W-:-:S08]  /*ece0*/  DFMA R18, R16, R18, R16 ;  /* 0x000000121012722b */ /* 0x000fd00000000010 */
[----:B------:R-:W-:-:S08]  /*ecf0*/  DFMA R16, -R14, R18, 1 ;  /* 0x3ff000000e10742b */ /* 0x000fd00000000112 */
[----:B------:R-:W-:-:S08]  /*ed00*/  DFMA R16, R18, R16, R18 ;  /* 0x000000101210722b */ /* 0x000fd00000000012 */
[----:B------:R-:W-:-:S08]  /*ed10*/  DMUL R16, R16, 2.2250738585072013831e-308 ;  /* 0x0010000010107828 */ /* 0x000fd00000000000 */
[----:B------:R-:W-:-:S08]  /*ed20*/  DFMA R12, -R12, R16, 1 ;  /* 0x3ff000000c0c742b */ /* 0x000fd00000000110 */
[----:B------:R-:W-:-:S08]  /*ed30*/  DFMA R12, R12, R12, R12 ;  /* 0x0000000c0c0c722b */ /* 0x000fd0000000000c */
[----:B------:R-:W-:Y:S01]  /*ed40*/  DFMA R14, R16, R12, R16 ;  /* 0x0000000c100e722b */ /* 0x000fe20000000010 */
[----:B------:R-:W-:Y:S10]  /*ed50*/  BRA `(.L_x_111) ;  /* 0x00000000002c7947 */ /* 0x000ff40003800000 */
.L_x_112:
[----:B------:R-:W-:-:S06]  /*ed60*/  DMUL R12, R12, 8.11296384146066816958e+31 ;  /* 0x469000000c0c7828 */ /* 0x000fcc0000000000 */
[----:B------:R-:W0:Y:S02]  /*ed70*/  MUFU.RCP64H R17, R13 ;  /* 0x0000000d00117308 */ /* 0x000e240000001800 */
[----:B0-----:R-:W-:-:S08]  /*ed80*/  DFMA R14, -R12, R16, 1 ;  /* 0x3ff000000c0e742b */ /* 0x001fd00000000110 */
[----:B------:R-:W-:-:S08]  /*ed90*/  DFMA R14, R14, R14, R14 ;  /* 0x0000000e0e0e722b */ /* 0x000fd0000000000e */
[----:B------:R-:W-:-:S08]  /*eda0*/  DFMA R14, R16, R14, R16 ;  /* 0x0000000e100e722b */ /* 0x000fd00000000010 */
[----:B------:R-:W-:-:S08]  /*edb0*/  DFMA R16, -R12, R14, 1 ;  /* 0x3ff000000c10742b */ /* 0x000fd0000000010e */
[----:B------:R-:W-:-:S08]  /*edc0*/  DFMA R14, R14, R16, R14 ;  /* 0x000000100e0e722b */ /* 0x000fd0000000000e */
[----:B------:R-:W-:Y:S01]  /*edd0*/  DMUL R14, R14, 8.11296384146066816958e+31 ;  /* 0x469000000e0e7828 */ /* 0x000fe20000000000 */
[----:B------:R-:W-:Y:S10]  /*ede0*/  BRA `(.L_x_111) ;  /* 0x0000000000087947 */ /* 0x000ff40003800000 */
.L_x_110:
[----:B------:R-:W-:Y:S01]  /*edf0*/  LOP3.LUT R15, R13, 0x80000, RZ, 0xfc, !PT ;  /* 0x000800000d0f7812 */ /* 0x000fe200078efcff */
[----:B------:R-:W-:-:S07]  /*ee00*/  IMAD.MOV.U32 R14, RZ, RZ, R12 ;  /* 0x000000ffff0e7224 */ /* 0x000fce00078e000c */
.L_x_111:
[----:B------:R-:W-:Y:S02]  /*ee10*/  IMAD.MOV.U32 R12, RZ, RZ, R0 ;  /* 0x000000ffff0c7224 */ /* 0x000fe400078e0000 */
[----:B------:R-:W-:-:S04]  /*ee20*/  IMAD.MOV.U32 R13, RZ, RZ, 0x0 ;  /* 0x00000000ff0d7424 */ /* 0x000fc800078e00ff */
[----:B------:R-:W-:Y:S05]  /*ee30*/  RET.REL.NODEC R12 `(_Z3_ynPdid) ;  /* 0xffffff100c707950 */ /* 0x000fea0003c3ffff */
        .weak           $__internal_1_$__cuda_sm20_div_rn_f64_full
        .type           $__internal_1_$__cuda_sm20_div_rn_f64_full,@function
        .size           $__internal_1_$__cuda_sm20_div_rn_f64_full,($__internal_2_$__cuda_sm20_drsqrt_f64_slowpath_v2 - $__internal_1_$__cuda_sm20_div_rn_f64_full)
$__internal_1_$__cuda_sm20_div_rn_f64_full:
[C---:B------:R-:W-:Y:S01]  /*ee40*/  FSETP.GEU.AND P0, PT, |R9|.reuse, 1.469367938527859385e-39, PT ;  /* 0x001000000900780b */ /* 0x040fe20003f0e200 */
[----:B------:R-:W-:Y:S01]  /*ee50*/  IMAD.MOV.U32 R8, RZ, RZ, R4 ;  /* 0x000000ffff087224 */ /* 0x000fe200078e0004 */
[C---:B------:R-:W-:Y:S01]  /*ee60*/  LOP3.LUT R6, R9.reuse, 0x800fffff, RZ, 0xc0, !PT ;  /* 0x800fffff09067812 */ /* 0x040fe200078ec0ff */
[----:B------:R-:W-:Y:S01]  /*ee70*/  IMAD.MOV.U32 R18, RZ, RZ, 0x1 ;  /* 0x00000001ff127424 */ /* 0x000fe200078e00ff */
[----:B------:R-:W-:Y:S01]  /*ee80*/  LOP3.LUT R0, R9, 0x7ff00000, RZ, 0xc0, !PT ;  /* 0x7ff0000009007812 */ /* 0x000fe200078ec0ff */
[----:B------:R-:W-:Y:S01]  /*ee90*/  IMAD.MOV.U32 R12, RZ, RZ, R10 ;  /* 0x000000ffff0c7224 */ /* 0x000fe200078e000a */
[----:B------:R-:W-:Y:S01]  /*eea0*/  LOP3.LUT R7, R6, 0x3ff00000, RZ, 0xfc, !PT ;  /* 0x3ff0000006077812 */ /* 0x000fe200078efcff */
[----:B------:R-:W-:Y:S01]  /*eeb0*/  IMAD.MOV.U32 R6, RZ, RZ, R4 ;  /* 0x000000ffff067224 */ /* 0x000fe200078e0004 */
[----:B------:R-:W-:-:S04]  /*eec0*/  LOP3.LUT R25, R11, 0x7ff00000, RZ, 0xc0, !PT ;  /* 0x7ff000000b197812 */ /* 0x000fc800078ec0ff */
[----:B------:R-:W-:Y:S01]  /*eed0*/  ISETP.GE.U32.AND P1, PT, R25, R0, PT ;  /* 0x000000001900720c */ /* 0x000fe20003f26070 */
[----:B------:R-:W-:-:S06]  /*eee0*/  @!P0 DMUL R6, R8, 8.98846567431157953865e+307 ;  /* 0x7fe0000008068828 */ /* 0x000fcc0000000000 */
[----:B------:R-:W0:Y:S02]  /*eef0*/  MUFU.RCP64H R19, R7 ;  /* 0x0000000700137308 */ /* 0x000e240000001800 */
[----:B0-----:R-:W-:-:S08]  /*ef00*/  DFMA R4, R18, -R6, 1 ;  /* 0x3ff000001204742b */ /* 0x001fd00000000806 */
[----:B------:R-:W-:-:S08]  /*ef10*/  DFMA R4, R4, R4, R4 ;  /* 0x000000040404722b */ /* 0x000fd00000000004 */
[----:B------:R-:W-:Y:S01]  /*ef20*/  DFMA R18, R18, R4, R18 ;  /* 0x000000041212722b */ /* 0x000fe20000000012 */
[----:B------:R-:W-:Y:S01]  /*ef30*/  MOV R4, 0x1ca00000 ;  /* 0x1ca0000000047802 */ /* 0x000fe20000000f00 */
[----:B------:R-:W-:-:S03]  /*ef40*/  IMAD.MOV.U32 R5, RZ, RZ, R25 ;  /* 0x000000ffff057224 */ /* 0x000fc600078e0019 */
[----:B------:R-:W-:Y:S02]  /*ef50*/  SEL R13, R4, 0x63400000, !P1 ;  /* 0x63400000040d7807 */ /* 0x000fe40004800000 */
[----:B------:R-:W-:Y:S01]  /*ef60*/  FSETP.GEU.AND P1, PT, |R11|, 1.469367938527859385e-39, PT ;  /* 0x001000000b00780b */ /* 0x000fe20003f2e200 */
[----:B------:R-:W-:Y:S01]  /*ef70*/  DFMA R14, R18, -R6, 1 ;  /* 0x3ff00000120e742b */ /* 0x000fe20000000806 */
[----:B------:R-:W-:-:S07]  /*ef80*/  LOP3.LUT R13, R13, 0x800fffff, R11, 0xf8, !PT ;  /* 0x800fffff0d0d7812 */ /* 0x000fce00078ef80b */
[----:B------:R-:W-:-:S04]  /*ef90*/  DFMA R14, R18, R14, R18 ;  /* 0x0000000e120e722b */ /* 0x000fc80000000012 */
[----:B------:R-:W-:Y:S07]  /*efa0*/  @P1 BRA `(.L_x_113) ;  /* 0x0000000000201947 */ /* 0x000fee0003800000 */
[----:B------:R-:W-:-:S04]  /*efb0*/  LOP3.LUT R18, R9, 0x7ff00000, RZ, 0xc0, !PT ;  /* 0x7ff0000009127812 */ /* 0x000fc800078ec0ff */
[----:B------:R-:W-:Y:S01]  /*efc0*/  ISETP.GE.U32.AND P1, PT, R25, R18, PT ;  /* 0x000000121900720c */ /* 0x000fe20003f26070 */
[----:B------:R-:W-:-:S03]  /*efd0*/  IMAD.MOV.U32 R18, RZ, RZ, RZ ;  /* 0x000000ffff127224 */ /* 0x000fc600078e00ff */
[----:B------:R-:W-:-:S04]  /*efe0*/  SEL R5, R4, 0x63400000, !P1 ;  /* 0x6340000004057807 */ /* 0x000fc80004800000 */
[----:B------:R-:W-:-:S04]  /*eff0*/  LOP3.LUT R5, R5, 0x80000000, R11, 0xf8, !PT ;  /* 0x8000000005057812 */ /* 0x000fc800078ef80b */
[----:B------:R-:W-:-:S06]  /*f000*/  LOP3.LUT R19, R5, 0x100000, RZ, 0xfc, !PT ;  /* 0x0010000005137812 */ /* 0x000fcc00078efcff */
[----:B------:R-:W-:-:S10]  /*f010*/  DFMA R12, R12, 2, -R18 ;  /* 0x400000000c0c782b */ /* 0x000fd40000000812 */
[----:B------:R-:W-:-:S07]  /*f020*/  LOP3.LUT R5, R13, 0x7ff00000, RZ, 0xc0, !PT ;  /* 0x7ff000000d057812 */ /* 0x000fce00078ec0ff */
.L_x_113:
[----:B------:R-:W-:Y:S01]  /*f030*/  VIADD R27, R5, 0xffffffff ;  /* 0xffffffff051b7836 */ /* 0x000fe20000000000 */
[----:B------:R-:W-:Y:S01]  /*f040*/  @!P0 LOP3.LUT R0, R7, 0x7ff00000, RZ, 0xc0, !PT ;  /* 0x7ff0000007008812 */ /* 0x000fe200078ec0ff */
[----:B------:R-:W-:-:S03]  /*f050*/  DMUL R18, R14, R12 ;  /* 0x0000000c0e127228 */ /* 0x000fc60000000000 */
[----:B------:R-:W-:Y:S01]  /*f060*/  ISETP.GT.U32.AND P0, PT, R27, 0x7feffffe, PT ;  /* 0x7feffffe1b00780c */ /* 0x000fe20003f04070 */
[----:B------:R-:W-:-:S04]  /*f070*/  VIADD R27, R0, 0xffffffff ;  /* 0xffffffff001b7836 */ /* 0x000fc80000000000 */
[----:B------:R-:W-:Y:S01]  /*f080*/  DFMA R20, R18, -R6, R12 ;  /* 0x800000061214722b */ /* 0x000fe2000000000c */
[----:B------:R-:W-:-:S07]  /*f090*/  ISETP.GT.U32.OR P0, PT, R27, 0x7feffffe, P0 ;  /* 0x7feffffe1b00780c */ /* 0x000fce0000704470 */
[----:B------:R-:W-:-:S06]  /*f0a0*/  DFMA R20, R14, R20, R18 ;  /* 0x000000140e14722b */ /* 0x000fcc0000000012 */
[----:B------:R-:W-:Y:S05]  /*f0b0*/  @P0 BRA `(.L_x_114) ;  /* 0x00000000006c0947 */ /* 0x000fea0003800000 */
[----:B------:R-:W-:-:S04]  /*f0c0*/  LOP3.LUT R10, R9, 0x7ff00000, RZ, 0xc0, !PT ;  /* 0x7ff00000090a7812 */ /* 0x000fc800078ec0ff */
[CC--:B------:R-:W-:Y:S02]  /*f0d0*/  VIADDMNMX R0, R25.reuse, -R10.reuse, 0xb9600000, !PT ;  /* 0xb960000019007446 */ /* 0x0c0fe4000780090a */
[----:B------:R-:W-:Y:S02]  /*f0e0*/  ISETP.GE.U32.AND P0, PT, R25, R10, PT ;  /* 0x0000000a1900720c */ /* 0x000fe40003f06070 */
[----:B------:R-:W-:Y:S02]  /*f0f0*/  VIMNMX R0, PT, PT, R0, 0x46a00000, PT ;  /* 0x46a0000000007848 */ /* 0x000fe40003fe0100 */
[----:B------:R-:W-:Y:S01]  /*f100*/  SEL R5, R4, 0x63400000, !P0 ;  /* 0x6340000004057807 */ /* 0x000fe20004000000 */
[----:B------:R-:W-:-:S04]  /*f110*/  IMAD.MOV.U32 R4, RZ, RZ, RZ ;  /* 0x000000ffff047224 */ /* 0x000fc800078e00ff */
[----:B------:R-:W-:-:S05]  /*f120*/  IMAD.IADD R0, R0, 0x1, -R5 ;  /* 0x0000000100007824 */ /* 0x000fca00078e0a05 */
[----:B------:R-:W-:-:S06]  /*f130*/  IADD3 R5, PT, PT, R0, 0x7fe00000, RZ ;  /* 0x7fe0000000057810 */ /* 0x000fcc0007ffe0ff */
[----:B------:R-:W-:-:S10]  /*f140*/  DMUL R14, R20, R4 ;  /* 0x00000004140e7228 */ /* 0x000fd40000000000 */
[----:B------:R-:W-:-:S13]  /*f150*/  FSETP.GTU.AND P0, PT, |R15|, 1.469367938527859385e-39, PT ;  /* 0x001000000f00780b */ /* 0x000fda0003f0c200 */
[----:B------:R-:W-:Y:S05]  /*f160*/  @P0 BRA `(.L_x_115) ;  /* 0x0000000000940947 */ /* 0x000fea0003800000 */
[----:B------:R-:W-:Y:S01]  /*f170*/  DFMA R6, R20, -R6, R12 ;  /* 0x800000061406722b */ /* 0x000fe2000000000c */
[----:B------:R-:W-:-:S09]  /*f180*/  IMAD.MOV.U32 R4, RZ, RZ, RZ ;  /* 0x000000ffff047224 */ /* 0x000fd200078e00ff */
[C---:B------:R-:W-:Y:S02]  /*f190*/  FSETP.NEU.AND P0, PT, R7.reuse, RZ, PT ;  /* 0x000000ff0700720b */ /* 0x040fe40003f0d000 */
[----:B------:R-:W-:-:S04]  /*f1a0*/  LOP3.LUT R9, R7, 0x80000000, R9, 0x48, !PT ;  /* 0x8000000007097812 */ /* 0x000fc800078e4809 */
[----:B------:R-:W-:-:S07]  /*f1b0*/  LOP3.LUT R5, R9, R5, RZ, 0xfc, !PT ;  /* 0x0000000509057212 */ /* 0x000fce00078efcff */
[----:B------:R-:W-:Y:S05]  /*f1c0*/  @!P0 BRA `(.L_x_115) ;  /* 0x00000000007c8947 */ /* 0x000fea0003800000 */
[----:B------:R-:W-:Y:S01]  /*f1d0*/  IMAD.MOV R7, RZ, RZ, -R0 ;  /* 0x000000ffff077224 */ /* 0x000fe200078e0a00 */
[----:B------:R-:W-:Y:S01]  /*f1e0*/  DMUL.RP R4, R20, R4 ;  /* 0x0000000414047228 */ /* 0x000fe20000008000 */
[----:B------:R-:W-:-:S06]  /*f1f0*/  IMAD.MOV.U32 R6, RZ, RZ, RZ ;  /* 0x000000ffff067224 */ /* 0x000fcc00078e00ff */
[----:B------:R-:W-:-:S03]  /*f200*/  DFMA R6, R14, -R6, R20 ;  /* 0x800000060e06722b */ /* 0x000fc60000000014 */
[----:B------:R-:W-:-:S03]  /*f210*/  LOP3.LUT R9, R5, R9, RZ, 0x3c, !PT ;  /* 0x0000000905097212 */ /* 0x000fc600078e3cff */
[----:B------:R-:W-:-:S04]  /*f220*/  IADD3 R6, PT, PT, -R0, -0x43300000, RZ ;  /* 0xbcd0000000067810 */ /* 0x000fc80007ffe1ff */
[----:B------:R-:W-:-:S04]  /*f230*/  FSETP.NEU.AND P0, PT, |R7|, R6, PT ;  /* 0x000000060700720b */ /* 0x000fc80003f0d200 */
[----:B------:R-:W-:Y:S02]  /*f240*/  FSEL R14, R4, R14, !P0 ;  /* 0x0000000e040e7208 */ /* 0x000fe40004000000 */
[----:B------:R-:W-:Y:S01]  /*f250*/  FSEL R15, R9, R15, !P0 ;  /* 0x0000000f090f7208 */ /* 0x000fe20004000000 */
[----:B------:R-:W-:Y:S06]  /*f260*/  BRA `(.L_x_115) ;  /* 0x0000000000547947 */ /* 0x000fec0003800000 */
.L_x_114:
[----:B------:R-:W-:-:S14]  /*f270*/  DSETP.NAN.AND P0, PT, R10, R10, PT ;  /* 0x0000000a0a00722a */ /* 0x000fdc0003f08000 */
[----:B------:R-:W-:Y:S05]  /*f280*/  @P0 BRA `(.L_x_116) ;  /* 0x0000000000440947 */ /* 0x000fea0003800000 */
[----:B------:R-:W-:-:S14]  /*f290*/  DSETP.NAN.AND P0, PT, R8, R8, PT ;  /* 0x000000080800722a */ /* 0x000fdc0003f08000 */
[----:B------:R-:W-:Y:S05]  /*f2a0*/  @P0 BRA `(.L_x_117) ;  /* 0x0000000000300947 */ /* 0x000fea0003800000 */
[----:B------:R-:W-:Y:S01]  /*f2b0*/  ISETP.NE.AND P0, PT, R5, R0, PT ;  /* 0x000000000500720c */ /* 0x000fe20003f05270 */
[----:B------:R-:W-:Y:S02]  /*f2c0*/  IMAD.MOV.U32 R14, RZ, RZ, 0x0 ;  /* 0x00000000ff0e7424 */ /* 0x000fe400078e00ff */
[----:B------:R-:W-:-:S10]  /*f2d0*/  IMAD.MOV.U32 R15, RZ, RZ, -0x80000 ;  /* 0xfff80000ff0f7424 */ /* 0x000fd400078e00ff */
[----:B------:R-:W-:Y:S05]  /*f2e0*/  @!P0 BRA `(.L_x_115) ;  /* 0x0000000000348947 */ /* 0x000fea0003800000 */
[----:B------:R-:W-:Y:S02]  /*f2f0*/  ISETP.NE.AND P0, PT, R5, 0x7ff00000, PT ;  /* 0x7ff000000500780c */ /* 0x000fe40003f05270 */
[----:B------:R-:W-:Y:S02]  /*f300*/  LOP3.LUT R15, R11, 0x80000000, R9, 0x48, !PT ;  /* 0x800000000b0f7812 */ /* 0x000fe400078e4809 */
[----:B------:R-:W-:-:S13]  /*f310*/  ISETP.EQ.OR P0, PT, R0, RZ, !P0 ;  /* 0x000000ff0000720c */ /* 0x000fda0004702670 */
[----:B------:R-:W-:Y:S02]  /*f320*/  @P0 LOP3.LUT R0, R15, 0x7ff00000, RZ, 0xfc, !PT ;  /* 0x7ff000000f000812 */ /* 0x000fe400078efcff */
[----:B------:R-:W-:Y:S01]  /*f330*/  @!P0 MOV R14, RZ ;  /* 0x000000ff000e8202 */ /* 0x000fe20000000f00 */
[----:B------:R-:W-:Y:S02]  /*f340*/  @P0 IMAD.MOV.U32 R14, RZ, RZ, RZ ;  /* 0x000000ffff0e0224 */ /* 0x000fe400078e00ff */
[----:B------:R-:W-:Y:S01]  /*f350*/  @P0 IMAD.MOV.U32 R15, RZ, RZ, R0 ;  /* 0x000000ffff0f0224 */ /* 0x000fe200078e0000 */
[----:B------:R-:W-:Y:S06]  /*f360*/  BRA `(.L_x_115) ;  /* 0x0000000000147947 */ /* 0x000fec0003800000 */
.L_x_117:
[----:B------:R-:W-:Y:S01]  /*f370*/  LOP3.LUT R15, R9, 0x80000, RZ, 0xfc, !PT ;  /* 0x00080000090f7812 */ /* 0x000fe200078efcff */
[----:B------:R-:W-:Y:S01]  /*f380*/  IMAD.MOV.U32 R14, RZ, RZ, R8 ;  /* 0x000000ffff0e7224 */ /* 0x000fe200078e0008 */
[----:B------:R-:W-:Y:S06]  /*f390*/  BRA `(.L_x_115) ;  /* 0x0000000000087947 */ /* 0x000fec0003800000 */
.L_x_116:
[----:B------:R-:W-:Y:S01]  /*f3a0*/  LOP3.LUT R15, R11, 0x80000, RZ, 0xfc, !PT ;  /* 0x000800000b0f7812 */ /* 0x000fe200078efcff */
[----:B------:R-:W-:-:S07]  /*f3b0*/  IMAD.MOV.U32 R14, RZ, RZ, R10 ;  /* 0x000000ffff0e7224 */ /* 0x000fce00078e000a */
.L_x_115:
[----:B------:R-:W-:Y:S01]  /*f3c0*/  MOV R27, 0x0 ;  /* 0x00000000001b7802 */ /* 0x000fe20000000f00 */
[----:B------:R-:W-:Y:S02]  /*f3d0*/  IMAD.MOV.U32 R4, RZ, RZ, R14 ;  /* 0x000000ffff047224 */ /* 0x000fe400078e000e */
[----:B------:R-:W-:Y:S01]  /*f3e0*/  IMAD.MOV.U32 R5, RZ, RZ, R15 ;  /* 0x000000ffff057224 */ /* 0x000fe200078e000f */
[----:B------:R-:W-:Y:S06]  /*f3f0*/  RET.REL.NODEC R26 `(_Z3_ynPdid) ;  /* 0xffffff0c1a007950 */ /* 0x000fec0003c3ffff */
        .weak           $__internal_2_$__cuda_sm20_drsqrt_f64_slowpath_v2
        .type           $__internal_2_$__cuda_sm20_drsqrt_f64_slowpath_v2,@function
        .size           $__internal_2_$__cuda_sm20_drsqrt_f64_slowpath_v2,($_Z3_ynPdid$__internal_trig_reduction_slowpathd - $__internal_2_$__cuda_sm20_drsqrt_f64_slowpath_v2)
$__internal_2_$__cuda_sm20_drsqrt_f64_slowpath_v2:
[----:B------:R-:W-:Y:S01]  /*f400*/  DSETP.NEU.AND P0, PT, R4, RZ, PT ;  /* 0x000000ff0400722a */ /* 0x000fe20003f0d000 */
[----:B------:R-:W-:-:S13]  /*f410*/  LOP3.LUT R6, R5, 0x80000000, RZ, 0xc0, !PT ;  /* 0x8000000005067812 */ /* 0x000fda00078ec0ff */
[----:B------:R-:W-:Y:S05]  /*f420*/  @!P0 BRA `(.L_x_118) ;  /* 0x00000000005c8947 */ /* 0x000fea0003800000 */
[----:B------:R-:W-:-:S14]  /*f430*/  DSETP.GTU.AND P0, PT, |R4|, +INF , PT ;  /* 0x7ff000000400742a */ /* 0x000fdc0003f0c200 */
[----:B------:R-:W-:Y:S05]  /*f440*/  @P0 BRA `(.L_x_119) ;  /* 0x00000000004c0947 */ /* 0x000fea0003800000 */
[----:B------:R-:W-:-:S13]  /*f450*/  ISETP.NE.AND P0, PT, R6, RZ, PT ;  /* 0x000000ff0600720c */ /* 0x000fda0003f05270 */
[----:B------:R-:W-:Y:S02]  /*f460*/  @P0 IMAD.MOV.U32 R6, RZ, RZ, 0x0 ;  /* 0x00000000ff060424 */ /* 0x000fe400078e00ff */
[----:B------:R-:W-:Y:S01]  /*f470*/  @P0 IMAD.MOV.U32 R7, RZ, RZ, -0x80000 ;  /* 0xfff80000ff070424 */ /* 0x000fe200078e00ff */
[----:B------:R-:W-:Y:S06]  /*f480*/  @P0 BRA `(.L_x_120) ;  /* 0x00000000004c0947 */ /* 0x000fec0003800000 */
[----:B------:R-:W-:-:S14]  /*f490*/  DSETP.NEU.AND P0, PT, |R4|, +INF , PT ;  /* 0x7ff000000400742a */ /* 0x000fdc0003f0d200 */
[----:B------:R-:W-:Y:S01]  /*f4a0*/  @!P0 CS2R R6, SRZ ;  /* 0x0000000000068805 */ /* 0x000fe2000001ff00 */
[----:B------:R-:W-:Y:S06]  /*f4b0*/  @!P0 BRA `(.L_x_120) ;  /* 0x0000000000408947 */ /* 0x000fec0003800000 */
[----:B------:R-:W-:Y:S01]  /*f4c0*/  DMUL R14, R4, 1.80143985094819840000e+16 ;  /* 0x43500000040e7828 */ /* 0x000fe20000000000 */
[----:B------:R-:W-:Y:S02]  /*f4d0*/  IMAD.MOV.U32 R8, RZ, RZ, RZ ;  /* 0x000000ffff087224 */ /* 0x000fe400078e00ff */
[----:B------:R-:W-:Y:S02]  /*f4e0*/  IMAD.MOV.U32 R6, RZ, RZ, 0x0 ;  /* 0x00000000ff067424 */ /* 0x000fe400078e00ff */
[----:B------:R-:W-:Y:S01]  /*f4f0*/  IMAD.MOV.U32 R7, RZ, RZ, 0x3fd80000 ;  /* 0x3fd80000ff077424 */ /* 0x000fe200078e00ff */
[----:B------:R-:W0:Y:S02]  /*f500*/  MUFU.RSQ64H R9, R15 ;  /* 0x0000000f00097308 */ /* 0x000e240000001c00 */
[----:B0-----:R-:W-:-:S08]  /*f510*/  DMUL R4, R8, R8 ;  /* 0x0000000808047228 */ /* 0x001fd00000000000 */
[----:B------:R-:W-:-:S08]  /*f520*/  DFMA R4, R14, -R4, 1 ;  /* 0x3ff000000e04742b */ /* 0x000fd00000000804 */
[----:B------:R-:W-:Y:S02]  /*f530*/  DFMA R6, R4, R6, 0.5 ;  /* 0x3fe000000406742b */ /* 0x000fe40000000006 */
[----:B------:R-:W-:-:S08]  /*f540*/  DMUL R4, R8, R4 ;  /* 0x0000000408047228 */ /* 0x000fd00000000000 */
[----:B------:R-:W-:-:S08]  /*f550*/  DFMA R6, R6, R4, R8 ;  /* 0x000000040606722b */ /* 0x000fd00000000008 */
[----:B------:R-:W-:Y:S01]  /*f560*/  DMUL R6, R6, 134217728 ;  /* 0x41a0000006067828 */ /* 0x000fe20000000000 */
[----:B------:R-:W-:Y:S10]  /*f570*/  BRA `(.L_x_120) ;  /* 0x0000000000107947 */ /* 0x000ff40003800000 */
.L_x_119:
[----:B------:R-:W-:Y:S01]  /*f580*/  DADD R6, R4, R4 ;  /* 0x0000000004067229 */ /* 0x000fe20000000004 */
[----:B------:R-:W-:Y:S10]  /*f590*/  BRA `(.L_x_120) ;  /* 0x0000000000087947 */ /* 0x000ff40003800000 */
.L_x_118:
[----:B------:R-:W-:Y:S01]  /*f5a0*/  LOP3.LUT R7, R6, 0x7ff00000, RZ, 0xfc, !PT ;  /* 0x7ff0000006077812 */ /* 0x000fe200078efcff */
[----:B------:R-:W-:-:S07]  /*f5b0*/  IMAD.MOV.U32 R6, RZ, RZ, RZ ;  /* 0x000000ffff067224 */ /* 0x000fce00078e00ff */
.L_x_120:
[----:B------:R-:W-:Y:S01]  /*f5c0*/  MOV R4, R6 ;  /* 0x0000000600047202 */ /* 0x000fe20000000f00 */
[----:B------:R-:W-:Y:S02]  /*f5d0*/  IMAD.MOV.U32 R5, RZ, RZ, R7 ;  /* 0x000000ffff057224 */ /* 0x000fe400078e0007 */
[----:B------:R-:W-:Y:S02]  /*f5e0*/  IMAD.MOV.U32 R6, RZ, RZ, R0 ;  /* 0x000000ffff067224 */ /* 0x000fe400078e0000 */
[----:B------:R-:W-:-:S04]  /*f5f0*/  IMAD.MOV.U32 R7, RZ, RZ, 0x0 ;  /* 0x00000000ff077424 */ /* 0x000fc800078e00ff */
[----:B------:R-:W-:Y:S05]  /*f600*/  RET.REL.NODEC R6 `(_Z3_ynPdid) ;  /* 0xffffff08067c7950 */ /* 0x000fea0003c3ffff */
        .type           $_Z3_ynPdid$__internal_trig_reduction_slowpathd,@function
        .size           $_Z3_ynPdid$__internal_trig_reduction_slowpathd,(.L_x_369 - $_Z3_ynPdid$__internal_trig_reduction_slowpathd)
$_Z3_ynPdid$__internal_trig_reduction_slowpathd:
[----:B------:R-:W-:Y:S01]  /*f610*/  SHF.R.U32.HI R15, RZ, 0x14, R13 ;  /* 0x00000014ff0f7819 */ /* 0x000fe2000001160d */
[----:B------:R-:W-:-:S03]  /*f620*/  IMAD.MOV.U32 R4, RZ, RZ, RZ ;  /* 0x000000ffff047224 */ /* 0x000fc600078e00ff */
[----:B------:R-:W-:-:S04]  /*f630*/  LOP3.LUT R0, R15, 0x7ff, RZ, 0xc0, !PT ;  /* 0x000007ff0f007812 */ /* 0x000fc800078ec0ff */
[----:B------:R-:W-:-:S13]  /*f640*/  ISETP.NE.AND P0, PT, R0, 0x7ff, PT ;  /* 0x000007ff0000780c */ /* 0x000fda0003f05270 */
[----:B------:R-:W-:Y:S05]  /*f650*/  @!P0 BRA `(.L_x_121) ;  /* 0x0000000800288947 */ /* 0x000fea0003800000 */
[----:B------:R-:W-:Y:S01]  /*f660*/  VIADD R3, R0, 0xfffffc00 ;  /* 0xfffffc0000037836 */ /* 0x000fe20000000000 */
[----:B------:R-:W-:-:S04]  /*f670*/  CS2R R26, SRZ ;  /* 0x00000000001a7805 */ /* 0x000fc8000001ff00 */
[----:B------:R-:W-:Y:S02]  /*f680*/  SHF.R.U32.HI R0, RZ, 0x6, R3 ;  /* 0x00000006ff007819 */ /* 0x000fe40000011603 */
[----:B------:R-:W-:Y:S02]  /*f690*/  ISETP.GE.U32.AND P0, PT, R3, 0x80, PT ;  /* 0x000000800300780c */ /* 0x000fe40003f06070 */
[C---:B------:R-:W-:Y:S02]  /*f6a0*/  IADD3 R3, PT, PT, -R0.reuse, 0x13, RZ ;  /* 0x0000001300037810 */ /* 0x040fe40007ffe1ff */
[----:B------:R-:W-:Y:S02]  /*f6b0*/  IADD3 R4, PT, PT, -R0, 0xf, RZ ;  /* 0x0000000f00047810 */ /* 0x000fe40007ffe1ff */
[----:B------:R-:W-:-:S04]  /*f6c0*/  SEL R3, R3, 0x12, P0 ;  /* 0x0000001203037807 */ /* 0x000fc80000000000 */
[----:B------:R-:W-:-:S13]  /*f6d0*/  ISETP.GE.AND P0, PT, R4, R3, PT ;  /* 0x000000030400720c */ /* 0x000fda0003f06270 */
[----:B------:R-:W-:Y:S05]  /*f6e0*/  @P0 BRA `(.L_x_122) ;  /* 0x0000000000880947 */ /* 0x000fea0003800000 */
[C---:B------:R-:W-:Y:S01]  /*f6f0*/  SHF.L.U64.HI R7, R2.reuse, 0xb, R13 ;  /* 0x0000000b02077819 */ /* 0x040fe2000001020d */
[----:B------:R-:W-:Y:S01]  /*f700*/  IMAD.MOV.U32 R6, RZ, RZ, RZ ;  /* 0x000000ffff067224 */ /* 0x000fe200078e00ff */
[----:B------:R-:W-:Y:S02]  /*f710*/  SHF.L.U32 R2, R2, 0xb, RZ ;  /* 0x0000000b02027819 */ /* 0x000fe400000006ff */
[----:B------:R-:W-:Y:S02]  /*f720*/  CS2R R26, SRZ ;  /* 0x00000000001a7805 */ /* 0x000fe4000001ff00 */
[----:B------:R-:W-:Y:S01]  /*f730*/  IADD3 R5, PT, PT, RZ, -R0, -R3 ;  /* 0x80000000ff057210 */ /* 0x000fe20007ffe803 */
[----:B------:R-:W0:Y:S01]  /*f740*/  LDCU.64 UR4, c[0x0][0x358] ;  /* 0x00006b00ff0477ac */ /* 0x000e220008000a00 */
[----:B------:R-:W-:-:S07]  /*f750*/  LOP3.LUT R7, R7, 0x80000000, RZ, 0xfc, !PT ;  /* 0x8000000007077812 */ /* 0x000fce00078efcff */
.L_x_123:
[----:B------:R-:W1:Y:S02]  /*f760*/  LDC.64 R8, c[0x4][RZ] ;  /* 0x01000000ff087b82 */ /* 0x000e640000000a00 */
[----:B-1----:R-:W-:-:S06]  /*f770*/  IMAD.WIDE R10, R4, 0x8, R8 ;  /* 0x00000008040a7825 */ /* 0x002fcc00078e0208 */
[----:B0-----:R-:W2:Y:S01]  /*f780*/  LDG.E.64.CONSTANT R10, desc[UR4][R10.64] ;  /* 0x000000040a0a7981 */ /* 0x001ea2000c1e9b00 */
[----:B------:R-:W-:Y:S02]  /*f790*/  VIADD R5, R5, 0x1 ;  /* 0x0000000105057836 */ /* 0x000fe40000000000 */
[C---:B------:R-:W-:Y:S02]  /*f7a0*/  IMAD R12, R6.reuse, 0x8, R1 ;  /* 0x00000008060c7824 */ /* 0x040fe400078e0201 */
[----:B------:R-:W-:Y:S02]  /*f7b0*/  VIADD R6, R6, 0x1 ;  /* 0x0000000106067836 */ /* 0x000fe40000000000 */
[----:B------:R-:W-:Y:S02]  /*f7c0*/  VIADD R4, R4, 0x1 ;  /* 0x0000000104047836 */ /* 0x000fe40000000000 */
[----:B--2---:R-:W-:-:S04]  /*f7d0*/  IMAD.WIDE.U32 R26, P2, R10, R2, R26 ;  /* 0x000000020a1a7225 */ /* 0x004fc8000784001a */
[----:B------:R-:W-:Y:S02]  /*f7e0*/  IMAD R9, R10, R7, RZ ;  /* 0x000000070a097224 */ /* 0x000fe400078e02ff */
[----:B------:R-:W-:-:S03]  /*f7f0*/  IMAD R8, R11, R2, RZ ;  /* 0x000000020b087224 */ /* 0x000fc600078e02ff */
[----:B------:R-:W-:-:S04]  /*f800*/  IADD3 R9, P0, PT, R9, R27, RZ ;  /* 0x0000001b09097210 */ /* 0x000fc80007f1e0ff */
[----:B------:R-:W-:Y:S01]  /*f810*/  IADD3 R27, P1, PT, R8, R9, RZ ;  /* 0x00000009081b7210 */ /* 0x000fe20007f3e0ff */
[----:B------:R-:W-:-:S04]  /*f820*/  IMAD.HI.U32 R9, R10, R7, RZ ;  /* 0x000000070a097227 */ /* 0x000fc800078e00ff */
[C---:B------:R-:W-:Y:S01]  /*f830*/  IMAD.HI.U32 R8, R11.reuse, R2, RZ ;  /* 0x000000020b087227 */ /* 0x040fe200078e00ff */
[----:B------:R0:W-:Y:S03]  /*f840*/  STL.64 [R12], R26 ;  /* 0x0000001a0c007387 */ /* 0x0001e60000100a00 */
[----:B------:R-:W-:Y:S02]  /*f850*/  IMAD.X R9, RZ, RZ, R9, P2 ;  /* 0x000000ffff097224 */ /* 0x000fe400010e0609 */
[----:B------:R-:W-:-:S03]  /*f860*/  IMAD.HI.U32 R10, R11, R7, RZ ;  /* 0x000000070b0a7227 */ /* 0x000fc600078e00ff */
[----:B------:R-:W-:Y:S01]  /*f870*/  IADD3.X R8, P0, PT, R8, R9, RZ, P0, !PT ;  /* 0x0000000908087210 */ /* 0x000fe2000071e4ff */
[----:B------:R-:W-:-:S04]  /*f880*/  IMAD R11, R11, R7, RZ ;  /* 0x000000070b0b7224 */ /* 0x000fc800078e02ff */
[----:B------:R-:W-:Y:S01]  /*f890*/  IMAD.X R9, RZ, RZ, R10, P0 ;  /* 0x000000ffff097224 */ /* 0x000fe200000e060a */
[----:B------:R-:W-:Y:S02]  /*f8a0*/  ISETP.NE.AND P0, PT, R5, -0xf, PT ;  /* 0xfffffff10500780c */ /* 0x000fe40003f05270 */
[----:B------:R-:W-:-:S04]  /*f8b0*/  IADD3.X R8, P1, PT, R11, R8, RZ, P1, !PT ;  /* 0x000000080b087210 */ /* 0x000fc80000f3e4ff */
[----:B------:R-:W-:Y:S01]  /*f8c0*/  IADD3.X R9, PT, PT, RZ, R9, RZ, P1, !PT ;  /* 0x00000009ff097210 */ /* 0x000fe20000ffe4ff */
[----:B0-----:R-:W-:-:S04]  /*f8d0*/  IMAD.MOV.U32 R26, RZ, RZ, R8 ;  /* 0x000000ffff1a7224 */ /* 0x001fc800078e0008 */
[----:B------:R-:W-:Y:S02]  /*f8e0*/  IMAD.MOV.U32 R27, RZ, RZ, R9 ;  /* 0x000000ffff1b7224 */ /* 0x000fe400078e0009 */
[----:B------:R-:W-:Y:S05]  /*f8f0*/  @P0 BRA `(.L_x_123) ;  /* 0xfffffffc00980947 */ /* 0x000fea000383ffff */
[----:B------:R-:W-:-:S07]  /*f900*/  IMAD.MOV.U32 R4, RZ, RZ, R3 ;  /* 0x000000ffff047224 */ /* 0x000fce00078e0003 */
.L_x_122:
[----:B------:R-:W-:Y:S02]  /*f910*/  LOP3.LUT P0, R15, R15, 0x3f, RZ, 0xc0, !PT ;  /* 0x0000003f0f0f7812 */ /* 0x000fe4000780c0ff */
[----:B------:R-:W-:-:S05]  /*f920*/  IADD3 R0, PT, PT, R0, R4, RZ ;  /* 0x0000000400007210 */ /* 0x000fca0007ffe0ff */
[----:B------:R-:W-:-:S05]  /*f930*/  IMAD.U32 R25, R0, 0x8, R1 ;  /* 0x0000000800197824 */ /* 0x000fca00078e0001 */
[----:B------:R0:W-:Y:S04]  /*f940*/  STL.64 [R25+-0x78], R26 ;  /* 0xffff881a19007387 */ /* 0x0001e80000100a00 */
[----:B------:R-:W2:Y:S04]  /*f950*/  @P0 LDL.64 R6, [R1+0x8] ;  /* 0x0000080001060983 */ /* 0x000ea80000100a00 */
[----:B------:R-:W3:Y:S04]  /*f960*/  LDL.64 R2, [R1+0x10] ;  /* 0x0000100001027983 */ /* 0x000ee80000100a00 */
[----:B------:R-:W4:Y:S01]  /*f970*/  LDL.64 R4, [R1+0x18] ;  /* 0x0000180001047983 */ /* 0x000f220000100a00 */
[----:B------:R-:W-:-:S02]  /*f980*/  @P0 LOP3.LUT R0, R15, 0x3f, RZ, 0x3c, !PT ;  /* 0x0000003f0f000812 */ /* 0x000fc400078e3cff */
[--C-:B--2---:R-:W-:Y:S02]  /*f990*/  @P0 SHF.R.U64 R10, R6, 0x1, R7.reuse ;  /* 0x00000001060a0819 */ /* 0x104fe40000001207 */
[----:B------:R-:W-:Y:S02]  /*f9a0*/  @P0 SHF.R.U32.HI R11, RZ, 0x1, R7 ;  /* 0x00000001ff0b0819 */ /* 0x000fe40000011607 */
[----:B---3--:R-:W-:Y:S02]  /*f9b0*/  @P0 SHF.L.U32 R9, R2, R15, RZ ;  /* 0x0000000f02090219 */ /* 0x008fe400000006ff */
[----:B------:R-:W-:Y:S02]  /*f9c0*/  @P0 SHF.R.U64 R10, R10, R0, R11 ;  /* 0x000000000a0a0219 */ /* 0x000fe4000000120b */
[--C-:B------:R-:W-:Y:S02]  /*f9d0*/  @P0 SHF.R.U32.HI R7, RZ, 0x1, R3.reuse ;  /* 0x00000001ff070819 */ /* 0x100fe40000011603 */
[----:B------:R-:W-:-:S02]  /*f9e0*/  @P0 SHF.R.U64 R6, R2, 0x1, R3 ;  /* 0x0000000102060819 */ /* 0x000fc40000001203 */
[-C--:B------:R-:W-:Y:S02]  /*f9f0*/  @P0 SHF.L.U64.HI R8, R2, R15.reuse, R3 ;  /* 0x0000000f02080219 */ /* 0x080fe40000010203 */
[----:B------:R-:W-:Y:S02]  /*fa00*/  @P0 SHF.R.U32.HI R11, RZ, R0, R11 ;  /* 0x00000000ff0b0219 */ /* 0x000fe4000001160b */
[----:B------:R-:W-:Y:S02]  /*fa10*/  @P0 LOP3.LUT R2, R9, R10, RZ, 0xfc, !PT ;  /* 0x0000000a09020212 */ /* 0x000fe400078efcff */
[----:B----4-:R-:W-:Y:S02]  /*fa20*/  @P0 SHF.L.U32 R12, R4, R15, RZ ;  /* 0x0000000f040c0219 */ /* 0x010fe400000006ff */
[----:B0-----:R-:W-:Y:S01]  /*fa30*/  @P0 SHF.R.U64 R25, R6, R0, R7 ;  /* 0x0000000006190219 */ /* 0x001fe20000001207 */
[----:B------:R-:W-:Y:S01]  /*fa40*/  IMAD.SHL.U32 R6, R2, 0x4, RZ ;  /* 0x0000000402067824 */ /* 0x000fe200078e00ff */
[----:B------:R-:W-:-:S02]  /*fa50*/  @P0 LOP3.LUT R3, R8, R11, RZ, 0xfc, !PT ;  /* 0x0000000b08030212 */ /* 0x000fc400078efcff */
[----:B------:R-:W-:Y:S02]  /*fa60*/  @P0 SHF.L.U64.HI R15, R4, R15, R5 ;  /* 0x0000000f040f0219 */ /* 0x000fe40000010205 */
[----:B------:R-:W-:Y:S02]  /*fa70*/  @P0 SHF.R.U32.HI R0, RZ, R0, R7 ;  /* 0x00000000ff000219 */ /* 0x000fe40000011607 */
[----:B------:R-:W-:Y:S02]  /*fa80*/  @P0 LOP3.LUT R4, R12, R25, RZ, 0xfc, !PT ;  /* 0x000000190c040212 */ /* 0x000fe400078efcff */
[----:B------:R-:W-:Y:S02]  /*fa90*/  SHF.L.U64.HI R2, R2, 0x2, R3 ;  /* 0x0000000202027819 */ /* 0x000fe40000010203 */
[----:B------:R-:W-:Y:S02]  /*faa0*/  @P0 LOP3.LUT R5, R15, R0, RZ, 0xfc, !PT ;  /* 0x000000000f050212 */ /* 0x000fe400078efcff */
[----:B------:R-:W-:-:S02]  /*fab0*/  SHF.L.W.U32.HI R3, R3, 0x2, R4 ;  /* 0x0000000203037819 */ /* 0x000fc40000010e04 */
[----:B------:R-:W-:Y:S02]  /*fac0*/  IADD3 RZ, P0, PT, RZ, -R6, RZ ;  /* 0x80000006ffff7210 */ /* 0x000fe40007f1e0ff */
[----:B------:R-:W-:Y:S02]  /*fad0*/  LOP3.LUT R7, RZ, R2, RZ, 0x33, !PT ;  /* 0x00000002ff077212 */ /* 0x000fe400078e33ff */
[----:B------:R-:W-:Y:S02]  /*fae0*/  SHF.L.W.U32.HI R4, R4, 0x2, R5 ;  /* 0x0000000204047819 */ /* 0x000fe40000010e05 */
[----:B------:R-:W-:Y:S02]  /*faf0*/  LOP3.LUT R8, RZ, R3, RZ, 0x33, !PT ;  /* 0x00000003ff087212 */ /* 0x000fe400078e33ff */
[----:B------:R-:W-:Y:S02]  /*fb00*/  IADD3.X R7, P0, PT, RZ, R7, RZ, P0, !PT ;  /* 0x00000007ff077210 */ /* 0x000fe4000071e4ff */
[----:B------:R-:W-:-:S02]  /*fb10*/  LOP3.LUT R9, RZ, R4, RZ, 0x33, !PT ;  /* 0x00000004ff097212 */ /* 0x000fc400078e33ff */
[----:B------:R-:W-:Y:S02]  /*fb20*/  IADD3.X R8, P1, PT, RZ, R8, RZ, P0, !PT ;  /* 0x00000008ff087210 */ /* 0x000fe4000073e4ff */
[----:B------:R-:W-:-:S03]  /*fb30*/  ISETP.GT.U32.AND P2, PT, R3, -0x1, PT ;  /* 0xffffffff0300780c */ /* 0x000fc60003f44070 */
[----:B------:R-:W-:Y:S01]  /*fb40*/  IMAD.X R9, RZ, RZ, R9, P1 ;  /* 0x000000ffff097224 */ /* 0x000fe200008e0609 */
[----:B------:R-:W-:-:S04]  /*fb50*/  ISETP.GT.AND.EX P0, PT, R4, -0x1, PT, P2 ;  /* 0xffffffff0400780c */ /* 0x000fc80003f04320 */
[----:B------:R-:W-:Y:S02]  /*fb60*/  SEL R0, R4, R9, P0 ;  /* 0x0000000904007207 */ /* 0x000fe40000000000 */
[----:B------:R-:W-:Y:S02]  /*fb70*/  SEL R3, R3, R8, P0 ;  /* 0x0000000803037207 */ /* 0x000fe40000000000 */
[----:B------:R-:W-:Y:S02]  /*fb80*/  ISETP.NE.U32.AND P1, PT, R0, RZ, PT ;  /* 0x000000ff0000720c */ /* 0x000fe40003f25070 */
[----:B------:R-:W-:Y:S02]  /*fb90*/  SEL R7, R2, R7, P0 ;  /* 0x0000000702077207 */ /* 0x000fe40000000000 */
[----:B------:R-:W-:Y:S01]  /*fba0*/  SEL R10, R3, R0, !P1 ;  /* 0x00000000030a7207 */ /* 0x000fe20004800000 */
[----:B------:R-:W-:-:S03]  /*fbb0*/  @!P0 IMAD.MOV R6, RZ, RZ, -R6 ;  /* 0x000000ffff068224 */ /* 0x000fc600078e0a06 */
[----:B------:R-:W0:Y:S02]  /*fbc0*/  FLO.U32 R8, R10 ;  /* 0x0000000a00087300 */ /* 0x000e2400000e0000 */
[C---:B0-----:R-:W-:Y:S02]  /*fbd0*/  IADD3 R9, PT, PT, -R8.reuse, 0x1f, RZ ;  /* 0x0000001f08097810 */ /* 0x041fe40007ffe1ff */
[----:B------:R-:W-:-:S03]  /*fbe0*/  IADD3 R8, PT, PT, -R8, 0x3f, RZ ;  /* 0x0000003f08087810 */ /* 0x000fc60007ffe1ff */
[----:B------:R-:W-:-:S05]  /*fbf0*/  @P1 IMAD.MOV R8, RZ, RZ, R9 ;  /* 0x000000ffff081224 */ /* 0x000fca00078e0209 */
[----:B------:R-:W-:-:S13]  /*fc00*/  ISETP.NE.AND P1, PT, R8, RZ, PT ;  /* 0x000000ff0800720c */ /* 0x000fda0003f25270 */
[----:B------:R-:W-:Y:S05]  /*fc10*/  @!P1 BRA `(.L_x_124) ;  /* 0x0000000000289947 */ /* 0x000fea0003800000 */
[----:B------:R-:W-:Y:S02]  /*fc20*/  LOP3.LUT R2, R8, 0x3f, RZ, 0xc0, !PT ;  /* 0x0000003f08027812 */ /* 0x000fe400078ec0ff */
[--C-:B------:R-:W-:Y:S02]  /*fc30*/  SHF.R.U64 R6, R6, 0x1, R7.reuse ;  /* 0x0000000106067819 */ /* 0x100fe40000001207 */
[CC--:B------:R-:W-:Y:S02]  /*fc40*/  SHF.L.U64.HI R0, R3.reuse, R2.reuse, R0 ;  /* 0x0000000203007219 */ /* 0x0c0fe40000010200 */
[----:B------:R-:W-:Y:S02]  /*fc50*/  SHF.L.U32 R3, R3, R2, RZ ;  /* 0x0000000203037219 */ /* 0x000fe400000006ff */
[----:B------:R-:W-:Y:S02]  /*fc60*/  SHF.R.U32.HI R7, RZ, 0x1, R7 ;  /* 0x00000001ff077819 */ /* 0x000fe40000011607 */
[----:B------:R-:W-:-:S04]  /*fc70*/  LOP3.LUT R2, R8, 0x3f, RZ, 0xc, !PT ;  /* 0x0000003f08027812 */ /* 0x000fc800078e0cff */
[-CC-:B------:R-:W-:Y:S02]  /*fc80*/  SHF.R.U64 R6, R6, R2.reuse, R7.reuse ;  /* 0x0000000206067219 */ /* 0x180fe40000001207 */
[----:B------:R-:W-:Y:S02]  /*fc90*/  SHF.R.U32.HI R7, RZ, R2, R7 ;  /* 0x00000002ff077219 */ /* 0x000fe40000011607 */
[----:B------:R-:W-:Y:S02]  /*fca0*/  LOP3.LUT R3, R3, R6, RZ, 0xfc, !PT ;  /* 0x0000000603037212 */ /* 0x000fe400078efcff */
[----:B------:R-:W-:-:S07]  /*fcb0*/  LOP3.LUT R0, R0, R7, RZ, 0xfc, !PT ;  /* 0x0000000700007212 */ /* 0x000fce00078efcff */
.L_x_124:
[----:B------:R-:W-:Y:S01]  /*fcc0*/  IMAD.WIDE.U32 R6, R3, 0x2168c235, RZ ;  /* 0x2168c23503067825 */ /* 0x000fe200078e00ff */
[----:B------:R-:W-:-:S03]  /*fcd0*/  SHF.R.U32.HI R5, RZ, 0x1e, R5 ;  /* 0x0000001eff057819 */ /* 0x000fc60000011605 */
[----:B------:R-:W-:Y:S01]  /*fce0*/  IMAD.MOV.U32 R11, RZ, RZ, RZ ;  /* 0x000000ffff0b7224 */ /* 0x000fe200078e00ff */
[----:B------:R-:W-:Y:S01]  /*fcf0*/  MOV R10, R7 ;  /* 0x00000007000a7202 */ /* 0x000fe20000000f00 */
[----:B------:R-:W-:Y:S01]  /*fd00*/  IMAD.HI.U32 R2, R0, -0x36f0255e, RZ ;  /* 0xc90fdaa200027827 */ /* 0x000fe200078e00ff */
[----:B------:R-:W-:Y:S02]  /*fd10*/  IADD3 RZ, P1, PT, R6, R6, RZ ;  /* 0x0000000606ff7210 */ /* 0x000fe40007f3e0ff */
[----:B------:R-:W-:Y:S01]  /*fd20*/  LEA.HI R4, R4, R5, RZ, 0x1 ;  /* 0x0000000504047211 */ /* 0x000fe200078f08ff */
[----:B------:R-:W-:-:S04]  /*fd30*/  IMAD.WIDE.U32 R10, R3, -0x36f0255e, R10 ;  /* 0xc90fdaa2030a7825 */ /* 0x000fc800078e000a */
[C---:B------:R-:W-:Y:S02]  /*fd40*/  IMAD R7, R0.reuse, -0x36f0255e, RZ ;  /* 0xc90fdaa200077824 */ /* 0x040fe400078e02ff */
[----:B------:R-:W-:-:S04]  /*fd50*/  IMAD.WIDE.U32 R10, P2, R0, 0x2168c235, R10 ;  /* 0x2168c235000a7825 */ /* 0x000fc8000784000a */
[----:B------:R-:W-:Y:S01]  /*fd60*/  IMAD.X R2, RZ, RZ, R2, P2 ;  /* 0x000000ffff027224 */ /* 0x000fe200010e0602 */
[----:B------:R-:W-:Y:S02]  /*fd70*/  IADD3 R7, P2, PT, R7, R11, RZ ;  /* 0x0000000b07077210 */ /* 0x000fe40007f5e0ff */
[----:B------:R-:W-:Y:S02]  /*fd80*/  IADD3.X RZ, P1, PT, R10, R10, RZ, P1, !PT ;  /* 0x0000000a0aff7210 */ /* 0x000fe40000f3e4ff */
[C---:B------:R-:W-:Y:S01]  /*fd90*/  ISETP.GT.U32.AND P3, PT, R7.reuse, RZ, PT ;  /* 0x000000ff0700720c */ /* 0x040fe20003f64070 */
[----:B------:R-:W-:Y:S01]  /*fda0*/  IMAD.X R3, RZ, RZ, R2, P2 ;  /* 0x000000ffff037224 */ /* 0x000fe200010e0602 */
[----:B------:R-:W-:-:S04]  /*fdb0*/  IADD3.X R2, P2, PT, R7, R7, RZ, P1, !PT ;  /* 0x0000000707027210 */ /* 0x000fc80000f5e4ff */
[C---:B------:R-:W-:Y:S01]  /*fdc0*/  ISETP.GT.AND.EX P1, PT, R3.reuse, RZ, PT, P3 ;  /* 0x000000ff0300720c */ /* 0x040fe20003f24330 */
[----:B------:R-:W-:-:S03]  /*fdd0*/  IMAD.X R0, R3, 0x1, R3, P2 ;  /* 0x0000000103007824 */ /* 0x000fc600010e0603 */
[----:B------:R-:W-:Y:S02]  /*fde0*/  SEL R2, R2, R7, P1 ;  /* 0x0000000702027207 */ /* 0x000fe40000800000 */
[----:B------:R-:W-:Y:S02]  /*fdf0*/  SEL R0, R0, R3, P1 ;  /* 0x0000000300007207 */ /* 0x000fe40000800000 */
[----:B------:R-:W-:-:S05]  /*fe00*/  IADD3 R3, P2, PT, R2, 0x1, RZ ;  /* 0x0000000102037810 */ /* 0x000fca0007f5e0ff */
[----:B------:R-:W-:-:S05]  /*fe10*/  IMAD.X R0, RZ, RZ, R0, P2 ;  /* 0x000000ffff007224 */ /* 0x000fca00010e0600 */
[----:B------:R-:W-:-:S04]  /*fe20*/  SHF.R.U64 R3, R3, 0xa, R0 ;  /* 0x0000000a03037819 */ /* 0x000fc80000001200 */
[----:B------:R-:W-:Y:S02]  /*fe30*/  IADD3 R7, P2, PT, R3, 0x1, RZ ;  /* 0x0000000103077810 */ /* 0x000fe40007f5e0ff */
[----:B------:R-:W-:Y:S02]  /*fe40*/  SEL R3, RZ, 0xffffffff, !P1 ;  /* 0xffffffffff037807 */ /* 0x000fe40004800000 */
[----:B------:R-:W-:Y:S02]  /*fe50*/  LEA.HI.X R0, R0, RZ, RZ, 0x16, P2 ;  /* 0x000000ff00007211 */ /* 0x000fe400010fb4ff */
[----:B------:R-:W-:Y:S02]  /*fe60*/  IADD3 R3, PT, PT, R3, -R8, RZ ;  /* 0x8000000803037210 */ /* 0x000fe40007ffe0ff */
[----:B------:R-:W-:Y:S02]  /*fe70*/  LOP3.LUT P1, R13, R13, 0x80000000, RZ, 0xc0, !PT ;  /* 0x800000000d0d7812 */ /* 0x000fe4000782c0ff */
[--C-:B------:R-:W-:Y:S01]  /*fe80*/  SHF.R.U64 R7, R7, 0x1, R0.reuse ;  /* 0x0000000107077819 */ /* 0x100fe20000001200 */
[----:B------:R-:W-:Y:S01]  /*fe90*/  IMAD.SHL.U32 R3, R3, 0x100000, RZ ;  /* 0x0010000003037824 */ /* 0x000fe200078e00ff */
[----:B------:R-:W-:-:S02]  /*fea0*/  SHF.R.U32.HI R0, RZ, 0x1, R0 ;  /* 0x00000001ff007819 */ /* 0x000fc40000011600 */
[----:B------:R-:W-:Y:S02]  /*feb0*/  IADD3 R2, P2, P3, RZ, RZ, R7 ;  /* 0x000000ffff027210 */ /* 0x000fe40007b5e007 */
[----:B------:R-:W-:Y:S02]  /*fec0*/  @!P0 LOP3.LUT R13, R13, 0x80000000, RZ, 0x3c, !PT ;  /* 0x800000000d0d8812 */ /* 0x000fe400078e3cff */
[----:B------:R-:W-:-:S03]  /*fed0*/  IADD3.X R0, PT, PT, R3, 0x3fe00000, R0, P2, P3 ;  /* 0x3fe0000003007810 */ /* 0x000fc600017e6400 */
[----:B------:R-:W-:Y:S01]  /*fee0*/  @P1 IMAD.MOV R4, RZ, RZ, -R4 ;  /* 0x000000ffff041224 */ /* 0x000fe200078e0a04 */
[----:B------:R-:W-:-:S07]  /*fef0*/  LOP3.LUT R13, R0, R13, RZ, 0xfc, !PT ;  /* 0x0000000d000d7212 */ /* 0x000fce00078efcff */
.L_x_121:
[----:B------:R-:W-:Y:S02]  /*ff00*/  IMAD.MOV.U32 R15, RZ, RZ, 0x0 ;  /* 0x00000000ff0f7424 */ /* 0x000fe400078e00ff */
[----:B------:R-:W-:Y:S02]  /*ff10*/  IMAD.MOV.U32 R3, RZ, RZ, R13 ;  /* 0x000000ffff037224 */ /* 0x000fe400078e000d */
[----:B------:R-:W-:Y:S05]  /*ff20*/  RET.REL.NODEC R14 `(_Z3_ynPdid) ;  /* 0xffffff000e347950 */ /* 0x000fea0003c3ffff */
.L_x_125:
        /* <DEDUP_REMOVED lines=13> */
.L_x_369:


//--------------------- .text._Z3_y1Pdd           --------------------------
	.section	.text._Z3_y1Pdd,"ax",@progbits
	.align	128
        .global         _Z3_y1Pdd
        .type           _Z3_y1Pdd,@function
        .size           _Z3_y1Pdd,(.L_x_373 - _Z3_y1Pdd)
        .other          _Z3_y1Pdd,@"STO_CUDA_ENTRY STV_DEFAULT"
_Z3_y1Pdd:
.text._Z3_y1Pdd:
[----:B------:R-:W0:Y:S08]  /*0000*/  LDC R1, c[0x0][0x37c] ;  /* 0x0000df00ff017b82 */ /* 0x000e300000000800 */
[----:B------:R-:W1:Y:S01]  /*0010*/  LDC.64 R4, c[0x0][0x388] ;  /* 0x0000e200ff047b82 */ /* 0x000e620000000a00 */
[----:B------:R-:W-:Y:S01]  /*0020*/  UMOV UR6, 0x7819e8d2 ;  /* 0x7819e8d200067882 */ /* 0x000fe20000000000 */
[----:B------:R-:W-:Y:S01]  /*0030*/  UMOV UR7, 0x730d6 ;  /* 0x000730d600077882 */ /* 0x000fe20000000000 */
[----:B------:R-:W2:Y:S01]  /*0040*/  LDCU.64 UR4, c[0x0][0x358] ;  /* 0x00006b00ff0477ac */ /* 0x000ea20008000a00 */
[----:B0-----:R-:W-:Y:S01]  /*0050*/  VIADD R1, R1, 0xffffffd8 ;  /* 0xffffffd801017836 */ /* 0x001fe20000000000 */
[----:B-1----:R-:W-:-:S14]  /*0060*/  DSETP.GEU.AND P0, PT, |R4|, UR6, PT ;  /* 0x0000000604007e2a */ /* 0x002fdc000bf0e200 */
[----:B--2---:R-:W-:Y:S05]  /*0070*/  @P0 BRA `(.L_x_126) ;  /* 0x0000000000540947 */ /* 0x004fea0003800000 */
        /* <DEDUP_REMOVED lines=16> */
[----:B------:R-:W-:-:S07]  /*0180*/  MOV R0, 0x1a0 ;  /* 0x000001a000007802 */ /* 0x000fce0000000f00 */
[----:B------:R-:W-:Y:S05]  /*0190*/  CALL.REL.NOINC `($__internal_4_$__cuda_sm20_div_rn_f64_full) ;  /* 0x0000003800387944 */ /* 0x000fea0003c00000 */
[----:B------:R-:W-:Y:S02]  /*01a0*/  IMAD.MOV.U32 R2, RZ, RZ, R10 ;  /* 0x000000ffff027224 */ /* 0x000fe400078e000a */
[----:B------:R-:W-:Y:S01]  /*01b0*/  IMAD.MOV.U32 R3, RZ, RZ, R11 ;  /* 0x000000ffff037224 */ /* 0x000fe200078e000b */
[----:B------:R-:W-:Y:S06]  /*01c0*/  BRA `(.L_x_127) ;  /* 0x0000003400647947 */ /* 0x000fec0003800000 */
.L_x_126:
[----:B------:R-:W-:Y:S01]  /*01d0*/  UMOV UR6, 0x8132576 ;  /* 0x0813257600067882 */ /* 0x000fe20000000000 */
[----:B------:R-:W-:Y:S02]  /*01e0*/  UMOV UR7, 0x3ff4c6f2 ;  /* 0x3ff4c6f200077882 */ /* 0x000fe40000000000 */
[----:B------:R-:W-:-:S14]  /*01f0*/  DSETP.GTU.AND P0, PT, |R4|, UR6, PT ;  /* 0x0000000604007e2a */ /* 0x000fdc000bf0c200 */
[----:B------:R-:W-:Y:S05]  /*0200*/  @P0 BRA `(.L_x_128) ;  /* 0x0000001c00640947 */ /* 0x000fea0003800000 */
[----:B------:R-:W-:Y:S01]  /*0210*/  UMOV UR6, 0xbad7b784 ;  /* 0xbad7b78400067882 */ /* 0x000fe20000000000 */
[----:B------:R-:W-:Y:S01]  /*0220*/  UMOV UR7, 0x400353aa ;  /* 0x400353aa00077882 */ /* 0x000fe20000000000 */
[----:B------:R-:W-:Y:S02]  /*0230*/  DADD R2, -RZ, |R4| ;  /* 0x00000000ff027229 */ /* 0x000fe40000000504 */
        /* <DEDUP_REMOVED lines=49> */
.L_x_129:
        /* <DEDUP_REMOVED lines=59> */
.L_x_131:
        /* <DEDUP_REMOVED lines=59> */
.L_x_132:
[----:B------:R-:W0:Y:S01]  /*0cb0*/  MUFU.RCP64H R3, R3 ;  /* 0x0000000300037308 */ /* 0x000e220000001800 */
[----:B------:R-:W-:Y:S01]  /*0cc0*/  IMAD.MOV.U32 R2, RZ, RZ, RZ ;  /* 0x000000ffff027224 */ /* 0x000fe200078e00ff */
[----:B------:R-:W-:Y:S01]  /*0cd0*/  UMOV UR6, 0x212fdc9a ;  /* 0x212fdc9a00067882 */ /* 0x000fe20000000000 */
[----:B------:R-:W-:Y:S01]  /*0ce0*/  IMAD.MOV.U32 R8, RZ, RZ, 0x6857bee0 ;  /* 0x6857bee0ff087424 */ /* 0x000fe200078e00ff */
[----:B------:R-:W-:Y:S01]  /*0cf0*/  UMOV UR7, 0x418da26b ;  /* 0x418da26b00077882 */ /* 0x000fe20000000000 */
[----:B------:R-:W-:Y:S01]  /*0d00*/  IMAD.MOV.U32 R9, RZ, RZ, 0x415a30ac ;  /* 0x415a30acff097424 */ /* 0x000fe200078e00ff */
[----:B------:R-:W-:Y:S01]  /*0d10*/  UMOV UR8, 0x6dc9c883 ;  /* 0x6dc9c88300087882 */ /* 0x000fe20000000000 */
[----:B------:R-:W-:Y:S01]  /*0d20*/  UMOV UR9, 0x3fe45f30 ;  /* 0x3fe45f3000097882 */ /* 0x000fe20000000000 */
        /* <DEDUP_REMOVED lines=67> */
[----:B------:R-:W-:-:S07]  /*1160*/  MOV R10, 0x1180 ;  /* 0x00001180000a7802 */ /* 0x000fce0000000f00 */
[----:B------:R-:W-:Y:S05]  /*1170*/  CALL.REL.NOINC `($_Z3_y1Pdd$__internal_trig_reduction_slowpathd) ;  /* 0x0000002c00f07944 */ /* 0x000fea0003c00000 */
[----:B------:R-:W-:Y:S02]  /*1180*/  IMAD.MOV.U32 R4, RZ, RZ, R0 ;  /* 0x000000ffff047224 */ /* 0x000fe400078e0000 */
[----:B------:R-:W-:Y:S02]  /*1190*/  IMAD.MOV.U32 R6, RZ, RZ, R2 ;  /* 0x000000ffff067224 */ /* 0x000fe400078e0002 */
[----:B------:R-:W-:-:S07]  /*11a0*/  IMAD.MOV.U32 R7, RZ, RZ, R3 ;  /* 0x000000ffff077224 */ /* 0x000fce00078e0003 */
.L_x_133:
        /* <DEDUP_REMOVED lines=29> */
[----:B------:R-:W-:Y:S01]  /*1380*/  MOV R10, 0x13b0 ;  /* 0x000013b0000a7802 */ /* 0x000fe20000000f00 */
[----:B------:R-:W-:-:S07]  /*1390*/  IMAD.MOV.U32 R19, RZ, RZ, R7 ;  /* 0x000000ffff137224 */ /* 0x000fce00078e0007 */
[----:B------:R-:W-:Y:S05]  /*13a0*/  CALL.REL.NOINC `($_Z3_y1Pdd$__internal_trig_reduction_slowpathd) ;  /* 0x0000002c00647944 */ /* 0x000fea0003c00000 */
[----:B------:R-:W-:Y:S02]  /*13b0*/  IMAD.MOV.U32 R18, RZ, RZ, R2 ;  /* 0x000000ffff127224 */ /* 0x000fe400078e0002 */
[----:B------:R-:W-:-:S07]  /*13c0*/  IMAD.MOV.U32 R19, RZ, RZ, R3 ;  /* 0x000000ffff137224 */ /* 0x000fce00078e0003 */
.L_x_135:
[----:B------:R-:W-:-:S07]  /*13d0*/  VIADD R0, R0, 0x1 ;  /* 0x0000000100007836 */ /* 0x000fce0000000000 */
.L_x_134:
        /* <DEDUP_REMOVED lines=46> */
[----:B------:R-:W-:Y:S05]  /*16c0*/  CALL.REL.NOINC `($__internal_5_$__cuda_sm20_drsqrt_f64_slowpath_v2) ;  /* 0x0000002800187944 */ /* 0x000fea0003c00000 */
[----:B------:R-:W-:Y:S02]  /*16d0*/  IMAD.MOV.U32 R4, RZ, RZ, R10 ;  /* 0x000000ffff047224 */ /* 0x000fe400078e000a */
[----:B------:R-:W-:-:S07]  /*16e0*/  IMAD.MOV.U32 R5, RZ, RZ, R11 ;  /* 0x000000ffff057224 */ /* 0x000fce00078e000b */
.L_x_136:
[----:B------:R-:W-:Y:S01]  /*16f0*/  UMOV UR6, 0x33d43651 ;  /* 0x33d4365100067882 */ /* 0x000fe20000000000 */
[----:B------:R-:W-:Y:S02]  /*1700*/  UMOV UR7, 0x3fe98845 ;  /* 0x3fe9884500077882 */ /* 0x000fe40000000000 */
[----:B------:R-:W-:-:S08]  /*1710*/  DMUL R4, R4, UR6 ;  /* 0x0000000604047c28 */ /* 0x000fd00008000000 */
[----:B------:R-:W-:-:S08]  /*1720*/  DMUL R4, R16, R4 ;  /* 0x0000000410047228 */ /* 0x000fd00000000000 */
[----:B------:R-:W-:-:S11]  /*1730*/  DMUL R6, R4, R6 ;  /* 0x0000000604067228 */ /* 0x000fd60000000000 */
.L_x_130:
[----:B------:R-:W0:Y:S01]  /*1740*/  LDC.64 R8, c[0x0][0x388] ;  /* 0x0000e200ff087b82 */ /* 0x000e220000000a00 */
[----:B------:R-:W-:Y:S01]  /*1750*/  ISETP.GT.AND P0, PT, R3, 0xfffff, PT ;  /* 0x000fffff0300780c */ /* 0x000fe20003f04270 */
[----:B0-----:R-:W-:-:S10]  /*1760*/  DADD R4, -RZ, |R8| ;  /* 0x00000000ff047229 */ /* 0x001fd40000000508 */
[----:B------:R-:W-:Y:S02]  /*1770*/  IMAD.MOV.U32 R10, RZ, RZ, R4 ;  /* 0x000000ffff0a7224 */ /* 0x000fe400078e0004 */
[----:B------:R-:W-:Y:S01]  /*1780*/  IMAD.MOV.U32 R11, RZ, RZ, R5 ;  /* 0x000000ffff0b7224 */ /* 0x000fe200078e0005 */
[----:B------:R-:W-:-:S10]  /*1790*/  @!P0 DMUL R10, |R8|, 1.80143985094819840000e+16 ;  /* 0x43500000080a8828 */ /* 0x000fd40000000200 */
[----:B------:R-:W-:Y:S02]  /*17a0*/  @!P0 IMAD.MOV.U32 R3, RZ, RZ, R11 ;  /* 0x000000ffff038224 */ /* 0x000fe400078e000b */
[----:B------:R-:W-:Y:S02]  /*17b0*/  @!P0 IMAD.MOV.U32 R2, RZ, RZ, R10 ;  /* 0x000000ffff028224 */ /* 0x000fe400078e000a */
        /* <DEDUP_REMOVED lines=19> */
[----:B------:R-:W-:Y:S02]  /*18f0*/  @P0 VIADD R0, R0, 0x1 ;  /* 0x0000000100000836 */ /* 0x000fe40000000000 */
[----:B------:R-:W-:-:S03]  /*1900*/  @P0 IMAD.MOV.U32 R11, RZ, RZ, R13 ;  /* 0x000000ffff0b0224 */ /* 0x000fc600078e000d */
[----:B------:R-:W-:-:S03]  /*1910*/  LOP3.LUT R22, R0, 0x80000000, RZ, 0x3c, !PT ;  /* 0x8000000000167812 */ /* 0x000fc600078e3cff */
        /* <DEDUP_REMOVED lines=48> */
.L_x_137:
[----:B------:R-:W-:Y:S01]  /*1c20*/  IMAD.MOV.U32 R2, RZ, RZ, 0x0 ;  /* 0x00000000ff027424 */ /* 0x000fe200078e00ff */
[----:B------:R-:W-:Y:S01]  /*1c30*/  LOP3.LUT P0, RZ, R11, 0x7fffffff, RZ, 0xc0, !PT ;  /* 0x7fffffff0bff7812 */ /* 0x000fe2000780c0ff */
[----:B------:R-:W-:-:S06]  /*1c40*/  IMAD.MOV.U32 R3, RZ, RZ, 0x7ff00000 ;  /* 0x7ff00000ff037424 */ /* 0x000fcc00078e00ff */
[----:B------:R-:W-:-:S10]  /*1c50*/  DFMA R2, R10, R2, +INF ;  /* 0x7ff000000a02742b */ /* 0x000fd40000000002 */
[----:B------:R-:W-:Y:S02]  /*1c60*/  FSEL R10, R2, RZ, P0 ;  /* 0x000000ff020a7208 */ /* 0x000fe40000000000 */
[----:B------:R-:W-:-:S07]  /*1c70*/  FSEL R11, R3, -QNAN , P0 ;  /* 0xfff00000030b7808 */ /* 0x000fce0000000000 */
.L_x_138:
        /* <DEDUP_REMOVED lines=16> */
[----:B------:R-:W-:-:S05]  /*1d80*/  LOP3.LUT R0, R5, 0x7fffffff, RZ, 0xc0, !PT ;  /* 0x7fffffff05007812 */ /* 0x000fca00078ec0ff */
[----:B------:R-:W-:Y:S01]  /*1d90*/  VIADD R12, R0, 0xfff00000 ;  /* 0xfff00000000c7836 */ /* 0x000fe20000000000 */
[----:B------:R-:W-:-:S07]  /*1da0*/  MOV R0, 0x1dc0 ;  /* 0x00001dc000007802 */ /* 0x000fce0000000f00 */
[----:B------:R-:W-:Y:S05]  /*1db0*/  CALL.REL.NOINC `($__internal_3_$__cuda_sm20_dblrcp_rn_slowpath_v3) ;  /* 0x0000001800907944 */ /* 0x000fea0003c00000 */
.L_x_139:
        /* <DEDUP_REMOVED lines=30> */
.L_x_128:
[----:B------:R-:W-:Y:S01]  /*1fa0*/  UMOV UR6, 0xec2adc83 ;  /* 0xec2adc8300067882 */ /* 0x000fe20000000000 */
[----:B------:R-:W-:Y:S02]  /*1fb0*/  UMOV UR7, 0x4009b510 ;  /* 0x4009b51000077882 */ /* 0x000fe40000000000 */
[----:B------:R-:W-:-:S14]  /*1fc0*/  DSETP.GTU.AND P0, PT, |R4|, UR6, PT ;  /* 0x0000000604007e2a */ /* 0x000fdc000bf0c200 */
[----:B------:R-:W-:Y:S05]  /*1fd0*/  @P0 BRA `(.L_x_140) ;  /* 0x00000004003c0947 */ /* 0x000fea0003800000 */
[----:B------:R-:W-:Y:S01]  /*1fe0*/  UMOV UR6, 0xd4dff243 ;  /* 0xd4dff24300067882 */ /* 0x000fe20000000000 */
[----:B------:R-:W-:Y:S02]  /*1ff0*/  UMOV UR7, 0x400193be ;  /* 0x400193be00077882 */ /* 0x000fe40000000000 */
[----:B------:R-:W-:Y:S01]  /*2000*/  DADD R2, |R4|, -UR6 ;  /* 0x8000000604027e29 */ /* 0x000fe20008000200 */
[----:B------:R-:W-:Y:S01]  /*2010*/  UMOV UR6, 0xd219bfd ;  /* 0x0d219bfd00067882 */ /* 0x000fe20000000000 */
[----:B------:R-:W-:Y:S01]  /*2020*/  UMOV UR7, 0x3c8bd1e5 ;  /* 0x3c8bd1e500077882 */ /* 0x000fe20000000000 */
[----:B------:R-:W-:Y:S02]  /*2030*/  IMAD.MOV.U32 R4, RZ, RZ, -0x1b27468b ;  /* 0xe4d8b975ff047424 */ /* 0x000fe400078e00ff */
[----:B------:R-:W-:-:S03]  /*2040*/  IMAD.MOV.U32 R5, RZ, RZ, 0x3e4833aa ;  /* 0x3e4833aaff057424 */ /* 0x000fc600078e00ff */
        /* <DEDUP_REMOVED lines=72> */
.L_x_140:
        /* <DEDUP_REMOVED lines=74> */
.L_x_141:
        /* <DEDUP_REMOVED lines=9> */
[----:B------:R-:W-:Y:S02]  /*2a00*/  IMAD.MOV.U32 R4, RZ, RZ, 0x67644276 ;  /* 0x67644276ff047424 */ /* 0x000fe400078e00ff */
[----:B------:R-:W-:-:S03]  /*2a10*/  IMAD.MOV.U32 R5, RZ, RZ, 0x3d43515f ;  /* 0x3d43515fff057424 */ /* 0x000fc600078e00ff */
        /* <DEDUP_REMOVED lines=48> */
.L_x_142:
[----:B------:R-:W-:Y:S01]  /*2d20*/  DSETP.NEU.AND P0, PT, |R4|, +INF , PT ;  /* 0x7ff000000400742a */ /* 0x000fe20003f0d200 */
[----:B------:R-:W-:-:S13]  /*2d30*/  CS2R R2, SRZ ;  /* 0x0000000000027805 */ /* 0x000fda000001ff00 */
[----:B------:R-:W-:Y:S05]  /*2d40*/  @!P0 BRA `(.L_x_127) ;  /* 0x0000000800848947 */ /* 0x000fea0003800000 */
[----:B------:R-:W-:Y:S01]  /*2d50*/  DADD R2, -RZ, |R4| ;  /* 0x00000000ff027229 */ /* 0x000fe20000000504 */
[----:B------:R-:W-:Y:S01]  /*2d60*/  IMAD.MOV.U32 R6, RZ, RZ, RZ ;  /* 0x000000ffff067224 */ /* 0x000fe200078e00ff */
[----:B------:R-:W-:Y:S01]  /*2d70*/  UMOV UR6, 0xa050209c ;  /* 0xa050209c00067882 */ /* 0x000fe20000000000 */
[----:B------:R-:W-:Y:S01]  /*2d80*/  IMAD.MOV.U32 R10, RZ, RZ, -0x645b9185 ;  /* 0x9ba46e7bff0a7424 */ /* 0x000fe200078e00ff */
[----:B------:R-:W-:Y:S01]  /*2d90*/  UMOV UR7, 0x41943281 ;  /* 0x4194328100077882 */ /* 0x000fe20000000000 */
[----:B------:R-:W-:Y:S01]  /*2da0*/  IMAD.MOV.U32 R11, RZ, RZ, 0x416024e9 ;  /* 0x416024e9ff0b7424 */ /* 0x000fe200078e00ff */
[----:B------:R-:W0:Y:S01]  /*2db0*/  MUFU.RCP64H R7, R3 ;  /* 0x0000000300077308 */ /* 0x000e220000001800 */
[----:B------:R-:W-:Y:S01]  /*2dc0*/  IMAD.MOV.U32 R12, RZ, RZ, -0x6c7a2a4f ;  /* 0x9385d5b1ff0c7424 */ /* 0x000fe200078e00ff */
[----:B------:R-:W-:Y:S01]  /*2dd0*/  UMOV UR8, 0x5bc22946 ;  /* 0x5bc2294600087882 */ /* 0x000fe20000000000 */
[----:B------:R-:W-:Y:S01]  /*2de0*/  IMAD.MOV.U32 R13, RZ, RZ, 0x409c26e8 ;  /* 0x409c26e8ff0d7424 */ /* 0x000fe200078e00ff */
[----:B------:R-:W-:Y:S01]  /*2df0*/  UMOV UR9, 0x40839f89 ;  /* 0x40839f8900097882 */ /* 0x000fe20000000000 */
[----:B------:R-:W-:-:S02]  /*2e00*/  VIADD R0, R3, 0xfff00000 ;  /* 0xfff0000003007836 */ /* 0x000fc40000000000 */
[----:B------:R-:W-:Y:S02]  /*2e10*/  IMAD.MOV.U32 R18, RZ, RZ, 0x0 ;  /* 0x00000000ff127424 */ /* 0x000fe400078e00ff */
[----:B------:R-:W-:Y:S01]  /*2e20*/  IMAD.MOV.U32 R19, RZ, RZ, 0x3fd80000 ;  /* 0x3fd80000ff137424 */ /* 0x000fe200078e00ff */
[----:B------:R-:W-:Y:S01]  /*2e30*/  ISETP.GE.U32.AND P0, PT, R0, 0x7fe00000, PT ;  /* 0x7fe000000000780c */ /* 0x000fe20003f06070 */
        /* <DEDUP_REMOVED lines=13> */
[C---:B------:R-:W-:Y:S01]  /*2f10*/  DFMA R12, R8.reuse, UR6, -R12 ;  /* 0x00000006080c7c2b */ /* 0x040fe2000800080c */
[----:B------:R-:W-:Y:S01]  /*2f20*/  UMOV UR6, 0x23c6f55e ;  /* 0x23c6f55e00067882 */ /* 0x000fe20000000000 */
[----:B------:R-:W-:Y:S02]  /*2f30*/  UMOV UR7, 0x405c6ab9 ;  /* 0x405c6ab900077882 */ /* 0x000fe40000000000 */
[C---:B------:R-:W-:Y:S01]  /*2f40*/  DFMA R14, R8.reuse, R10, -UR8 ;  /* 0x80000008080e7e2b */ /* 0x040fe2000800000a */
[----:B------:R-:W-:Y:S01]  /*2f50*/  UMOV UR8, 0x78ecd2d8 ;  /* 0x78ecd2d800087882 */ /* 0x000fe20000000000 */
[----:B------:R-:W0:Y:S01]  /*2f60*/  MUFU.RSQ64H R11, R3 ;  /* 0x00000003000b7308 */ /* 0x000e220000001c00 */
[----:B------:R-:W-:Y:S01]  /*2f70*/  UMOV UR9, 0x403e77cc ;  /* 0x403e77cc00097882 */ /* 0x000fe20000000000 */
[C---:B------:R-:W-:Y:S01]  /*2f80*/  DFMA R12, R8.reuse, R12, UR6 ;  /* 0x00000006080c7e2b */ /* 0x040fe2000800000c */
[----:B------:R-:W-:Y:S01]  /*2f90*/  UMOV UR6, 0xf3bd2fa1 ;  /* 0xf3bd2fa100067882 */ /* 0x000fe20000000000 */
[----:B------:R-:W-:Y:S01]  /*2fa0*/  UMOV UR7, 0x401e61ea ;  /* 0x401e61ea00077882 */ /* 0x000fe20000000000 */
[----:B------:R-:W-:Y:S01]  /*2fb0*/  IMAD.MOV.U32 R10, RZ, RZ, RZ ;  /* 0x000000ffff0a7224 */ /* 0x000fe200078e00ff */
[----:B------:R-:W-:Y:S01]  /*2fc0*/  DFMA R14, R8, R14, UR8 ;  /* 0x00000008080e7e2b */ /* 0x000fe2000800000e */
[----:B------:R-:W-:Y:S01]  /*2fd0*/  UMOV UR8, 0xd0117be9 ;  /* 0xd0117be900087882 */ /* 0x000fe20000000000 */
[----:B------:R-:W-:-:S02]  /*2fe0*/  UMOV UR9, 0x4002f368 ;  /* 0x4002f36800097882 */ /* 0x000fc40000000000 */
[C---:B------:R-:W-:Y:S01]  /*2ff0*/  DFMA R12, R8.reuse, R12, -UR6 ;  /* 0x80000006080c7e2b */ /* 0x040fe2000800000c */
[----:B------:R-:W-:Y:S01]  /*3000*/  UMOV UR6, 0xd9b97dd1 ;  /* 0xd9b97dd100067882 */ /* 0x000fe20000000000 */
[----:B------:R-:W-:Y:S02]  /*3010*/  UMOV UR7, 0x3fe9bf15 ;  /* 0x3fe9bf1500077882 */ /* 0x000fe40000000000 */
[----:B------:R-:W-:Y:S01]  /*3020*/  DFMA R14, R8, R14, -UR8 ;  /* 0x80000008080e7e2b */ /* 0x000fe2000800000e */
[----:B------:R-:W-:Y:S01]  /*3030*/  UMOV UR8, 0x86009a25 ;  /* 0x86009a2500087882 */ /* 0x000fe20000000000 */
[----:B------:R-:W-:Y:S01]  /*3040*/  UMOV UR9, 0x3fd7bcc7 ;  /* 0x3fd7bcc700097882 */ /* 0x000fe20000000000 */
[----:B0-----:R-:W-:Y:S02]  /*3050*/  DMUL R16, R10, R10 ;  /* 0x0000000a0a107228 */ /* 0x001fe40000000000 */
[C---:B------:R-:W-:Y:S01]  /*3060*/  DFMA R12, R8.reuse, R12, UR6 ;  /* 0x00000006080c7e2b */ /* 0x040fe2000800000c */
[----:B------:R-:W-:Y:S01]  /*3070*/  UMOV UR6, 0xf93d7d19 ;  /* 0xf93d7d1900067882 */ /* 0x000fe20000000000 */
[----:B------:R-:W-:Y:S01]  /*3080*/  UMOV UR7, 0x3fc8bfec ;  /* 0x3fc8bfec00077882 */ /* 0x000fe20000000000 */
[----:B------:R-:W-:Y:S01]  /*3090*/  DFMA R14, R8, R14, UR8 ;  /* 0x00000008080e7e2b */ /* 0x000fe2000800000e */
[----:B------:R-:W-:Y:S01]  /*30a0*/  UMOV UR8, 0xfc51bc7a ;  /* 0xfc51bc7a00087882 */ /* 0x000fe20000000000 */
[----:B------:R-:W-:Y:S01]  /*30b0*/  UMOV UR9, 0x3fc4ffff ;  /* 0x3fc4ffff00097882 */ /* 0x000fe20000000000 */
[----:B------:R-:W-:-:S02]  /*30c0*/  DFMA R16, -R16, |R4|, 1 ;  /* 0x3ff000001010742b */ /* 0x000fc40000000504 */
[C---:B------:R-:W-:Y:S01]  /*30d0*/  DFMA R12, R8.reuse, R12, -UR6 ;  /* 0x80000006080c7e2b */ /* 0x040fe2000800000c */
[----:B------:R-:W-:Y:S01]  /*30e0*/  UMOV UR6, 0xf756aa6c ;  /* 0xf756aa6c00067882 */ /* 0x000fe20000000000 */
[----:B------:R-:W-:Y:S01]  /*30f0*/  UMOV UR7, 0x3fc7ffff ;  /* 0x3fc7ffff00077882 */ /* 0x000fe20000000000 */
[----:B------:R-:W-:Y:S01]  /*3100*/  DFMA R14, R8, R14, -UR8 ;  /* 0x80000008080e7e2b */ /* 0x000fe2000800000e */
        /* <DEDUP_REMOVED lines=15> */
[----:B------:R-:W-:Y:S05]  /*3200*/  CALL.REL.NOINC `($__internal_5_$__cuda_sm20_drsqrt_f64_slowpath_v2) ;  /* 0x0000000c00487944 */ /* 0x000fea0003c00000 */
.L_x_143:
        /* <DEDUP_REMOVED lines=20> */
[----:B------:R-:W-:-:S07]  /*3350*/  MOV R10, 0x3370 ;  /* 0x00003370000a7802 */ /* 0x000fce0000000f00 */
[----:B------:R-:W-:Y:S05]  /*3360*/  CALL.REL.NOINC `($_Z3_y1Pdd$__internal_trig_reduction_slowpathd) ;  /* 0x0000000c00747944 */ /* 0x000fea0003c00000 */
[----:B------:R-:W-:Y:S02]  /*3370*/  IMAD.MOV.U32 R4, RZ, RZ, R2 ;  /* 0x000000ffff047224 */ /* 0x000fe400078e0002 */
[----:B------:R-:W-:-:S07]  /*3380*/  IMAD.MOV.U32 R5, RZ, RZ, R3 ;  /* 0x000000ffff057224 */ /* 0x000fce00078e0003 */
.L_x_144:
        /* <DEDUP_REMOVED lines=28> */
[----:B------:R-:W-:-:S07]  /*3550*/  MOV R10, 0x3570 ;  /* 0x00003570000a7802 */ /* 0x000fce0000000f00 */
[----:B------:R-:W-:Y:S05]  /*3560*/  CALL.REL.NOINC `($_Z3_y1Pdd$__internal_trig_reduction_slowpathd) ;  /* 0x0000000800f47944 */ /* 0x000fea0003c00000 */
.L_x_146:
[----:B------:R-:W-:-:S07]  /*3570*/  VIADD R0, R0, 0x1 ;  /* 0x0000000100007836 */ /* 0x000fce0000000000 */
.L_x_145:
        /* <DEDUP_REMOVED lines=30> */
.L_x_127:
[----:B------:R-:W0:Y:S01]  /*3760*/  LDCU.64 UR6, c[0x0][0x388] ;  /* 0x00007100ff0677ac */ /* 0x000e220008000a00 */
[----:B------:R-:W1:Y:S01]  /*3770*/  LDC.64 R4, c[0x0][0x380] ;  /* 0x0000e000ff047b82 */ /* 0x000e620000000a00 */
[----:B------:R-:W-:Y:S01]  /*3780*/  IMAD.MOV.U32 R7, RZ, RZ, -0x100000 ;  /* 0xfff00000ff077424 */ /* 0x000fe200078e00ff */
[----:B0-----:R-:W-:Y:S02]  /*3790*/  DSETP.NEU.AND P1, PT, RZ, UR6, PT ;  /* 0x00000006ff007e2a */ /* 0x001fe4000bf2d000 */
[----:B------:R-:W-:-:S04]  /*37a0*/  DSETP.LTU.AND P0, PT, RZ, UR6, PT ;  /* 0x00000006ff007e2a */ /* 0x000fc8000bf09000 */
[----:B------:R-:W-:Y:S02]  /*37b0*/  FSEL R7, R7, -QNAN , !P1 ;  /* 0xfff8000007077808 */ /* 0x000fe40004800000 */
[----:B------:R-:W-:Y:S02]  /*37c0*/  FSEL R2, R2, RZ, P0 ;  /* 0x000000ff02027208 */ /* 0x000fe40000000000 */
[----:B------:R-:W-:-:S05]  /*37d0*/  FSEL R3, R3, R7, P0 ;  /* 0x0000000703037208 */ /* 0x000fca0000000000 */
[----:B-1----:R-:W-:Y:S01]  /*37e0*/  STG.E.64 desc[UR4][R4.64], R2 ;  /* 0x0000000204007986 */ /* 0x002fe2000c101b04 */
[----:B------:R-:W-:Y:S05]  /*37f0*/  EXIT ;  /* 0x000000000000794d */ /* 0x000fea0003800000 */
        .weak           $__internal_3_$__cuda_sm20_dblrcp_rn_slowpath_v3
        .type           $__internal_3_$__cuda_sm20_dblrcp_rn_slowpath_v3,@function
        .size           $__internal_3_$__cuda_sm20_dblrcp_rn_slowpath_v3,($__internal_4_$__cuda_sm20_div_rn_f64_full - $__internal_3_$__cuda_sm20_dblrcp_rn_slowpath_v3)
$__internal_3_$__cuda_sm20_dblrcp_rn_slowpath_v3:
        /* <DEDUP_REMOVED lines=10> */
[----:B------:R-:W-:Y:S02]  /*38a0*/  VIADD R7, R5, 0xc0200000 ;  /* 0xc020000005077836 */ /* 0x000fe40000000000 */
[----:B------:R-:W-:Y:S02]  /*38b0*/  IMAD.MOV.U32 R6, RZ, RZ, R4 ;  /* 0x000000ffff067224 */ /* 0x000fe400078e0004 */
[----:B------:R-:W0:Y:S04]  /*38c0*/  MUFU.RCP64H R13, R7 ;  /* 0x00000007000d7308 */ /* 0x000e280000001800 */
[----:B0-----:R-:W-:-:S08]  /*38d0*/  DFMA R14, -R6, R12, 1 ;  /* 0x3ff00000060e742b */ /* 0x001fd0000000010c */
[----:B------:R-:W-:-:S08]  /*38e0*/  DFMA R14, R14, R14, R14 ;  /* 0x0000000e0e0e722b */ /* 0x000fd0000000000e */
[----:B------:R-:W-:-:S08]  /*38f0*/  DFMA R14, R12, R14, R12 ;  /* 0x0000000e0c0e722b */ /* 0x000fd0000000000c */
[----:B------:R-:W-:-:S08]  /*3900*/  DFMA R12, -R6, R14, 1 ;  /* 0x3ff00000060c742b */ /* 0x000fd0000000010e */
[----:B------:R-:W-:-:S08]  /*3910*/  DFMA R12, R14, R12, R14 ;  /* 0x0000000c0e0c722b */ /* 0x000fd0000000000e */
[----:B------:R-:W-:-:S08]  /*3920*/  DMUL R12, R12, 2.2250738585072013831e-308 ;  /* 0x001000000c0c7828 */ /* 0x000fd00000000000 */
[----:B------:R-:W-:-:S08]  /*3930*/  DFMA R4, R12, -R4, 1 ;  /* 0x3ff000000c04742b */ /* 0x000fd00000000804 */
[----:B------:R-:W-:-:S08]  /*3940*/  DFMA R4, R4, R4, R4 ;  /* 0x000000040404722b */ /* 0x000fd00000000004 */
[----:B------:R-:W-:Y:S01]  /*3950*/  DFMA R6, R12, R4, R12 ;  /* 0x000000040c06722b */ /* 0x000fe2000000000c */
[----:B------:R-:W-:Y:S10]  /*3960*/  BRA `(.L_x_148) ;  /* 0x0000000000307947 */ /* 0x000ff40003800000 */
.L_x_149:
[----:B------:R-:W-:Y:S01]  /*3970*/  DMUL R4, R4, 8.11296384146066816958e+31 ;  /* 0x4690000004047828 */ /* 0x000fe20000000000 */
[----:B------:R-:W-:-:S05]  /*3980*/  IMAD.MOV.U32 R6, RZ, RZ, R12 ;  /* 0x000000ffff067224 */ /* 0x000fca00078e000c */
        /* <DEDUP_REMOVED lines=8> */
.L_x_147:
[----:B------:R-:W-:Y:S01]  /*3a10*/  LOP3.LUT R7, R5, 0x80000, RZ, 0xfc, !PT ;  /* 0x0008000005077812 */ /* 0x000fe200078efcff */
[----:B------:R-:W-:-:S07]  /*3a20*/  IMAD.MOV.U32 R6, RZ, RZ, R4 ;  /* 0x000000ffff067224 */ /* 0x000fce00078e0004 */
.L_x_148:
[----:B------:R-:W-:Y:S02]  /*3a30*/  IMAD.MOV.U32 R4, RZ, RZ, R0 ;  /* 0x000000ffff047224 */ /* 0x000fe400078e0000 */
[----:B------:R-:W-:Y:S02]  /*3a40*/  IMAD.MOV.U32 R5, RZ, RZ, 0x0 ;  /* 0x00000000ff057424 */ /* 0x000fe400078e00ff */
[----:B------:R-:W-:Y:S02]  /*3a50*/  IMAD.MOV.U32 R14, RZ, RZ, R6 ;  /* 0x000000ffff0e7224 */ /* 0x000fe400078e0006 */
[----:B------:R-:W-:Y:S01]  /*3a60*/  IMAD.MOV.U32 R15, RZ, RZ, R7 ;  /* 0x000000ffff0f7224 */ /* 0x000fe200078e0007 */
[----:B------:R-:W-:Y:S06]  /*3a70*/  RET.REL.NODEC R4 `(_Z3_y1Pdd) ;  /* 0xffffffc404607950 */ /* 0x000fec0003c3ffff */
        .weak           $__internal_4_$__cuda_sm20_div_rn_f64_full
        .type           $__internal_4_$__cuda_sm20_div_rn_f64_full,@function
        .size           $__internal_4_$__cuda_sm20_div_rn_f64_full,($__internal_5_$__cuda_sm20_drsqrt_f64_slowpath_v2 - $__internal_4_$__cuda_sm20_div_rn_f64_full)
$__internal_4_$__cuda_sm20_div_rn_f64_full:
[C---:B------:R-:W-:Y:S01]  /*3a80*/  FSETP.GEU.AND P0, PT, |R7|.reuse, 1.469367938527859385e-39, PT ;  /* 0x001000000700780b */ /* 0x040fe20003f0e200 */
[----:B------:R-:W-:Y:S01]  /*3a90*/  IMAD.MOV.U32 R4, RZ, RZ, 0x1 ;  /* 0x00000001ff047424 */ /* 0x000fe200078e00ff */
[C---:B------:R-:W-:Y:S01]  /*3aa0*/  LOP3.LUT R2, R7.reuse, 0x800fffff, RZ, 0xc0, !PT ;  /* 0x800fffff07027812 */ /* 0x040fe200078ec0ff */
[----:B------:R-:W-:Y:S01]  /*3ab0*/  IMAD.MOV.U32 R16, RZ, RZ, 0x1ca00000 ;  /* 0x1ca00000ff107424 */ /* 0x000fe200078e00ff */
[----:B------:R-:W-:Y:S01]  /*3ac0*/  LOP3.LUT R14, R7, 0x7ff00000, RZ, 0xc0, !PT ;  /* 0x7ff00000070e7812 */ /* 0x000fe200078ec0ff */
[----:B------:R-:W-:Y:S01]  /*3ad0*/  IMAD.MOV.U32 R18, RZ, RZ, 0x3fe00000 ;  /* 0x3fe00000ff127424 */ /* 0x000fe200078e00ff */
[----:B------:R-:W-:Y:S01]  /*3ae0*/  LOP3.LUT R3, R2, 0x3ff00000, RZ, 0xfc, !PT ;  /* 0x3ff0000002037812 */ /* 0x000fe200078efcff */
[----:B------:R-:W-:Y:S01]  /*3af0*/  IMAD.MOV.U32 R2, RZ, RZ, R6 ;  /* 0x000000ffff027224 */ /* 0x000fe200078e0006 */
[----:B------:R-:W-:Y:S01]  /*3b00*/  ISETP.LE.U32.AND P1, PT, R14, 0x3fe00000, PT ;  /* 0x3fe000000e00780c */ /* 0x000fe20003f23070 */
[----:B------:R-:W-:Y:S02]  /*3b10*/  IMAD.MOV.U32 R15, RZ, RZ, R14 ;  /* 0x000000ffff0f7224 */ /* 0x000fe400078e000e */
[----:B------:R-:W-:Y:S01]  /*3b20*/  VIADD R17, R18, 0xffffffff ;  /* 0xffffffff12117836 */ /* 0x000fe20000000000 */
[----:B------:R-:W-:Y:S01]  /*3b30*/  SEL R16, R16, 0x63400000, !P1 ;  /* 0x6340000010107807 */ /* 0x000fe20004800000 */
[----:B------:R-:W-:-:S06]  /*3b40*/  @!P0 DMUL R2, R6, 8.98846567431157953865e+307 ;  /* 0x7fe0000006028828 */ /* 0x000fcc0000000000 */
[----:B------:R-:W0:Y:S04]  /*3b50*/  MUFU.RCP64H R5, R3 ;  /* 0x0000000300057308 */ /* 0x000e280000001800 */
[----:B------:R-:W-:Y:S02]  /*3b60*/  @!P0 LOP3.LUT R15, R3, 0x7ff00000, RZ, 0xc0, !PT ;  /* 0x7ff00000030f8812 */ /* 0x000fe400078ec0ff */
[----:B------:R-:W-:-:S03]  /*3b70*/  ISETP.GT.U32.AND P0, PT, R17, 0x7feffffe, PT ;  /* 0x7feffffe1100780c */ /* 0x000fc60003f04070 */
[----:B------:R-:W-:-:S05]  /*3b80*/  VIADD R17, R15, 0xffffffff ;  /* 0xffffffff0f117836 */ /* 0x000fca0000000000 */
[----:B------:R-:W-:Y:S01]  /*3b90*/  ISETP.GT.U32.OR P0, PT, R17, 0x7feffffe, P0 ;  /* 0x7feffffe1100780c */ /* 0x000fe20000704470 */
[----:B0-----:R-:W-:-:S08]  /*3ba0*/  DFMA R8, R4, -R2, 1 ;  /* 0x3ff000000408742b */ /* 0x001fd00000000802 */
[----:B------:R-:W-:-:S08]  /*3bb0*/  DFMA R8, R8, R8, R8 ;  /* 0x000000080808722b */ /* 0x000fd00000000008 */
[----:B------:R-:W-:-:S08]  /*3bc0*/  DFMA R8, R4, R8, R4 ;  /* 0x000000080408722b */ /* 0x000fd00000000004 */
[----:B------:R-:W-:-:S08]  /*3bd0*/  DFMA R4, R8, -R2, 1 ;  /* 0x3ff000000804742b */ /* 0x000fd00000000802 */
[----:B------:R-:W-:Y:S01]  /*3be0*/  DFMA R4, R8, R4, R8 ;  /* 0x000000040804722b */ /* 0x000fe20000000008 */
[----:B------:R-:W-:Y:S01]  /*3bf0*/  LOP3.LUT R9, R16, 0x80045f30, RZ, 0xfc, !PT ;  /* 0x80045f3010097812 */ /* 0x000fe200078efcff */
[----:B------:R-:W-:-:S06]  /*3c00*/  IMAD.MOV.U32 R8, RZ, RZ, 0x6dc9c883 ;  /* 0x6dc9c883ff087424 */ /* 0x000fcc00078e00ff */
[----:B------:R-:W-:-:S08]  /*3c10*/  DMUL R10, R4, R8 ;  /* 0x00000008040a7228 */ /* 0x000fd00000000000 */
[----:B------:R-:W-:-:S08]  /*3c20*/  DFMA R12, R10, -R2, R8 ;  /* 0x800000020a0c722b */ /* 0x000fd00000000008 */
[----:B------:R-:W-:Y:S01]  /*3c30*/  DFMA R4, R4, R12, R10 ;  /* 0x0000000c0404722b */ /* 0x000fe2000000000a */
[----:B------:R-:W-:Y:S10]  /*3c40*/  @P0 BRA `(.L_x_150) ;  /* 0x0000000000680947 */ /* 0x000ff40003800000 */
[----:B------:R-:W-:Y:S02]  /*3c50*/  IMAD.MOV R11, RZ, RZ, -R14 ;  /* 0x000000ffff0b7224 */ /* 0x000fe400078e0a0e */
[----:B------:R-:W-:Y:S02]  /*3c60*/  IMAD.MOV.U32 R10, RZ, RZ, 0x3fe00000 ;  /* 0x3fe00000ff0a7424 */ /* 0x000fe400078e00ff */
[----:B------:R-:W-:-:S03]  /*3c70*/  IMAD.MOV.U32 R12, RZ, RZ, RZ ;  /* 0x000000ffff0c7224 */ /* 0x000fc600078e00ff */
[----:B------:R-:W-:-:S04]  /*3c80*/  VIADDMNMX R10, R11, R10, 0xb9600000, !PT ;  /* 0xb96000000b0a7446 */ /* 0x000fc8000780010a */
[----:B------:R-:W-:-:S05]  /*3c90*/  VIMNMX R11, PT, PT, R10, 0x46a00000, PT ;  /* 0x46a000000a0b7848 */ /* 0x000fca0003fe0100 */
[----:B------:R-:W-:-:S04]  /*3ca0*/  IMAD.IADD R16, R11, 0x1, -R16 ;  /* 0x000000010b107824 */ /* 0x000fc800078e0a10 */
[----:B------:R-:W-:-:S06]  /*3cb0*/  VIADD R13, R16, 0x7fe00000 ;  /* 0x7fe00000100d7836 */ /* 0x000fcc0000000000 */
        /* <DEDUP_REMOVED lines=9> */
[----:B------:R-:W-:Y:S02]  /*3d50*/  IMAD.MOV R3, RZ, RZ, -R16 ;  /* 0x000000ffff037224 */ /* 0x000fe400078e0a10 */
[----:B------:R-:W-:-:S06]  /*3d60*/  IMAD.MOV.U32 R2, RZ, RZ, RZ ;  /* 0x000000ffff027224 */ /* 0x000fcc00078e00ff */
[----:B------:R-:W-:Y:S02]  /*3d70*/  DFMA R2, R10, -R2, R4 ;  /* 0x800000020a02722b */ /* 0x000fe40000000004 */
[----:B------:R-:W-:-:S04]  /*3d80*/  DMUL.RP R4, R4, R12 ;  /* 0x0000000c04047228 */ /* 0x000fc80000008000 */
[----:B------:R-:W-:-:S04]  /*3d90*/  IADD3 R2, PT, PT, -R16, -0x43300000, RZ ;  /* 0xbcd0000010027810 */ /* 0x000fc80007ffe1ff */
[----:B------:R-:W-:Y:S02]  /*3da0*/  FSETP.NEU.AND P0, PT, |R3|, R2, PT ;  /* 0x000000020300720b */ /* 0x000fe40003f0d200 */
[----:B------:R-:W-:Y:S02]  /*3db0*/  LOP3.LUT R7, R5, R7, RZ, 0x3c, !PT ;  /* 0x0000000705077212 */ /* 0x000fe400078e3cff */
[----:B------:R-:W-:Y:S02]  /*3dc0*/  FSEL R10, R4, R10, !P0 ;  /* 0x0000000a040a7208 */ /* 0x000fe40004000000 */
[----:B------:R-:W-:Y:S01]  /*3dd0*/  FSEL R11, R7, R11, !P0 ;  /* 0x0000000b070b7208 */ /* 0x000fe20004000000 */
[----:B------:R-:W-:Y:S06]  /*3de0*/  BRA `(.L_x_151) ;  /* 0x0000000000447947 */ /* 0x000fec0003800000 */
.L_x_150:
[----:B------:R-:W-:-:S14]  /*3df0*/  DSETP.NAN.AND P0, PT, R6, R6, PT ;  /* 0x000000060600722a */ /* 0x000fdc0003f08000 */
[----:B------:R-:W-:Y:S05]  /*3e00*/  @P0 BRA `(.L_x_152) ;  /* 0x0000000000340947 */ /* 0x000fea0003800000 */
[----:B------:R-:W-:Y:S01]  /*3e10*/  ISETP.NE.AND P0, PT, R18, R15, PT ;  /* 0x0000000f1200720c */ /* 0x000fe20003f05270 */
[----:B------:R-:W-:Y:S02]  /*3e20*/  IMAD.MOV.U32 R10, RZ, RZ, 0x0 ;  /* 0x00000000ff0a7424 */ /* 0x000fe400078e00ff */
[----:B------:R-:W-:-:S10]  /*3e30*/  IMAD.MOV.U32 R11, RZ, RZ, -0x80000 ;  /* 0xfff80000ff0b7424 */ /* 0x000fd400078e00ff */
[----:B------:R-:W-:Y:S05]  /*3e40*/  @!P0 BRA `(.L_x_151) ;  /* 0x00000000002c8947 */ /* 0x000fea0003800000 */
[----:B------:R-:W-:Y:S02]  /*3e50*/  ISETP.NE.AND P0, PT, R18, 0x7ff00000, PT ;  /* 0x7ff000001200780c */ /* 0x000fe40003f05270 */
[----:B------:R-:W-:Y:S02]  /*3e60*/  LOP3.LUT R6, R7, 0xbfe45f30, RZ, 0x3c, !PT ;  /* 0xbfe45f3007067812 */ /* 0x000fe400078e3cff */
[----:B------:R-:W-:Y:S02]  /*3e70*/  ISETP.EQ.OR P0, PT, R15, RZ, !P0 ;  /* 0x000000ff0f00720c */ /* 0x000fe40004702670 */
[----:B------:R-:W-:-:S11]  /*3e80*/  LOP3.LUT R11, R6, 0x80000000, RZ, 0xc0, !PT ;  /* 0x80000000060b7812 */ /* 0x000fd600078ec0ff */
[----:B------:R-:W-:Y:S01]  /*3e90*/  @P0 LOP3.LUT R2, R11, 0x7ff00000, RZ, 0xfc, !PT ;  /* 0x7ff000000b020812 */ /* 0x000fe200078efcff */
[----:B------:R-:W-:Y:S02]  /*3ea0*/  @!P0 IMAD.MOV.U32 R10, RZ, RZ, RZ ;  /* 0x000000ffff0a8224 */ /* 0x000fe400078e00ff */
[----:B------:R-:W-:Y:S02]  /*3eb0*/  @P0 IMAD.MOV.U32 R10, RZ, RZ, RZ ;  /* 0x000000ffff0a0224 */ /* 0x000fe400078e00ff */
[----:B------:R-:W-:Y:S01]  /*3ec0*/  @P0 IMAD.MOV.U32 R11, RZ, RZ, R2 ;  /* 0x000000ffff0b0224 */ /* 0x000fe200078e0002 */
[----:B------:R-:W-:Y:S06]  /*3ed0*/  BRA `(.L_x_151) ;  /* 0x0000000000087947 */ /* 0x000fec0003800000 */
.L_x_152:
[----:B------:R-:W-:Y:S01]  /*3ee0*/  LOP3.LUT R11, R7, 0x80000, RZ, 0xfc, !PT ;  /* 0x00080000070b7812 */ /* 0x000fe200078efcff */
[----:B------:R-:W-:-:S07]  /*3ef0*/  IMAD.MOV.U32 R10, RZ, RZ, R6 ;  /* 0x000000ffff0a7224 */ /* 0x000fce00078e0006 */
.L_x_151:
[----:B------:R-:W-:Y:S02]  /*3f00*/  IMAD.MOV.U32 R2, RZ, RZ, R0 ;  /* 0x000000ffff027224 */ /* 0x000fe400078e0000 */
[----:B------:R-:W-:-:S04]  /*3f10*/  IMAD.MOV.U32 R3, RZ, RZ, 0x0 ;  /* 0x00000000ff037424 */ /* 0x000fc800078e00ff */
[----:B------:R-:W-:Y:S05]  /*3f20*/  RET.REL.NODEC R2 `(_Z3_y1Pdd) ;  /* 0xffffffc002347950 */ /* 0x000fea0003c3ffff */
        .weak           $__internal_5_$__cuda_sm20_drsqrt_f64_slowpath_v2
        .type           $__internal_5_$__cuda_sm20_drsqrt_f64_slowpath_v2,@function
        .size           $__internal_5_$__cuda_sm20_drsqrt_f64_slowpath_v2,($_Z3_y1Pdd$__internal_trig_reduction_slowpathd - $__internal_5_$__cuda_sm20_drsqrt_f64_slowpath_v2)
$__internal_5_$__cuda_sm20_drsqrt_f64_slowpath_v2:
        /* <DEDUP_REMOVED lines=24> */
.L_x_154:
[----:B------:R-:W-:Y:S01]  /*40b0*/  DADD R4, R8, R8 ;  /* 0x0000000008047229 */ /* 0x000fe20000000008 */
[----:B------:R-:W-:Y:S10]  /*40c0*/  BRA `(.L_x_155) ;  /* 0x0000000000087947 */ /* 0x000ff40003800000 */
.L_x_153:
[----:B------:R-:W-:Y:S01]  /*40d0*/  LOP3.LUT R5, R4, 0x7ff00000, RZ, 0xfc, !PT ;  /* 0x7ff0000004057812 */ /* 0x000fe200078efcff */
[----:B------:R-:W-:-:S07]  /*40e0*/  IMAD.MOV.U32 R4, RZ, RZ, RZ ;  /* 0x000000ffff047224 */ /* 0x000fce00078e00ff */
.L_x_155:
[----:B------:R-:W-:Y:S02]  /*40f0*/  IMAD.MOV.U32 R10, RZ, RZ, R4 ;  /* 0x000000ffff0a7224 */ /* 0x000fe400078e0004 */
[----:B------:R-:W-:Y:S02]  /*4100*/  IMAD.MOV.U32 R11, RZ, RZ, R5 ;  /* 0x000000ffff0b7224 */ /* 0x000fe400078e0005 */
[----:B------:R-:W-:Y:S02]  /*4110*/  IMAD.MOV.U32 R4, RZ, RZ, R0 ;  /* 0x000000ffff047224 */ /* 0x000fe400078e0000 */
[----:B------:R-:W-:-:S04]  /*4120*/  IMAD.MOV.U32 R5, RZ, RZ, 0x0 ;  /* 0x00000000ff057424 */ /* 0x000fc800078e00ff */
[----:B------:R-:W-:Y:S05]  /*4130*/  RET.REL.NODEC R4 `(_Z3_y1Pdd) ;  /* 0xffffffbc04b07950 */ /* 0x000fea0003c3ffff */
        .type           $_Z3_y1Pdd$__internal_trig_reduction_slowpathd,@function
        .size           $_Z3_y1Pdd$__internal_trig_reduction_slowpathd,(.L_x_373 - $_Z3_y1Pdd$__internal_trig_reduction_slowpathd)
$_Z3_y1Pdd$__internal_trig_reduction_slowpathd:
        /* <DEDUP_REMOVED lines=14> */
[----:B------:R-:W0:Y:S01]  /*4220*/  LDC.64 R2, c[0x4][RZ] ;  /* 0x01000000ff027b82 */ /* 0x000e220000000a00 */
[C---:B------:R-:W-:Y:S01]  /*4230*/  SHF.L.U64.HI R11, R18.reuse, 0xb, R19 ;  /* 0x0000000b120b7819 */ /* 0x040fe20000010213 */
[----:B------:R-:W-:Y:S01]  /*4240*/  IMAD.SHL.U32 R9, R18, 0x800, RZ ;  /* 0x0000080012097824 */ /* 0x000fe200078e00ff */
[----:B------:R-:W-:Y:S01]  /*4250*/  IADD3 R12, PT, PT, RZ, -R0, -R7 ;  /* 0x80000000ff0c7210 */ /* 0x000fe20007ffe807 */
[----:B------:R-:W-:Y:S01]  /*4260*/  IMAD.MOV.U32 R8, RZ, RZ, RZ ;  /* 0x000000ffff087224 */ /* 0x000fe200078e00ff */
[----:B------:R-:W-:Y:S02]  /*4270*/  CS2R R20, SRZ ;  /* 0x0000000000147805 */ /* 0x000fe4000001ff00 */
[----:B------:R-:W-:Y:S01]  /*4280*/  LOP3.LUT R11, R11, 0x80000000, RZ, 0xfc, !PT ;  /* 0x800000000b0b7812 */ /* 0x000fe200078efcff */
[----:B------:R-:W1:Y:S01]  /*4290*/  LDCU.64 UR6, c[0x0][0x358] ;  /* 0x00006b00ff0677ac */ /* 0x000e620008000a00 */
[----:B------:R-:W-:-:S05]  /*42a0*/  NOP ;  /* 0x0000000000007918 */ /* 0x000fca0000000000 */
.L_x_158:
[----:B0-----:R-:W-:-:S06]  /*42b0*/  IMAD.WIDE R4, R13, 0x8, R2 ;  /* 0x000000080d047825 */ /* 0x001fcc00078e0202 */
[----:B-1----:R-:W2:Y:S01]  /*42c0*/  LDG.E.64.CONSTANT R4, desc[UR6][R4.64] ;  /* 0x0000000604047981 */ /* 0x002ea2000c1e9b00 */
[----:B------:R-:W-:Y:S02]  /*42d0*/  VIADD R12, R12, 0x1 ;  /* 0x000000010c0c7836 */ /* 0x000fe40000000000 */
[----:B------:R-:W-:Y:S02]  /*42e0*/  VIADD R13, R13, 0x1 ;  /* 0x000000010d0d7836 */ /* 0x000fe40000000000 */
[----:B--2---:R-:W-:-:S04]  /*42f0*/  IMAD.WIDE.U32 R20, P2, R4, R9, R20 ;  /* 0x0000000904147225 */ /* 0x004fc80007840014 */
[----:B------:R-:W-:Y:S02]  /*4300*/  IMAD R15, R4, R11, RZ ;  /* 0x0000000b040f7224 */ /* 0x000fe400078e02ff */
[CC--:B------:R-:W-:Y:S02]  /*4310*/  IMAD R14, R5.reuse, R9.reuse, RZ ;  /* 0x00000009050e7224 */ /* 0x0c0fe400078e02ff */
[----:B------:R-:W-:Y:S01]  /*4320*/  IMAD.HI.U32 R23, R5, R9, RZ ;  /* 0x0000000905177227 */ /* 0x000fe200078e00ff */
[----:B------:R-:W-:-:S03]  /*4330*/  IADD3 R21, P0, PT, R15, R21, RZ ;  /* 0x000000150f157210 */ /* 0x000fc60007f1e0ff */
[----:B------:R-:W-:Y:S01]  /*4340*/  IMAD R15, R8, 0x8, R1 ;  /* 0x00000008080f7824 */ /* 0x000fe200078e0201 */
[----:B------:R-:W-:Y:S01]  /*4350*/  IADD3 R21, P1, PT, R14, R21, RZ ;  /* 0x000000150e157210 */ /* 0x000fe20007f3e0ff */
[----:B------:R-:W-:-:S04]  /*4360*/  IMAD.HI.U32 R14, R4, R11, RZ ;  /* 0x0000000b040e7227 */ /* 0x000fc800078e00ff */
[----:B------:R-:W-:Y:S01]  /*4370*/  IMAD.X R4, RZ, RZ, R14, P2 ;  /* 0x000000ffff047224 */ /* 0x000fe200010e060e */
[----:B------:R0:W-:Y:S01]  /*4380*/  STL.64 [R15], R20 ;  /* 0x000000140f007387 */ /* 0x0001e20000100a00 */
[----:B------:R-:W-:-:S03]  /*4390*/  IMAD.HI.U32 R14, R5, R11, RZ ;  /* 0x0000000b050e7227 */ /* 0x000fc600078e00ff */
[----:B------:R-:W-:Y:S01]  /*43a0*/  IADD3.X R4, P0, PT, R23, R4, RZ, P0, !PT ;  /* 0x0000000417047210 */ /* 0x000fe2000071e4ff */
[----:B------:R-:W-:Y:S02]  /*43b0*/  IMAD R5, R5, R11, RZ ;  /* 0x0000000b05057224 */ /* 0x000fe400078e02ff */
[----:B------:R-:W-:-:S03]  /*43c0*/  VIADD R8, R8, 0x1 ;  /* 0x0000000108087836 */ /* 0x000fc60000000000 */
[----:B------:R-:W-:Y:S01]  /*43d0*/  IADD3.X R5, P1, PT, R5, R4, RZ, P1, !PT ;  /* 0x0000000405057210 */ /* 0x000fe20000f3e4ff */
[----:B------:R-:W-:Y:S01]  /*43e0*/  IMAD.X R4, RZ, RZ, R14, P0 ;  /* 0x000000ffff047224 */ /* 0x000fe200000e060e */
[----:B------:R-:W-:-:S03]  /*43f0*/  ISETP.NE.AND P0, PT, R12, -0xf, PT ;  /* 0xfffffff10c00780c */ /* 0x000fc60003f05270 */
[----:B------:R-:W-:Y:S02]  /*4400*/  IMAD.X R4, RZ, RZ, R4, P1 ;  /* 0x000000ffff047224 */ /* 0x000fe400008e0604 */
[----:B0-----:R-:W-:Y:S02]  /*4410*/  IMAD.MOV.U32 R20, RZ, RZ, R5 ;  /* 0x000000ffff147224 */ /* 0x001fe400078e0005 */
[----:B------:R-:W-:-:S06]  /*4420*/  IMAD.MOV.U32 R21, RZ, RZ, R4 ;  /* 0x000000ffff157224 */ /* 0x000fcc00078e0004 */
[----:B------:R-:W-:Y:S05]  /*4430*/  @P0 BRA `(.L_x_158) ;  /* 0xfffffffc009c0947 */ /* 0x000fea000383ffff */
[----:B------:R-:W-:-:S07]  /*4440*/  IMAD.MOV.U32 R13, RZ, RZ, R7 ;  /* 0x000000ffff0d7224 */ /* 0x000fce00078e0007 */
.L_x_157:
[----:B------:R-:W-:Y:S01]  /*4450*/  LOP3.LUT P0, R23, R6, 0x3f, RZ, 0xc0, !PT ;  /* 0x0000003f06177812 */ /* 0x000fe2000780c0ff */
[----:B------:R-:W-:-:S04]  /*4460*/  IMAD.IADD R0, R0, 0x1, R13 ;  /* 0x0000000100007824 */ /* 0x000fc800078e020d */
        /* <DEDUP_REMOVED lines=8> */
[C---:B---3--:R-:W-:Y:S02]  /*44f0*/  @P0 SHF.L.U32 R11, R2.reuse, R23, RZ ;  /* 0x00000017020b0219 */ /* 0x048fe400000006ff */
[----:B------:R-:W-:Y:S02]  /*4500*/  @P0 SHF.R.U64 R6, R7, R0, R9 ;  /* 0x0000000007060219 */ /* 0x000fe40000001209 */
[--C-:B------:R-:W-:Y:S02]  /*4510*/  @P0 SHF.R.U32.HI R15, RZ, 0x1, R3.reuse ;  /* 0x00000001ff0f0819 */ /* 0x100fe40000011603 */
[----:B------:R-:W-:-:S02]  /*4520*/  @P0 SHF.R.U64 R13, R2, 0x1, R3 ;  /* 0x00000001020d0819 */ /* 0x000fc40000001203 */
[-C--:B------:R-:W-:Y:S02]  /*4530*/  @P0 SHF.L.U64.HI R8, R2, R23.reuse, R3 ;  /* 0x0000001702080219 */ /* 0x080fe40000010203 */
[----:B------:R-:W-:Y:S02]  /*4540*/  @P0 SHF.R.U32.HI R7, RZ, R0, R9 ;  /* 0x00000000ff070219 */ /* 0x000fe40000011609 */
[----:B------:R-:W-:Y:S02]  /*4550*/  @P0 LOP3.LUT R2, R11, R6, RZ, 0xfc, !PT ;  /* 0x000000060b020212 */ /* 0x000fe400078efcff */
[----:B----4-:R-:W-:Y:S02]  /*4560*/  @P0 SHF.L.U32 R9, R4, R23, RZ ;  /* 0x0000001704090219 */ /* 0x010fe400000006ff */
[----:B------:R-:W-:Y:S02]  /*4570*/  @P0 SHF.R.U64 R12, R13, R0, R15 ;  /* 0x000000000d0c0219 */ /* 0x000fe4000000120f */
[----:B------:R-:W-:Y:S01]  /*4580*/  @P0 LOP3.LUT R3, R8, R7, RZ, 0xfc, !PT ;  /* 0x0000000708030212 */ /* 0x000fe200078efcff */
[----:B------:R-:W-:Y:S01]  /*4590*/  IMAD.SHL.U32 R8, R2, 0x4, RZ ;  /* 0x0000000402087824 */ /* 0x000fe200078e00ff */
[----:B------:R-:W-:-:S02]  /*45a0*/  @P0 SHF.L.U64.HI R23, R4, R23, R5 ;  /* 0x0000001704170219 */ /* 0x000fc40000010205 */
[----:B------:R-:W-:Y:S02]  /*45b0*/  @P0 LOP3.LUT R4, R9, R12, RZ, 0xfc, !PT ;  /* 0x0000000c09040212 */ /* 0x000fe400078efcff */
[----:B------:R-:W-:Y:S02]  /*45c0*/  @P0 SHF.R.U32.HI R0, RZ, R0, R15 ;  /* 0x00000000ff000219 */ /* 0x000fe4000001160f */
[----:B------:R-:W-:Y:S02]  /*45d0*/  SHF.L.U64.HI R9, R2, 0x2, R3 ;  /* 0x0000000202097819 */ /* 0x000fe40000010203 */
[----:B------:R-:W-:Y:S02]  /*45e0*/  @P0 LOP3.LUT R5, R23, R0, RZ, 0xfc, !PT ;  /* 0x0000000017050212 */ /* 0x000fe400078efcff */
[----:B------:R-:W-:Y:S02]  /*45f0*/  SHF.L.W.U32.HI R3, R3, 0x2, R4 ;  /* 0x0000000203037819 */ /* 0x000fe40000010e04 */
[----:B------:R-:W-:-:S02]  /*4600*/  IADD3 RZ, P0, PT, RZ, -R8, RZ ;  /* 0x80000008ffff7210 */ /* 0x000fc40007f1e0ff */
[----:B------:R-:W-:Y:S02]  /*4610*/  LOP3.LUT R0, RZ, R9, RZ, 0x33, !PT ;  /* 0x00000009ff007212 */ /* 0x000fe400078e33ff */
[----:B------:R-:W-:Y:S02]  /*4620*/  SHF.L.W.U32.HI R4, R4, 0x2, R5 ;  /* 0x0000000204047819 */ /* 0x000fe40000010e05 */
[----:B------:R-:W-:Y:S02]  /*4630*/  LOP3.LUT R2, RZ, R3, RZ, 0x33, !PT ;  /* 0x00000003ff027212 */ /* 0x000fe400078e33ff */
[----:B------:R-:W-:Y:S02]  /*4640*/  IADD3.X R6, P0, PT, RZ, R0, RZ, P0, !PT ;  /* 0x00000000ff067210 */ /* 0x000fe4000071e4ff */
[----:B------:R-:W-:Y:S02]  /*4650*/  LOP3.LUT R7, RZ, R4, RZ, 0x33, !PT ;  /* 0x00000004ff077212 */ /* 0x000fe400078e33ff */
[----:B------:R-:W-:-:S02]  /*4660*/  IADD3.X R0, P1, PT, RZ, R2, RZ, P0, !PT ;  /* 0x00000002ff007210 */ /* 0x000fc4000073e4ff */
        /* <DEDUP_REMOVED lines=8> */
[----:B------:R-:W-:-:S05]  /*46f0*/  @!P0 IMAD.MOV R8, RZ, RZ, -R8 ;  /* 0x000000ffff088224 */ /* 0x000fca00078e0a08 */
[----:B------:R-:W1:Y:S02]  /*4700*/  FLO.U32 R3, R3 ;  /* 0x0000000300037300 */ /* 0x000e6400000e0000 */
[C---:B-1----:R-:W-:Y:S02]  /*4710*/  IADD3 R7, PT, PT, -R3.reuse, 0x1f, RZ ;  /* 0x0000001f03077810 */ /* 0x042fe40007ffe1ff */
[----:B------:R-:W-:-:S03]  /*4720*/  IADD3 R0, PT, PT, -R3, 0x3f, RZ ;  /* 0x0000003f03007810 */ /* 0x000fc60007ffe1ff */
[----:B------:R-:W-:-:S05]  /*4730*/  @P1 IMAD.MOV R0, RZ, RZ, R7 ;  /* 0x000000ffff001224 */ /* 0x000fca00078e0207 */
[----:B------:R-:W-:-:S13]  /*4740*/  ISETP.NE.AND P1, PT, R0, RZ, PT ;  /* 0x000000ff0000720c */ /* 0x000fda0003f25270 */
[----:B0-----:R-:W-:Y:S05]  /*4750*/  @!P1 BRA `(.L_x_159) ;  /* 0x0000000000289947 */ /* 0x001fea0003800000 */
[--C-:B------:R-:W-:Y:S02]  /*4760*/  SHF.R.U64 R7, R8, 0x1, R9.reuse ;  /* 0x0000000108077819 */ /* 0x100fe40000001209 */
[C---:B------:R-:W-:Y:S02]  /*4770*/  LOP3.LUT R3, R0.reuse, 0x3f, RZ, 0xc0, !PT ;  /* 0x0000003f00037812 */ /* 0x040fe400078ec0ff */
[----:B------:R-:W-:Y:S02]  /*4780*/  SHF.R.U32.HI R9, RZ, 0x1, R9 ;  /* 0x00000001ff097819 */ /* 0x000fe40000011609 */
[----:B------:R-:W-:Y:S02]  /*4790*/  LOP3.LUT R6, R0, 0x3f, RZ, 0xc, !PT ;  /* 0x0000003f00067812 */ /* 0x000fe400078e0cff */
[CC--:B------:R-:W-:Y:S02]  /*47a0*/  SHF.L.U64.HI R11, R13.reuse, R3.reuse, R2 ;  /* 0x000000030d0b7219 */ /* 0x0c0fe40000010202 */
[----:B------:R-:W-:-:S02]  /*47b0*/  SHF.L.U32 R3, R13, R3, RZ ;  /* 0x000000030d037219 */ /* 0x000fc400000006ff */
[-CC-:B------:R-:W-:Y:S02]  /*47c0*/  SHF.R.U64 R2, R7, R6.reuse, R9.reuse ;  /* 0x0000000607027219 */ /* 0x180fe40000001209 */
[----:B------:R-:W-:Y:S02]  /*47d0*/  SHF.R.U32.HI R6, RZ, R6, R9 ;  /* 0x00000006ff067219 */ /* 0x000fe40000011609 */
[----:B------:R-:W-:Y:S02]  /*47e0*/  LOP3.LUT R13, R3, R2, RZ, 0xfc, !PT ;  /* 0x00000002030d7212 */ /* 0x000fe400078efcff */
[----:B------:R-:W-:-:S07]  /*47f0*/  LOP3.LUT R2, R11, R6, RZ, 0xfc, !PT ;  /* 0x000000060b027212 */ /* 0x000fce00078efcff */
.L_x_159:
[----:B------:R-:W-:Y:S01]  /*4800*/  IMAD.WIDE.U32 R8, R13, 0x2168c235, RZ ;  /* 0x2168c2350d087825 */ /* 0x000fe200078e00ff */
[----:B------:R-:W-:-:S03]  /*4810*/  SHF.R.U32.HI R5, RZ, 0x1e, R5 ;  /* 0x0000001eff057819 */ /* 0x000fc60000011605 */
[----:B------:R-:W-:Y:S01]  /*4820*/  IMAD.MOV.U32 R6, RZ, RZ, R9 ;  /* 0x000000ffff067224 */ /* 0x000fe200078e0009 */
[----:B------:R-:W-:Y:S01]  /*4830*/  IADD3 RZ, P1, PT, R8, R8, RZ ;  /* 0x0000000808ff7210 */ /* 0x000fe20007f3e0ff */
[----:B------:R-:W-:Y:S01]  /*4840*/  IMAD.MOV.U32 R7, RZ, RZ, RZ ;  /* 0x000000ffff077224 */ /* 0x000fe200078e00ff */
[----:B------:R-:W-:Y:S01]  /*4850*/  LEA.HI R4, R4, R5, RZ, 0x1 ;  /* 0x0000000504047211 */ /* 0x000fe200078f08ff */
[----:B------:R-:W-:-:S04]  /*4860*/  IMAD.HI.U32 R3, R2, -0x36f0255e, RZ ;  /* 0xc90fdaa202037827 */ /* 0x000fc800078e00ff */
        /* <DEDUP_REMOVED lines=13> */
[----:B------:R-:W-:Y:S02]  /*4940*/  IADD3 R2, P2, PT, R6, 0x1, RZ ;  /* 0x0000000106027810 */ /* 0x000fe40007f5e0ff */
[----:B------:R-:W-:Y:S02]  /*4950*/  SEL R7, RZ, 0xffffffff, !P1 ;  /* 0xffffffffff077807 */ /* 0x000fe40004800000 */
[----:B------:R-:W-:Y:S01]  /*4960*/  LOP3.LUT P1, R19, R19, 0x80000000, RZ, 0xc0, !PT ;  /* 0x8000000013137812 */ /* 0x000fe2000782c0ff */
[----:B------:R-:W-:Y:S02]  /*4970*/  IMAD.X R3, RZ, RZ, R3, P2 ;  /* 0x000000ffff037224 */ /* 0x000fe400010e0603 */
[----:B------:R-:W-:Y:S01]  /*4980*/  IMAD.IADD R0, R7, 0x1, -R0 ;  /* 0x0000000107007824 */ /* 0x000fe200078e0a00 */
[----:B------:R-:W-:-:S02]  /*4990*/  @!P0 LOP3.LUT R19, R19, 0x80000000, RZ, 0x3c, !PT ;  /* 0x8000000013138812 */ /* 0x000fc400078e3cff */
[----:B------:R-:W-:Y:S01]  /*49a0*/  SHF.R.U64 R2, R2, 0xa, R3 ;  /* 0x0000000a02027819 */ /* 0x000fe20000001203 */
[----:B------:R-:W-:-:S03]  /*49b0*/  IMAD.SHL.U32 R0, R0, 0x100000, RZ ;  /* 0x0010000000007824 */ /* 0x000fc600078e00ff */
[----:B------:R-:W-:-:S03]  /*49c0*/  IADD3 R2, P2, PT, R2, 0x1, RZ ;  /* 0x0000000102027810 */ /* 0x000fc60007f5e0ff */
[----:B------:R-:W-:Y:S01]  /*49d0*/  @P1 IMAD.MOV R4, RZ, RZ, -R4 ;  /* 0x000000ffff041224 */ /* 0x000fe200078e0a04 */
[----:B------:R-:W-:-:S04]  /*49e0*/  LEA.HI.X R3, R3, RZ, RZ, 0x16, P2 ;  /* 0x000000ff03037211 */ /* 0x000fc800010fb4ff */
[--C-:B------:R-:W-:Y:S02]  /*49f0*/  SHF.R.U64 R2, R2, 0x1, R3.reuse ;  /* 0x0000000102027819 */ /* 0x100fe40000001203 */
[----:B------:R-:W-:Y:S02]  /*4a00*/  SHF.R.U32.HI R3, RZ, 0x1, R3 ;  /* 0x00000001ff037819 */ /* 0x000fe40000011603 */
[----:B------:R-:W-:-:S04]  /*4a10*/  IADD3 R18, P2, P3, RZ, RZ, R2 ;  /* 0x000000ffff127210 */ /* 0x000fc80007b5e002 */
[----:B------:R-:W-:-:S04]  /*4a20*/  IADD3.X R0, PT, PT, R0, 0x3fe00000, R3, P2, P3 ;  /* 0x3fe0000000007810 */ /* 0x000fc800017e6403 */
[----:B------:R-:W-:-:S07]  /*4a30*/  LOP3.LUT R19, R0, R19, RZ, 0xfc, !PT ;  /* 0x0000001300137212 */ /* 0x000fce00078efcff */
.L_x_156:
[----:B------:R-:W-:Y:S02]  /*4a40*/  IMAD.MOV.U32 R11, RZ, RZ, 0x0 ;  /* 0x00000000ff0b7424 */ /* 0x000fe400078e00ff */
[----:B------:R-:W-:Y:S02]  /*4a50*/  IMAD.MOV.U32 R0, RZ, RZ, R4 ;  /* 0x000000ffff007224 */ /* 0x000fe400078e0004 */
[----:B------:R-:W-:Y:S02]  /*4a60*/  IMAD.MOV.U32 R2, RZ, RZ, R18 ;  /* 0x000000ffff027224 */ /* 0x000fe400078e0012 */
[----:B------:R-:W-:Y:S01]  /*4a70*/  IMAD.MOV.U32 R3, RZ, RZ, R19 ;  /* 0x000000ffff037224 */ /* 0x000fe200078e0013 */
[----:B------:R-:W-:Y:S06]  /*4a80*/  RET.REL.NODEC R10 `(_Z3_y1Pdd) ;  /* 0xffffffb40a5c7950 */ /* 0x000fec0003c3ffff */
.L_x_160:
        /* <DEDUP_REMOVED lines=15> */
.L_x_373:


//--------------------- .text._Z3_y0Pdd           --------------------------
	.section	.text._Z3_y0Pdd,"ax",@progbits
	.align	128
        .global         _Z3_y0Pdd
        .type           _Z3_y0Pdd,@function
        .size           _Z3_y0Pdd,(.L_x_375 - _Z3_y0Pdd)
        .other          _Z3_y0Pdd,@"STO_CUDA_ENTRY STV_DEFAULT"
_Z3_y0Pdd:
.text._Z3_y0Pdd:
[----:B------:R-:W0:Y:S08]  /*0000*/  LDC R1, c[0x0][0x37c] ;  /* 0x0000df00ff017b82 */ /* 0x000e300000000800 */
[----:B------:R-:W1:Y:S01]  /*0010*/  LDC.64 R4, c[0x0][0x388] ;  /* 0x0000e200ff047b82 */ /* 0x000e620000000a00 */
[----:B------:R-:W-:Y:S01]  /*0020*/  UMOV UR6, 0x8f9d3f28 ;  /* 0x8f9d3f2800067882 */ /* 0x000fe20000000000 */
[----:B------:R-:W-:Y:S01]  /*0030*/  UMOV UR7, 0x3fe97f4a ;  /* 0x3fe97f4a00077882 */ /* 0x000fe20000000000 */
[----:B------:R-:W2:Y:S01]  /*0040*/  LDCU.64 UR4, c[0x0][0x358] ;  /* 0x00006b00ff0477ac */ /* 0x000ea20008000a00 */
[----:B0-----:R-:W-:Y:S01]  /*0050*/  VIADD R1, R1, 0xffffffd8 ;  /* 0xffffffd801017836 */ /* 0x001fe20000000000 */
[----:B-1----:R-:W-:-:S02]  /*0060*/  DSETP.GTU.AND P0, PT, |R4|, UR6, PT ;  /* 0x0000000604007e2a */ /* 0x002fc4000bf0c200 */
[----:B------:R-:W-:-:S12]  /*0070*/  DADD R2, -RZ, |R4| ;  /* 0x00000000ff027229 */ /* 0x000fd80000000504 */
[----:B--2---:R-:W-:Y:S05]  /*0080*/  @P0 BRA `(.L_x_161) ;  /* 0x0000001c00500947 */ /* 0x004fea0003800000 */
        /* <DEDUP_REMOVED lines=8> */
[--C-:B------:R-:W-:Y:S01]  /*0110*/  IMAD.MOV.U32 R11, RZ, RZ, R3.reuse ;  /* 0x000000ffff0b7224 */ /* 0x100fe200078e0003 */
[----:B------:R-:W-:Y:S01]  /*0120*/  DFMA R8, R6, UR6, -R8 ;  /* 0x0000000606087c2b */ /* 0x000fe20008000808 */
[----:B------:R-:W-:Y:S01]  /*0130*/  UMOV UR6, 0xd2f5f2f5 ;  /* 0xd2f5f2f500067882 */ /* 0x000fe20000000000 */
[----:B------:R-:W-:Y:S01]  /*0140*/  UMOV UR7, 0x3d923102 ;  /* 0x3d92310200077882 */ /* 0x000fe20000000000 */
[----:B------:R-:W-:Y:S01]  /*0150*/  IMAD.MOV.U32 R0, RZ, RZ, R3 ;  /* 0x000000ffff007224 */ /* 0x000fe200078e0003 */
[----:B------:R-:W-:-:S04]  /*0160*/  UMOV UR9, 0x3e15a30c ;  /* 0x3e15a30c00097882 */ /* 0x000fc80000000000 */
[----:B------:R-:W-:Y:S01]  /*0170*/  DFMA R8, R6, R8, UR6 ;  /* 0x0000000606087e2b */ /* 0x000fe20008000008 */
[----:B------:R-:W-:Y:S01]  /*0180*/  UMOV UR6, 0xee7d526e ;  /* 0xee7d526e00067882 */ /* 0x000fe20000000000 */
[----:B------:R-:W-:Y:S01]  /*0190*/  UMOV UR7, 0x3e0a5f2d ;  /* 0x3e0a5f2d00077882 */ /* 0x000fe20000000000 */
[----:B------:R-:W-:-:S05]  /*01a0*/  @!P0 DMUL R10, |R4|, 1.80143985094819840000e+16 ;  /* 0x43500000040a8828 */ /* 0x000fca0000000200 */
[----:B------:R-:W-:Y:S01]  /*01b0*/  DFMA R8, R6, R8, -UR6 ;  /* 0x8000000606087e2b */ /* 0x000fe20008000008 */
[----:B------:R-:W-:Y:S01]  /*01c0*/  UMOV UR6, 0x758b38af ;  /* 0x758b38af00067882 */ /* 0x000fe20000000000 */
[----:B------:R-:W-:-:S03]  /*01d0*/  UMOV UR7, 0x3e7bb77e ;  /* 0x3e7bb77e00077882 */ /* 0x000fc60000000000 */
[----:B------:R-:W-:-:S03]  /*01e0*/  @!P0 IMAD.MOV.U32 R0, RZ, RZ, R11 ;  /* 0x000000ffff008224 */ /* 0x000fc600078e000b */
        /* <DEDUP_REMOVED lines=9> */
[C---:B------:R-:W-:Y:S01]  /*0280*/  DADD R12, R6.reuse, -UR6 ;  /* 0x80000006060c7e29 */ /* 0x040fe20008000000 */
[----:B------:R-:W-:Y:S01]  /*0290*/  UMOV UR6, 0xcf04f123 ;  /* 0xcf04f12300067882 */ /* 0x000fe20000000000 */
[----:B------:R-:W-:Y:S02]  /*02a0*/  UMOV UR7, 0x3f903921 ;  /* 0x3f90392100077882 */ /* 0x000fe40000000000 */
[----:B------:R-:W-:Y:S01]  /*02b0*/  DFMA R8, R6, R8, -UR6 ;  /* 0x8000000606087e2b */ /* 0x000fe20008000008 */
[----:B------:R-:W-:Y:S01]  /*02c0*/  UMOV UR6, 0xd7753176 ;  /* 0xd775317600067882 */ /* 0x000fe20000000000 */
[----:B------:R-:W-:-:S02]  /*02d0*/  UMOV UR7, 0x3fc5db69 ;  /* 0x3fc5db6900077882 */ /* 0x000fc40000000000 */
[----:B------:R-:W-:-:S04]  /*02e0*/  DADD R12, R12, UR8 ;  /* 0x000000080c0c7e29 */ /* 0x000fc80008000000 */
[----:B------:R-:W-:Y:S01]  /*02f0*/  DFMA R8, R6, R8, UR6 ;  /* 0x0000000606087e2b */ /* 0x000fe20008000008 */
[----:B------:R-:W-:Y:S02]  /*0300*/  VIADD R6, R0, 0xffffffff ;  /* 0xffffffff00067836 */ /* 0x000fe40000000000 */
[----:B------:R-:W-:Y:S02]  /*0310*/  IMAD.MOV.U32 R7, RZ, RZ, -0x3ff ;  /* 0xfffffc01ff077424 */ /* 0x000fe400078e00ff */
[----:B------:R-:W-:Y:S01]  /*0320*/  @!P0 IMAD.MOV.U32 R7, RZ, RZ, -0x435 ;  /* 0xfffffbcbff078424 */ /* 0x000fe200078e00ff */
[----:B------:R-:W-:Y:S02]  /*0330*/  ISETP.GT.U32.AND P1, PT, R6, 0x7feffffe, PT ;  /* 0x7feffffe0600780c */ /* 0x000fe40003f24070 */
[----:B------:R-:W-:Y:S01]  /*0340*/  DMUL R8, R8, R12 ;  /* 0x0000000c08087228 */ /* 0x000fe20000000000 */
[----:B------:R-:W-:Y:S02]  /*0350*/  IMAD.MOV.U32 R6, RZ, RZ, R2 ;  /* 0x000000ffff067224 */ /* 0x000fe400078e0002 */
[----:B------:R-:W-:-:S08]  /*0360*/  @!P0 IMAD.MOV.U32 R6, RZ, RZ, R10 ;  /* 0x000000ffff068224 */ /* 0x000fd000078e000a */
        /* <DEDUP_REMOVED lines=66> */
.L_x_162:
[----:B------:R-:W-:Y:S01]  /*0790*/  IMAD.MOV.U32 R6, RZ, RZ, 0x0 ;  /* 0x00000000ff067424 */ /* 0x000fe200078e00ff */
[----:B------:R-:W-:Y:S01]  /*07a0*/  LOP3.LUT P0, RZ, R11, 0x7fffffff, RZ, 0xc0, !PT ;  /* 0x7fffffff0bff7812 */ /* 0x000fe2000780c0ff */
[----:B------:R-:W-:-:S06]  /*07b0*/  IMAD.MOV.U32 R7, RZ, RZ, 0x7ff00000 ;  /* 0x7ff00000ff077424 */ /* 0x000fcc00078e00ff */
[----:B------:R-:W-:-:S10]  /*07c0*/  DFMA R6, R10, R6, +INF ;  /* 0x7ff000000a06742b */ /* 0x000fd40000000006 */
[----:B------:R-:W-:Y:S02]  /*07d0*/  FSEL R10, R6, RZ, P0 ;  /* 0x000000ff060a7208 */ /* 0x000fe40000000000 */
[----:B------:R-:W-:-:S07]  /*07e0*/  FSEL R11, R7, -QNAN , P0 ;  /* 0xfff00000070b7808 */ /* 0x000fce0000000000 */
.L_x_163:
        /* <DEDUP_REMOVED lines=62> */
.L_x_164:
        /* <DEDUP_REMOVED lines=62> */
.L_x_166:
        /* <DEDUP_REMOVED lines=62> */
.L_x_167:
[----:B------:R-:W0:Y:S01]  /*1390*/  MUFU.RCP64H R7, R3 ;  /* 0x0000000300077308 */ /* 0x000e220000001800 */
[----:B------:R-:W-:Y:S01]  /*13a0*/  IMAD.MOV.U32 R6, RZ, RZ, RZ ;  /* 0x000000ffff067224 */ /* 0x000fe200078e00ff */
[----:B------:R-:W-:Y:S01]  /*13b0*/  UMOV UR6, 0x1c34685e ;  /* 0x1c34685e00067882 */ /* 0x000fe20000000000 */
[----:B------:R-:W-:Y:S01]  /*13c0*/  IMAD.MOV.U32 R14, RZ, RZ, 0x23b12b84 ;  /* 0x23b12b84ff0e7424 */ /* 0x000fe200078e00ff */
[----:B------:R-:W-:Y:S01]  /*13d0*/  UMOV UR7, 0x414602fe ;  /* 0x414602fe00077882 */ /* 0x000fe20000000000 */
[----:B------:R-:W-:Y:S01]  /*13e0*/  IMAD.MOV.U32 R15, RZ, RZ, 0x410ecd45 ;  /* 0x410ecd45ff0f7424 */ /* 0x000fe200078e00ff */
[----:B------:R-:W-:Y:S01]  /*13f0*/  UMOV UR8, 0x1f7e5beb ;  /* 0x1f7e5beb00087882 */ /* 0x000fe20000000000 */
[----:B------:R-:W-:Y:S01]  /*1400*/  IMAD.MOV.U32 R16, RZ, RZ, 0x7a655012 ;  /* 0x7a655012ff107424 */ /* 0x000fe200078e00ff */
[----:B------:R-:W-:Y:S01]  /*1410*/  UMOV UR9, 0x407eba13 ;  /* 0x407eba1300097882 */ /* 0x000fe20000000000 */
[----:B------:R-:W-:Y:S02]  /*1420*/  IMAD.MOV.U32 R17, RZ, RZ, 0x40992746 ;  /* 0x40992746ff117424 */ /* 0x000fe400078e00ff */
        /* <DEDUP_REMOVED lines=11> */
[C---:B------:R-:W-:Y:S01]  /*14e0*/  DFMA R14, R12.reuse, R14, -UR6 ;  /* 0x800000060c0e7e2b */ /* 0x040fe2000800000e */
[----:B------:R-:W-:Y:S01]  /*14f0*/  UMOV UR6, 0x8c11a9dc ;  /* 0x8c11a9dc00067882 */ /* 0x000fe20000000000 */
[----:B------:R-:W-:Y:S02]  /*1500*/  UMOV UR7, 0x40d115cb ;  /* 0x40d115cb00077882 */ /* 0x000fe40000000000 */
[C---:B------:R-:W-:Y:S01]  /*1510*/  DFMA R16, R12.reuse, -UR6, R16 ;  /* 0x800000060c107c2b */ /* 0x040fe20008000010 */
[----:B------:R-:W-:Y:S01]  /*1520*/  UMOV UR6, 0x7e247bd4 ;  /* 0x7e247bd400067882 */ /* 0x000fe20000000000 */
[----:B------:R-:W-:Y:S02]  /*1530*/  UMOV UR7, 0x40575178 ;  /* 0x4057517800077882 */ /* 0x000fe40000000000 */
[C---:B------:R-:W-:Y:S01]  /*1540*/  DFMA R18, R12.reuse, R14, UR8 ;  /* 0x000000080c127e2b */ /* 0x040fe2000800000e */
[----:B------:R-:W-:Y:S01]  /*1550*/  UMOV UR8, 0xe6e7cc7d ;  /* 0xe6e7cc7d00087882 */ /* 0x000fe20000000000 */
[----:B------:R-:W0:Y:S01]  /*1560*/  MUFU.RSQ64H R15, R3 ;  /* 0x00000003000f7308 */ /* 0x000e220000001c00 */
[----:B------:R-:W-:Y:S01]  /*1570*/  UMOV UR9, 0x40373b92 ;  /* 0x40373b9200097882 */ /* 0x000fe20000000000 */
[C---:B------:R-:W-:Y:S01]  /*1580*/  DFMA R16, R12.reuse, R16, -UR6 ;  /* 0x800000060c107e2b */ /* 0x040fe20008000010 */
[----:B------:R-:W-:Y:S01]  /*1590*/  UMOV UR6, 0xe5fc36b2 ;  /* 0xe5fc36b200067882 */ /* 0x000fe20000000000 */
[----:B------:R-:W-:Y:S01]  /*15a0*/  UMOV UR7, 0x401704c4 ;  /* 0x401704c400077882 */ /* 0x000fe20000000000 */
[----:B------:R-:W-:Y:S01]  /*15b0*/  IMAD.MOV.U32 R14, RZ, RZ, RZ ;  /* 0x000000ffff0e7224 */ /* 0x000fe200078e00ff */
[----:B------:R-:W-:Y:S01]  /*15c0*/  DFMA R18, R12, R18, -UR8 ;  /* 0x800000080c127e2b */ /* 0x000fe20008000012 */
[----:B------:R-:W-:Y:S01]  /*15d0*/  UMOV UR8, 0xe63a2f08 ;  /* 0xe63a2f0800087882 */ /* 0x000fe20000000000 */
[----:B------:R-:W-:-:S02]  /*15e0*/  UMOV UR9, 0x3ffa31be ;  /* 0x3ffa31be00097882 */ /* 0x000fc40000000000 */
[C---:B------:R-:W-:Y:S01]  /*15f0*/  DFMA R16, R12.reuse, R16, UR6 ;  /* 0x000000060c107e2b */ /* 0x040fe20008000010 */
[----:B------:R-:W-:Y:S01]  /*1600*/  UMOV UR6, 0x7a2fd531 ;  /* 0x7a2fd53100067882 */ /* 0x000fe20000000000 */
[----:B------:R-:W-:Y:S02]  /*1610*/  UMOV UR7, 0x3fe15b74 ;  /* 0x3fe15b7400077882 */ /* 0x000fe40000000000 */
[----:B------:R-:W-:Y:S01]  /*1620*/  DFMA R18, R12, R18, UR8 ;  /* 0x000000080c127e2b */ /* 0x000fe20008000012 */
[----:B------:R-:W-:Y:S01]  /*1630*/  UMOV UR8, 0x104d5d05 ;  /* 0x104d5d0500087882 */ /* 0x000fe20000000000 */
[----:B------:R-:W-:Y:S01]  /*1640*/  UMOV UR9, 0x3fcad320 ;  /* 0x3fcad32000097882 */ /* 0x000fe20000000000 */
[----:B0-----:R-:W-:Y:S02]  /*1650*/  DMUL R22, R14, R14 ;  /* 0x0000000e0e167228 */ /* 0x001fe40000000000 */
[C---:B------:R-:W-:Y:S01]  /*1660*/  DFMA R16, R12.reuse, R16, -UR6 ;  /* 0x800000060c107e2b */ /* 0x040fe20008000010 */
[----:B------:R-:W-:Y:S01]  /*1670*/  UMOV UR6, 0xcf6cb79b ;  /* 0xcf6cb79b00067882 */ /* 0x000fe20000000000 */
[----:B------:R-:W-:Y:S01]  /*1680*/  UMOV UR7, 0x3fba7fea ;  /* 0x3fba7fea00077882 */ /* 0x000fe20000000000 */
[----:B------:R-:W-:Y:S01]  /*1690*/  DFMA R20, R12, R18, -UR8 ;  /* 0x800000080c147e2b */ /* 0x000fe20008000012 */
[----:B------:R-:W-:Y:S01]  /*16a0*/  UMOV UR8, 0x9c76d07e ;  /* 0x9c76d07e00087882 */ /* 0x000fe20000000000 */
[----:B------:R-:W-:Y:S01]  /*16b0*/  UMOV UR9, 0x3fb0aaaa ;  /* 0x3fb0aaaa00097882 */ /* 0x000fe20000000000 */
[----:B------:R-:W-:-:S02]  /*16c0*/  DFMA R22, -R22, |R4|, 1 ;  /* 0x3ff000001616742b */ /* 0x000fc40000000504 */
[C---:B------:R-:W-:Y:S01]  /*16d0*/  DFMA R18, R12.reuse, R16, UR6 ;  /* 0x000000060c127e2b */ /* 0x040fe20008000010 */
[----:B------:R-:W-:Y:S01]  /*16e0*/  UMOV UR6, 0xeddcf548 ;  /* 0xeddcf54800067882 */ /* 0x000fe20000000000 */
[----:B------:R-:W-:Y:S01]  /*16f0*/  UMOV UR7, 0x3fafffff ;  /* 0x3fafffff00077882 */ /* 0x000fe20000000000 */
[----:B------:R-:W-:Y:S01]  /*1700*/  DFMA R20, R12, R20, UR8 ;  /* 0x000000080c147e2b */ /* 0x000fe20008000014 */
[----:B------:R-:W-:Y:S01]  /*1710*/  UMOV UR8, 0xfffdacec ;  /* 0xfffdacec00087882 */ /* 0x000fe20000000000 */
[----:B------:R-:W-:Y:S01]  /*1720*/  UMOV UR9, 0x3fbfffff ;  /* 0x3fbfffff00097882 */ /* 0x000fe20000000000 */
[----:B------:R-:W-:Y:S02]  /*1730*/  DFMA R16, R22, R24, 0.5 ;  /* 0x3fe000001610742b */ /* 0x000fe40000000018 */
[----:B------:R-:W-:Y:S01]  /*1740*/  DFMA R18, R12, R18, -UR6 ;  /* 0x800000060c127e2b */ /* 0x000fe20008000012 */
[----:B------:R-:W-:Y:S01]  /*1750*/  UMOV UR6, 0xffffc9e5 ;  /* 0xffffc9e500067882 */ /* 0x000fe20000000000 */
[----:B------:R-:W-:Y:S01]  /*1760*/  DMUL R22, R14, R22 ;  /* 0x000000160e167228 */ /* 0x000fe20000000000 */
[----:B------:R-:W-:Y:S01]  /*1770*/  UMOV UR7, 0x3fefffff ;  /* 0x3fefffff00077882 */ /* 0x000fe20000000000 */
[----:B------:R-:W-:-:S04]  /*1780*/  DFMA R20, R12, R20, -UR8 ;  /* 0x800000080c147e2b */ /* 0x000fc80008000014 */
[----:B------:R-:W-:Y:S02]  /*1790*/  DFMA R12, R12, R18, UR6 ;  /* 0x000000060c0c7e2b */ /* 0x000fe40008000012 */
[----:B------:R-:W-:Y:S02]  /*17a0*/  DFMA R14, R16, R22, R14 ;  /* 0x00000016100e722b */ /* 0x000fe4000000000e */
[----:B------:R-:W-:Y:S01]  /*17b0*/  DFMA R4, R6, R20, |R4| ;  /* 0x000000140604722b */ /* 0x000fe20000000404 */
[----:B------:R-:W-:Y:S10]  /*17c0*/  @!P0 BRA `(.L_x_168) ;  /* 0x0000000000088947 */ /* 0x000ff40003800000 */
[----:B------:R-:W-:-:S07]  /*17d0*/  MOV R0, 0x17f0 ;  /* 0x000017f000007802 */ /* 0x000fce0000000f00 */
[----:B------:R-:W-:Y:S05]  /*17e0*/  CALL.REL.NOINC `($__internal_6_$__cuda_sm20_drsqrt_f64_slowpath_v2) ;  /* 0x0000001c00b87944 */ /* 0x000fea0003c00000 */
.L_x_168:
        /* <DEDUP_REMOVED lines=22> */
[----:B------:R-:W-:Y:S05]  /*1950*/  CALL.REL.NOINC `($_Z3_y0Pdd$__internal_trig_reduction_slowpathd) ;  /* 0x0000001c00e87944 */ /* 0x000fea0003c00000 */
[----:B------:R-:W-:-:S07]  /*1960*/  IMAD.MOV.U32 R2, RZ, RZ, R4 ;  /* 0x000000ffff027224 */ /* 0x000fce00078e0004 */
.L_x_169:
[----:B------:R-:W-:Y:S01]  /*1970*/  LOP3.LUT R4, R2, 0x3, RZ, 0xc0, !PT ;  /* 0x0000000302047812 */ /* 0x000fe200078ec0ff */
[----:B------:R-:W-:Y:S01]  /*1980*/  UMOV UR6, 0x54442d18 ;  /* 0x54442d1800067882 */ /* 0x000fe20000000000 */
[----:B------:R-:W-:Y:S02]  /*1990*/  UMOV UR7, 0x3fe921fb ;  /* 0x3fe921fb00077882 */ /* 0x000fe40000000000 */
[----:B------:R-:W0:Y:S01]  /*19a0*/  I2F.F64.U32 R2, R4 ;  /* 0x0000000400027312 */ /* 0x000e220000201800 */
[----:B------:R-:W-:Y:S01]  /*19b0*/  DADD R6, R6, -UR6 ;  /* 0x8000000606067e29 */ /* 0x000fe20008000000 */
[----:B------:R-:W-:-:S07]  /*19c0*/  UMOV UR7, 0x3ff921fb ;  /* 0x3ff921fb00077882 */ /* 0x000fce0000000000 */
        /* <DEDUP_REMOVED lines=24> */
[----:B------:R-:W-:Y:S05]  /*1b50*/  CALL.REL.NOINC `($_Z3_y0Pdd$__internal_trig_reduction_slowpathd) ;  /* 0x0000001c00687944 */ /* 0x000fea0003c00000 */
[----:B------:R-:W-:Y:S02]  /*1b60*/  IMAD.MOV.U32 R0, RZ, RZ, R4 ;  /* 0x000000ffff007224 */ /* 0x000fe400078e0004 */
[----:B------:R-:W-:Y:S02]  /*1b70*/  IMAD.MOV.U32 R2, RZ, RZ, R6 ;  /* 0x000000ffff027224 */ /* 0x000fe400078e0006 */
[----:B------:R-:W-:-:S07]  /*1b80*/  IMAD.MOV.U32 R3, RZ, RZ, R7 ;  /* 0x000000ffff037224 */ /* 0x000fce00078e0007 */
.L_x_171:
[----:B------:R-:W-:-:S07]  /*1b90*/  VIADD R0, R0, 0x1 ;  /* 0x0000000100007836 */ /* 0x000fce0000000000 */
.L_x_170:
        /* <DEDUP_REMOVED lines=30> */
.L_x_165:
[----:B------:R-:W-:Y:S01]  /*1d80*/  UMOV UR6, 0x6dc9c883 ;  /* 0x6dc9c88300067882 */ /* 0x000fe20000000000 */
[----:B------:R-:W-:Y:S02]  /*1d90*/  UMOV UR7, 0x3fe45f30 ;  /* 0x3fe45f3000077882 */ /* 0x000fe40000000000 */
[----:B------:R-:W-:-:S08]  /*1da0*/  DMUL R10, R10, UR6 ;  /* 0x000000060a0a7c28 */ /* 0x000fd00008000000 */
[----:B------:R-:W-:Y:S01]  /*1db0*/  DFMA R8, R10, R2, R8 ;  /* 0x000000020a08722b */ /* 0x000fe20000000008 */
[----:B------:R-:W-:Y:S10]  /*1dc0*/  BRA `(.L_x_172) ;  /* 0x0000001800247947 */ /* 0x000ff40003800000 */
.L_x_161:
        /* <DEDUP_REMOVED lines=83> */
.L_x_173:
        /* <DEDUP_REMOVED lines=83> */
.L_x_174:
        /* <DEDUP_REMOVED lines=59> */
.L_x_175:
[----:B------:R-:W-:Y:S01]  /*2be0*/  DSETP.NEU.AND P0, PT, |R4|, +INF , PT ;  /* 0x7ff000000400742a */ /* 0x000fe20003f0d200 */
[----:B------:R-:W-:-:S13]  /*2bf0*/  CS2R R8, SRZ ;  /* 0x0000000000087805 */ /* 0x000fda000001ff00 */
[----:B------:R-:W-:Y:S05]  /*2c00*/  @!P0 BRA `(.L_x_172) ;  /* 0x0000000800948947 */ /* 0x000fea0003800000 */
[----:B------:R-:W0:Y:S01]  /*2c10*/  MUFU.RCP64H R7, R3 ;  /* 0x0000000300077308 */ /* 0x000e220000001800 */
[----:B------:R-:W-:Y:S01]  /*2c20*/  IMAD.MOV.U32 R6, RZ, RZ, RZ ;  /* 0x000000ffff067224 */ /* 0x000fe200078e00ff */
[----:B------:R-:W-:Y:S01]  /*2c30*/  UMOV UR6, 0x4be101dc ;  /* 0x4be101dc00067882 */ /* 0x000fe20000000000 */
[----:B------:R-:W-:Y:S01]  /*2c40*/  IMAD.MOV.U32 R10, RZ, RZ, -0x6553a7ed ;  /* 0x9aac5813ff0a7424 */ /* 0x000fe200078e00ff */
[----:B------:R-:W-:Y:S01]  /*2c50*/  UMOV UR7, 0x418a86a6 ;  /* 0x418a86a600077882 */ /* 0x000fe20000000000 */
[----:B------:R-:W-:Y:S01]  /*2c60*/  IMAD.MOV.U32 R11, RZ, RZ, 0x415709c7 ;  /* 0x415709c7ff0b7424 */ /* 0x000fe200078e00ff */
[----:B------:R-:W-:Y:S01]  /*2c70*/  UMOV UR8, 0x14e8a4e8 ;  /* 0x14e8a4e800087882 */ /* 0x000fe20000000000 */
[----:B------:R-:W-:Y:S01]  /*2c80*/  IMAD.MOV.U32 R12, RZ, RZ, 0x49cdde7 ;  /* 0x049cdde7ff0c7424 */ /* 0x000fe200078e00ff */
[----:B------:R-:W-:Y:S01]  /*2c90*/  UMOV UR9, 0x407f583e ;  /* 0x407f583e00097882 */ /* 0x000fe20000000000 */
[----:B------:R-:W-:Y:S01]  /*2ca0*/  IMAD.MOV.U32 R13, RZ, RZ, 0x4093f56a ;  /* 0x4093f56aff0d7424 */ /* 0x000fe200078e00ff */
[----:B------:R-:W-:Y:S01]  /*2cb0*/  MOV R18, 0x0 ;  /* 0x0000000000127802 */ /* 0x000fe20000000f00 */
[----:B------:R-:W-:-:S02]  /*2cc0*/  VIADD R0, R3, 0xfff00000 ;  /* 0xfff0000003007836 */ /* 0x000fc40000000000 */
[----:B------:R-:W-:-:S03]  /*2cd0*/  IMAD.MOV.U32 R19, RZ, RZ, 0x3fd80000 ;  /* 0x3fd80000ff137424 */ /* 0x000fc600078e00ff */
[----:B------:R-:W-:Y:S01]  /*2ce0*/  ISETP.GE.U32.AND P0, PT, R0, 0x7fe00000, PT ;  /* 0x7fe000000000780c */ /* 0x000fe20003f06070 */
[----:B0-----:R-:W-:-:S08]  /*2cf0*/  DFMA R8, R6, -|R4|, 1 ;  /* 0x3ff000000608742b */ /* 0x001fd00000000c04 */
[----:B------:R-:W-:-:S08]  /*2d00*/  DFMA R8, R8, R8, R8 ;  /* 0x000000080808722b */ /* 0x000fd00000000008 */
[----:B------:R-:W-:-:S08]  /*2d10*/  DFMA R6, R6, R8, R6 ;  /* 0x000000080606722b */ /* 0x000fd00000000006 */
[----:B------:R-:W-:-:S08]  /*2d20*/  DMUL R8, R6, R6 ;  /* 0x0000000606087228 */ /* 0x000fd00000000000 */
[----:B------:R-:W-:Y:S01]  /*2d30*/  DFMA R10, R8, UR6, -R10 ;  /* 0x00000006080a7c2b */ /* 0x000fe2000800080a */
[----:B------:R-:W-:Y:S01]  /*2d40*/  UMOV UR6, 0xc980a287 ;  /* 0xc980a28700067882 */ /* 0x000fe20000000000 */
[----:B------:R-:W-:-:S06]  /*2d50*/  UMOV UR7, 0x41142a31 ;  /* 0x41142a3100077882 */ /* 0x000fcc0000000000 */
[----:B------:R-:W-:Y:S01]  /*2d60*/  DFMA R10, R8, R10, UR6 ;  /* 0x00000006080a7e2b */ /* 0x000fe2000800000a */
        /* <DEDUP_REMOVED lines=51> */
[----:B------:R-:W-:Y:S02]  /*30a0*/  IMAD.MOV.U32 R10, RZ, RZ, R14 ;  /* 0x000000ffff0a7224 */ /* 0x000fe400078e000e */
[----:B------:R-:W-:-:S07]  /*30b0*/  IMAD.MOV.U32 R11, RZ, RZ, R15 ;  /* 0x000000ffff0b7224 */ /* 0x000fce00078e000f */
.L_x_176:
        /* <DEDUP_REMOVED lines=24> */
.L_x_177:
        /* <DEDUP_REMOVED lines=35> */
.L_x_179:
[----:B------:R-:W-:-:S07]  /*3470*/  VIADD R0, R0, 0x1 ;  /* 0x0000000100007836 */ /* 0x000fce0000000000 */
.L_x_178:
        /* <DEDUP_REMOVED lines=30> */
.L_x_172:
[----:B------:R-:W0:Y:S01]  /*3660*/  LDCU.64 UR6, c[0x0][0x388] ;  /* 0x00007100ff0677ac */ /* 0x000e220008000a00 */
[----:B------:R-:W1:Y:S01]  /*3670*/  LDC.64 R2, c[0x0][0x380] ;  /* 0x0000e000ff027b82 */ /* 0x000e620000000a00 */
[----:B0-----:R-:W-:-:S06]  /*3680*/  DSETP.LEU.AND P0, PT, RZ, UR6, PT ;  /* 0x00000006ff007e2a */ /* 0x001fcc000bf0b000 */
[----:B------:R-:W-:Y:S02]  /*3690*/  FSEL R4, R8, RZ, P0 ;  /* 0x000000ff08047208 */ /* 0x000fe40000000000 */
[----:B------:R-:W-:-:S05]  /*36a0*/  FSEL R5, R9, -QNAN , P0 ;  /* 0xfff8000009057808 */ /* 0x000fca0000000000 */
[----:B-1----:R-:W-:Y:S01]  /*36b0*/  STG.E.64 desc[UR4][R2.64], R4 ;  /* 0x0000000402007986 */ /* 0x002fe2000c101b04 */
[----:B------:R-:W-:Y:S05]  /*36c0*/  EXIT ;  /* 0x000000000000794d */ /* 0x000fea0003800000 */
        .weak           $__internal_6_$__cuda_sm20_drsqrt_f64_slowpath_v2
        .type           $__internal_6_$__cuda_sm20_drsqrt_f64_slowpath_v2,@function
        .size           $__internal_6_$__cuda_sm20_drsqrt_f64_slowpath_v2,($_Z3_y0Pdd$__internal_trig_reduction_slowpathd - $__internal_6_$__cuda_sm20_drsqrt_f64_slowpath_v2)
$__internal_6_$__cuda_sm20_drsqrt_f64_slowpath_v2:
[----:B------:R-:W-:Y:S01]  /*36d0*/  IMAD.MOV.U32 R6, RZ, RZ, R2 ;  /* 0x000000ffff067224 */ /* 0x000fe200078e0002 */
[----:B------:R-:W-:Y:S01]  /*36e0*/  LOP3.LUT R2, R3, 0x80000000, RZ, 0xc0, !PT ;  /* 0x8000000003027812 */ /* 0x000fe200078ec0ff */
[----:B------:R-:W-:-:S06]  /*36f0*/  IMAD.MOV.U32 R7, RZ, RZ, R3 ;  /* 0x000000ffff077224 */ /* 0x000fcc00078e0003 */
[----:B------:R-:W-:-:S14]  /*3700*/  DSETP.NEU.AND P0, PT, R6, RZ, PT ;  /* 0x000000ff0600722a */ /* 0x000fdc0003f0d000 */
        /* <DEDUP_REMOVED lines=22> */
.L_x_181:
[----:B------:R-:W-:Y:S01]  /*3870*/  DADD R2, R6, R6 ;  /* 0x0000000006027229 */ /* 0x000fe20000000006 */
[----:B------:R-:W-:Y:S10]  /*3880*/  BRA `(.L_x_182) ;  /* 0x0000000000087947 */ /* 0x000ff40003800000 */
.L_x_180:
[----:B------:R-:W-:Y:S01]  /*3890*/  LOP3.LUT R3, R2, 0x7ff00000, RZ, 0xfc, !PT ;  /* 0x7ff0000002037812 */ /* 0x000fe200078efcff */
[----:B------:R-:W-:-:S07]  /*38a0*/  IMAD.MOV.U32 R2, RZ, RZ, RZ ;  /* 0x000000ffff027224 */ /* 0x000fce00078e00ff */
.L_x_182:
[----:B------:R-:W-:Y:S02]  /*38b0*/  IMAD.MOV.U32 R14, RZ, RZ, R2 ;  /* 0x000000ffff0e7224 */ /* 0x000fe400078e0002 */
[----:B------:R-:W-:Y:S02]  /*38c0*/  IMAD.MOV.U32 R15, RZ, RZ, R3 ;  /* 0x000000ffff0f7224 */ /* 0x000fe400078e0003 */
[----:B------:R-:W-:Y:S02]  /*38d0*/  IMAD.MOV.U32 R2, RZ, RZ, R0 ;  /* 0x000000ffff027224 */ /* 0x000fe400078e0000 */
[----:B------:R-:W-:-:S04]  /*38e0*/  IMAD.MOV.U32 R3, RZ, RZ, 0x0 ;  /* 0x00000000ff037424 */ /* 0x000fc800078e00ff */
[----:B------:R-:W-:Y:S05]  /*38f0*/  RET.REL.NODEC R2 `(_Z3_y0Pdd) ;  /* 0xffffffc402c07950 */ /* 0x000fea0003c3ffff */
        .type           $_Z3_y0Pdd$__internal_trig_reduction_slowpathd,@function
        .size           $_Z3_y0Pdd$__internal_trig_reduction_slowpathd,(.L_x_375 - $_Z3_y0Pdd$__internal_trig_reduction_slowpathd)
$_Z3_y0Pdd$__internal_trig_reduction_slowpathd:
[--C-:B------:R-:W-:Y:S01]  /*3900*/  SHF.R.U32.HI R2, RZ, 0x14, R3.reuse ;  /* 0x00000014ff027819 */ /* 0x100fe20000011603 */
[----:B------:R-:W-:Y:S01]  /*3910*/  IMAD.MOV.U32 R6, RZ, RZ, R4 ;  /* 0x000000ffff067224 */ /* 0x000fe200078e0004 */
[----:B------:R-:W-:Y:S01]  /*3920*/  MOV R4, RZ ;  /* 0x000000ff00047202 */ /* 0x000fe20000000f00 */
[----:B------:R-:W-:Y:S01]  /*3930*/  IMAD.MOV.U32 R7, RZ, RZ, R3 ;  /* 0x000000ffff077224 */ /* 0x000fe200078e0003 */
        /* <DEDUP_REMOVED lines=13> */
[----:B------:R-:W-:Y:S01]  /*3a10*/  IMAD.SHL.U32 R7, R6, 0x800, RZ ;  /* 0x0000080006077824 */ /* 0x000fe200078e00ff */
[----:B------:R-:W-:Y:S01]  /*3a20*/  IADD3 R19, PT, PT, RZ, -R4, -R5 ;  /* 0x80000004ff137210 */ /* 0x000fe20007ffe805 */
[----:B------:R-:W-:Y:S01]  /*3a30*/  IMAD.MOV.U32 R18, RZ, RZ, RZ ;  /* 0x000000ffff127224 */ /* 0x000fe200078e00ff */
[----:B------:R-:W-:Y:S02]  /*3a40*/  CS2R R14, SRZ ;  /* 0x00000000000e7805 */ /* 0x000fe4000001ff00 */
[----:B------:R-:W-:Y:S01]  /*3a50*/  LOP3.LUT R6, R16, 0x80000000, RZ, 0xfc, !PT ;  /* 0x8000000010067812 */ /* 0x000fe200078efcff */
[----:B------:R-:W0:Y:S01]  /*3a60*/  LDCU.64 UR6, c[0x0][0x358] ;  /* 0x00006b00ff0677ac */ /* 0x000e220008000a00 */
[----:B------:R-:W-:-:S05]  /*3a70*/  NOP ;  /* 0x0000000000007918 */ /* 0x000fca0000000000 */
.L_x_185:
[----:B------:R-:W1:Y:S02]  /*3a80*/  LDC.64 R16, c[0x4][RZ] ;  /* 0x01000000ff107b82 */ /* 0x000e640000000a00 */
[----:B-1----:R-:W-:-:S06]  /*3a90*/  IMAD.WIDE R16, R21, 0x8, R16 ;  /* 0x0000000815107825 */ /* 0x002fcc00078e0210 */
[----:B0-----:R-:W2:Y:S01]  /*3aa0*/  LDG.E.64.CONSTANT R16, desc[UR6][R16.64] ;  /* 0x0000000610107981 */ /* 0x001ea2000c1e9b00 */
        /* <DEDUP_REMOVED lines=24> */
.L_x_184:
        /* <DEDUP_REMOVED lines=11> */
[----:B0-----:R-:W-:Y:S02]  /*3ce0*/  @P0 SHF.R.U64 R14, R17, R2, R19 ;  /* 0x00000002110e0219 */ /* 0x001fe40000001213 */
[--C-:B------:R-:W-:Y:S02]  /*3cf0*/  @P0 SHF.R.U32.HI R25, RZ, 0x1, R7.reuse ;  /* 0x00000001ff190819 */ /* 0x100fe40000011607 */
[----:B------:R-:W-:-:S02]  /*3d00*/  @P0 SHF.R.U64 R23, R6, 0x1, R7 ;  /* 0x0000000106170819 */ /* 0x000fc40000001207 */
[-C--:B------:R-:W-:Y:S02]  /*3d10*/  @P0 SHF.L.U64.HI R16, R6, R27.reuse, R7 ;  /* 0x0000001b06100219 */ /* 0x080fe40000010207 */
[----:B------:R-:W-:Y:S02]  /*3d20*/  @P0 SHF.R.U32.HI R15, RZ, R2, R19 ;  /* 0x00000002ff0f0219 */ /* 0x000fe40000011613 */
[----:B------:R-:W-:Y:S02]  /*3d30*/  @P0 LOP3.LUT R6, R21, R14, RZ, 0xfc, !PT ;  /* 0x0000000e15060212 */ /* 0x000fe400078efcff */
[----:B----4-:R-:W-:Y:S02]  /*3d40*/  @P0 SHF.L.U32 R17, R4, R27, RZ ;  /* 0x0000001b04110219 */ /* 0x010fe400000006ff */
[----:B------:R-:W-:Y:S01]  /*3d50*/  @P0 SHF.R.U64 R18, R23, R2, R25 ;  /* 0x0000000217120219 */ /* 0x000fe20000001219 */
        /* <DEDUP_REMOVED lines=24> */
[----:B------:R-:W0:Y:S02]  /*3ee0*/  FLO.U32 R17, R17 ;  /* 0x0000001100117300 */ /* 0x000e2400000e0000 */
[C---:B0-----:R-:W-:Y:S02]  /*3ef0*/  IADD3 R18, PT, PT, -R17.reuse, 0x1f, RZ ;  /* 0x0000001f11127810 */ /* 0x041fe40007ffe1ff */
[----:B------:R-:W-:-:S03]  /*3f00*/  IADD3 R6, PT, PT, -R17, 0x3f, RZ ;  /* 0x0000003f11067810 */ /* 0x000fc60007ffe1ff */
[----:B------:R-:W-:-:S05]  /*3f10*/  @P1 IMAD.MOV R6, RZ, RZ, R18 ;  /* 0x000000ffff061224 */ /* 0x000fca00078e0212 */
[----:B------:R-:W-:-:S13]  /*3f20*/  ISETP.NE.AND P1, PT, R6, RZ, PT ;  /* 0x000000ff0600720c */ /* 0x000fda0003f25270 */
[----:B------:R-:W-:Y:S05]  /*3f30*/  @!P1 BRA `(.L_x_186) ;  /* 0x0000000000289947 */ /* 0x000fea0003800000 */
        /* <DEDUP_REMOVED lines=10> */
.L_x_186:
[----:B------:R-:W-:-:S04]  /*3fe0*/  IMAD.WIDE.U32 R16, R7, 0x2168c235, RZ ;  /* 0x2168c23507107825 */ /* 0x000fc800078e00ff */
[----:B------:R-:W-:Y:S01]  /*3ff0*/  IMAD.MOV.U32 R14, RZ, RZ, R17 ;  /* 0x000000ffff0e7224 */ /* 0x000fe200078e0011 */
[----:B------:R-:W-:Y:S01]  /*4000*/  IADD3 RZ, P1, PT, R16, R16, RZ ;  /* 0x0000001010ff7210 */ /* 0x000fe20007f3e0ff */
[----:B------:R-:W-:Y:S02]  /*4010*/  IMAD.MOV.U32 R15, RZ, RZ, RZ ;  /* 0x000000ffff0f7224 */ /* 0x000fe400078e00ff */
[----:B------:R-:W-:Y:S02]  /*4020*/  IMAD R17, R2, -0x36f0255e, RZ ;  /* 0xc90fdaa202117824 */ /* 0x000fe400078e02ff */
[----:B------:R-:W-:-:S04]  /*4030*/  IMAD.WIDE.U32 R14, R7, -0x36f0255e, R14 ;  /* 0xc90fdaa2070e7825 */ /* 0x000fc800078e000e */
[----:B------:R-:W-:-:S04]  /*4040*/  IMAD.HI.U32 R7, R2, -0x36f0255e, RZ ;  /* 0xc90fdaa202077827 */ /* 0x000fc800078e00ff */
        /* <DEDUP_REMOVED lines=16> */
[----:B------:R-:W-:-:S02]  /*4150*/  SHF.R.U32.HI R15, RZ, 0x1e, R5 ;  /* 0x0000001eff0f7819 */ /* 0x000fc40000011605 */
[----:B------:R-:W-:Y:S02]  /*4160*/  SHF.R.U64 R2, R2, 0xa, R7 ;  /* 0x0000000a02027819 */ /* 0x000fe40000001207 */
[----:B------:R-:W-:Y:S02]  /*4170*/  LEA.HI R4, R4, R15, RZ, 0x1 ;  /* 0x0000000f04047211 */ /* 0x000fe400078f08ff */
[----:B------:R-:W-:Y:S02]  /*4180*/  IADD3 R2, P2, PT, R2, 0x1, RZ ;  /* 0x0000000102027810 */ /* 0x000fe40007f5e0ff */
[----:B------:R-:W-:Y:S01]  /*4190*/  @!P0 LOP3.LUT R3, R3, 0x80000000, RZ, 0x3c, !PT ;  /* 0x8000000003038812 */ /* 0x000fe200078e3cff */
[----:B------:R-:W-:Y:S01]  /*41a0*/  @P1 IMAD.MOV R4, RZ, RZ, -R4 ;  /* 0x000000ffff041224 */ /* 0x000fe200078e0a04 */
[----:B------:R-:W-:-:S04]  /*41b0*/  LEA.HI.X R7, R7, RZ, RZ, 0x16, P2 ;  /* 0x000000ff07077211 */ /* 0x000fc800010fb4ff */
[--C-:B------:R-:W-:Y:S01]  /*41c0*/  SHF.R.U64 R6, R2, 0x1, R7.reuse ;  /* 0x0000000102067819 */ /* 0x100fe20000001207 */
[----:B------:R-:W-:Y:S01]  /*41d0*/  IMAD.SHL.U32 R2, R14, 0x100000, RZ ;  /* 0x001000000e027824 */ /* 0x000fe200078e00ff */
[----:B------:R-:W-:Y:S02]  /*41e0*/  SHF.R.U32.HI R5, RZ, 0x1, R7 ;  /* 0x00000001ff057819 */ /* 0x000fe40000011607 */
[----:B------:R-:W-:-:S04]  /*41f0*/  IADD3 R6, P2, P3, RZ, RZ, R6 ;  /* 0x000000ffff067210 */ /* 0x000fc80007b5e006 */
[----:B------:R-:W-:-:S04]  /*4200*/  IADD3.X R2, PT, PT, R2, 0x3fe00000, R5, P2, P3 ;  /* 0x3fe0000002027810 */ /* 0x000fc800017e6405 */
[----:B------:R-:W-:-:S07]  /*4210*/  LOP3.LUT R7, R2, R3, RZ, 0xfc, !PT ;  /* 0x0000000302077212 */ /* 0x000fce00078efcff */
.L_x_183:
[----:B------:R-:W-:Y:S02]  /*4220*/  IMAD.MOV.U32 R2, RZ, RZ, R0 ;  /* 0x000000ffff027224 */ /* 0x000fe400078e0000 */
[----:B------:R-:W-:-:S04]  /*4230*/  IMAD.MOV.U32 R3, RZ, RZ, 0x0 ;  /* 0x00000000ff037424 */ /* 0x000fc800078e00ff */
[----:B------:R-:W-:Y:S05]  /*4240*/  RET.REL.NODEC R2 `(_Z3_y0Pdd) ;  /* 0xffffffbc026c7950 */ /* 0x000fea0003c3ffff */
.L_x_187:
        /* <DEDUP_REMOVED lines=11> */
.L_x_375:


//--------------------- .text._Z6_rnormPdiPKd     --------------------------
	.section	.text._Z6_rnormPdiPKd,"ax",@progbits
	.align	128
        .global         _Z6_rnormPdiPKd
        .type           _Z6_rnormPdiPKd,@function
        .size           _Z6_rnormPdiPKd,(.L_x_376 - _Z6_rnormPdiPKd)
        .other          _Z6_rnormPdiPKd,@"STO_CUDA_ENTRY STV_DEFAULT"
_Z6_rnormPdiPKd:
.text._Z6_rnormPdiPKd:
[----:B------:R-:W-:Y:S08]  /*0000*/  LDC R1, c[0x0][0x37c] ;  /* 0x0000df00ff017b82 */ /* 0x000ff00000000800 */
[----:B------:R-:W0:Y:S01]  /*0010*/  LDC.64 R4, c[0x0][0x390] ;  /* 0x0000e400ff047b82 */ /* 0x000e220000000a00 */
[----:B------:R-:W0:Y:S01]  /*0020*/  LDCU.64 UR10, c[0x0][0x358] ;  /* 0x00006b00ff0a77ac */ /* 0x000e220008000a00 */
[----:B------:R-:W1:Y:S01]  /*0030*/  LDCU UR8, c[0x0][0x388] ;  /* 0x00007100ff0877ac */ /* 0x000e620008000800 */
[----:B0-----:R-:W2:Y:S01]  /*0040*/  LDG.E.64 R4, desc[UR10][R4.64] ;  /* 0x0000000a04047981 */ /* 0x001ea2000c1e1b00 */
[----:B-1----:R-:W-:Y:S01]  /*0050*/  UISETP.GE.AND UP0, UPT, UR8, 0x2, UPT ;  /* 0x000000020800788c */ /* 0x002fe2000bf06270 */
[----:B--2---:R-:W-:-:S08]  /*0060*/  DADD R2, -RZ, |R4| ;  /* 0x00000000ff027229 */ /* 0x004fd00000000504 */
[----:B------:R-:W-:Y:S05]  /*0070*/  BRA.U !UP0, `(.L_x_188) ;  /* 0x0000001108747547 */ /* 0x000fea000b800000 */
[----:B------:R-:W-:Y:S01]  /*0080*/  UIADD3 UR5, UPT, UPT, UR8, -0x2, URZ ;  /* 0xfffffffe08057890 */ /* 0x000fe2000fffe0ff */
[----:B------:R-:W-:Y:S01]  /*0090*/  IMAD.MOV.U32 R0, RZ, RZ, 0x1 ;  /* 0x00000001ff007424 */ /* 0x000fe200078e00ff */
[----:B------:R-:W-:Y:S02]  /*00a0*/  UIADD3 UR4, UPT, UPT, UR8, -0x1, URZ ;  /* 0xffffffff08047890 */ /* 0x000fe4000fffe0ff */
[----:B------:R-:W-:Y:S02]  /*00b0*/  UISETP.GE.U32.AND UP0, UPT, UR5, 0xf, UPT ;  /* 0x0000000f0500788c */ /* 0x000fe4000bf06070 */
[----:B------:R-:W-:-:S07]  /*00c0*/  ULOP3.LUT UR9, UR4, 0xf, URZ, 0xc0, !UPT ;  /* 0x0000000f04097892 */ /* 0x000fce000f8ec0ff */
[----:B------:R-:W-:Y:S05]  /*00d0*/  BRA.U !UP0, `(.L_x_189) ;  /* 0x0000000908407547 */ /* 0x000fea000b800000 */
[----:B------:R-:W0:Y:S01]  /*00e0*/  LDCU.64 UR6, c[0x0][0x390] ;  /* 0x00007200ff0677ac */ /* 0x000e220008000a00 */
[----:B------:R-:W-:Y:S01]  /*00f0*/  IMAD.MOV.U32 R0, RZ, RZ, RZ ;  /* 0x000000ffff007224 */ /* 0x000fe200078e00ff */
[----:B------:R-:W-:-:S04]  /*0100*/  ULOP3.LUT UR5, UR4, 0xfffffff0, URZ, 0xc0, !UPT ;  /* 0xfffffff004057892 */ /* 0x000fc8000f8ec0ff */
[----:B------:R-:W-:Y:S02]  /*0110*/  UIADD3 UR5, UPT, UPT, -UR5, URZ, URZ ;  /* 0x000000ff05057290 */ /* 0x000fe4000fffe1ff */
[----:B0-----:R-:W-:-:S04]  /*0120*/  UIADD3 UR6, UP0, UPT, UR6, 0x40, URZ ;  /* 0x0000004006067890 */ /* 0x001fc8000ff1e0ff */
[----:B------:R-:W-:Y:S02]  /*0130*/  UIADD3.X UR7, UPT, UPT, URZ, UR7, URZ, UP0, !UPT ;  /* 0x00000007ff077290 */ /* 0x000fe400087fe4ff */
[----:B------:R-:W-:-:S04]  /*0140*/  IMAD.U32 R4, RZ, RZ, UR6 ;  /* 0x00000006ff047e24 */ /* 0x000fc8000f8e00ff */
[----:B------:R-:W-:-:S07]  /*0150*/  IMAD.U32 R5, RZ, RZ, UR7 ;  /* 0x00000007ff057e24 */ /* 0x000fce000f8e00ff */
.L_x_190:
[----:B------:R-:W2:Y:S04]  /*0160*/  LDG.E.64 R18, desc[UR10][R4.64+-0x38] ;  /* 0xffffc80a04127981 */ /* 0x000ea8000c1e1b00 */
[----:B------:R-:W3:Y:S04]  /*0170*/  LDG.E.64 R24, desc[UR10][R4.64+-0x30] ;  /* 0xffffd00a04187981 */ /* 0x000ee8000c1e1b00 */
[----:B------:R-:W4:Y:S04]  /*0180*/  LDG.E.64 R22, desc[UR10][R4.64+-0x28] ;  /* 0xffffd80a04167981 */ /* 0x000f28000c1e1b00 */
[----:B------:R-:W5:Y:S04]  /*0190*/  LDG.E.64 R20, desc[UR10][R4.64+-0x20] ;  /* 0xffffe00a04147981 */ /* 0x000f68000c1e1b00 */
[----:B------:R-:W5:Y:S04]  /*01a0*/  LDG.E.64 R8, desc[UR10][R4.64+-0x18] ;  /* 0xffffe80a04087981 */ /* 0x000f68000c1e1b00 */
[----:B------:R-:W5:Y:S04]  /*01b0*/  LDG.E.64 R6, desc[UR10][R4.64+-0x10] ;  /* 0xfffff00a04067981 */ /* 0x000f68000c1e1b00 */
[----:B------:R-:W5:Y:S04]  /*01c0*/  LDG.E.64 R16, desc[UR10][R4.64+-0x8] ;  /* 0xfffff80a04107981 */ /* 0x000f68000c1e1b00 */
[----:B------:R-:W5:Y:S04]  /*01d0*/  LDG.E.64 R14, desc[UR10][R4.64] ;  /* 0x0000000a040e7981 */ /* 0x000f68000c1e1b00 */
[----:B------:R-:W5:Y:S04]  /*01e0*/  LDG.E.64 R12, desc[UR10][R4.64+0x8] ;  /* 0x0000080a040c7981 */ /* 0x000f68000c1e1b00 */
[----:B------:R-:W5:Y:S01]  /*01f0*/  LDG.E.64 R10, desc[UR10][R4.64+0x10] ;  /* 0x0000100a040a7981 */ /* 0x000f62000c1e1b00 */
[----:B------:R-:W-:-:S02]  /*0200*/  IMAD.MOV.U32 R26, RZ, RZ, R3 ;  /* 0x000000ffff1a7224 */ /* 0x000fc400078e0003 */
[----:B------:R-:W-:Y:S01]  /*0210*/  IMAD.MOV.U32 R27, RZ, RZ, R2 ;  /* 0x000000ffff1b7224 */ /* 0x000fe200078e0002 */
[----:B--2---:R-:W-:Y:S01]  /*0220*/  DSETP.MAX.AND P0, P1, |R18|, R2, PT ;  /* 0x000000021200722a */ /* 0x004fe2000390f200 */
[----:B------:R-:W-:Y:S02]  /*0230*/  IMAD.MOV.U32 R2, RZ, RZ, R18 ;  /* 0x000000ffff027224 */ /* 0x000fe400078e0012 */
[----:B------:R-:W-:Y:S02]  /*0240*/  IMAD.MOV.U32 R3, RZ, RZ, R19 ;  /* 0x000000ffff037224 */ /* 0x000fe400078e0013 */
[----:B------:R-:W2:Y:S01]  /*0250*/  LDG.E.64 R18, desc[UR10][R4.64+0x18] ;  /* 0x0000180a04127981 */ /* 0x000ea2000c1e1b00 */
[----:B------:R-:W-:Y:S02]  /*0260*/  SEL R2, R2, R27, P0 ;  /* 0x0000001b02027207 */ /* 0x000fe40000000000 */
[----:B------:R-:W-:-:S06]  /*0270*/  FSEL R3, |R3|, R26, P0 ;  /* 0x0000001a03037208 */ /* 0x000fcc0000000200 */
[----:B------:R-:W-:Y:S01]  /*0280*/  @P1 LOP3.LUT R3, R26, 0x80000, RZ, 0xfc, !PT ;  /* 0x000800001a031812 */ /* 0x000fe200078efcff */
[----:B------:R-:W-:-:S05]  /*0290*/  IMAD.MOV.U32 R27, RZ, RZ, R2 ;  /* 0x000000ffff1b7224 */ /* 0x000fca00078e0002 */
[----:B---3--:R-:W-:Y:S01]  /*02a0*/  DSETP.MAX.AND P0, P1, R2, |R24|, PT ;  /* 0x400000180200722a */ /* 0x008fe2000390f000 */
[----:B------:R-:W-:Y:S02]  /*02b0*/  IMAD.MOV.U32 R2, RZ, RZ, R24 ;  /* 0x000000ffff027224 */ /* 0x000fe400078e0018 */
[----:B------:R-:W-:-:S03]  /*02c0*/  IMAD.MOV.U32 R26, RZ, RZ, R3 ;  /* 0x000000ffff1a7224 */ /* 0x000fc600078e0003 */
[----:B------:R-:W-:Y:S02]  /*02d0*/  SEL R24, R27, R2, P0 ;  /* 0x000000021b187207 */ /* 0x000fe40000000000 */
[----:B------:R-:W3:Y:S01]  /*02e0*/  LDG.E.64 R2, desc[UR10][R4.64+0x20] ;  /* 0x0000200a04027981 */ /* 0x000ee2000c1e1b00 */
[----:B------:R-:W-:-:S05]  /*02f0*/  FSEL R27, R26, |R25|, P0 ;  /* 0x400000191a1b7208 */ /* 0x000fca0000000000 */
[----:B------:R-:W-:-:S05]  /*0300*/  @P1 LOP3.LUT R27, R25, 0x80000, RZ, 0xfc, !PT ;  /* 0x00080000191b1812 */ /* 0x000fca00078efcff */
[----:B------:R-:W-:Y:S02]  /*0310*/  IMAD.MOV.U32 R25, RZ, RZ, R27 ;  /* 0x000000ffff197224 */ /* 0x000fe400078e001b */
[----:B------:R-:W-:Y:S02]  /*0320*/  IMAD.MOV.U32 R27, RZ, RZ, R24 ;  /* 0x000000ffff1b7224 */ /* 0x000fe400078e0018 */
[----:B----4-:R-:W-:Y:S02]  /*0330*/  IMAD.MOV.U32 R26, RZ, RZ, R23 ;  /* 0x000000ffff1a7224 */ /* 0x010fe400078e0017 */
[----:B------:R-:W-:Y:S01]  /*0340*/  DSETP.MAX.AND P0, P1, R24, |R22|, PT ;  /* 0x400000161800722a */ /* 0x000fe2000390f000 */
[----:B------:R-:W-:Y:S02]  /*0350*/  IMAD.MOV.U32 R24, RZ, RZ, R22 ;  /* 0x000000ffff187224 */ /* 0x000fe400078e0016 */
[----:B------:R-:W4:Y:S03]  /*0360*/  LDG.E.64 R22, desc[UR10][R4.64+0x28] ;  /* 0x0000280a04167981 */ /* 0x000f26000c1e1b00 */
[----:B------:R-:W-:-:S02]  /*0370*/  FSEL R25, R25, |R26|, P0 ;  /* 0x4000001a19197208 */ /* 0x000fc40000000000 */
[----:B------:R-:W-:-:S06]  /*0380*/  SEL R24, R27, R24, P0 ;  /* 0x000000181b187207 */ /* 0x000fcc0000000000 */
[----:B------:R-:W-:Y:S01]  /*0390*/  @P1 LOP3.LUT R25, R26, 0x80000, RZ, 0xfc, !PT ;  /* 0x000800001a191812 */ /* 0x000fe200078efcff */
[----:B------:R-:W-:Y:S02]  /*03a0*/  IMAD.MOV.U32 R27, RZ, RZ, R24 ;  /* 0x000000ffff1b7224 */ /* 0x000fe400078e0018 */
[----:B-----5:R-:W-:-:S03]  /*03b0*/  IMAD.MOV.U32 R26, RZ, RZ, R21 ;  /* 0x000000ffff1a7224 */ /* 0x020fc600078e0015 */
[----:B------:R-:W-:Y:S01]  /*03c0*/  DSETP.MAX.AND P0, P1, R24, |R20|, PT ;  /* 0x400000141800722a */ /* 0x000fe2000390f000 */
[----:B------:R-:W-:Y:S02]  /*03d0*/  MOV R24, R20 ;  /* 0x0000001400187202 */ /* 0x000fe40000000f00 */
[----:B------:R-:W5:Y:S03]  /*03e0*/  LDG.E.64 R20, desc[UR10][R4.64+0x30] ;  /* 0x0000300a04147981 */ /* 0x000f66000c1e1b00 */
[----:B------:R-:W-:Y:S02]  /*03f0*/  FSEL R25, R25, |R26|, P0 ;  /* 0x4000001a19197208 */ /* 0x000fe40000000000 */
[----:B------:R-:W-:-:S06]  /*0400*/  SEL R24, R27, R24, P0 ;  /* 0x000000181b187207 */ /* 0x000fcc0000000000 */
[----:B------:R-:W-:Y:S01]  /*0410*/  @P1 LOP3.LUT R25, R26, 0x80000, RZ, 0xfc, !PT ;  /* 0x000800001a191812 */ /* 0x000fe200078efcff */
[----:B------:R-:W-:Y:S02]  /*0420*/  IMAD.MOV.U32 R27, RZ, RZ, R24 ;  /* 0x000000ffff1b7224 */ /* 0x000fe400078e0018 */
[----:B------:R-:W-:-:S03]  /*0430*/  IMAD.MOV.U32 R26, RZ, RZ, R9 ;  /* 0x000000ffff1a7224 */ /* 0x000fc600078e0009 */
[----:B------:R-:W-:Y:S01]  /*0440*/  DSETP.MAX.AND P0, P1, R24, |R8|, PT ;  /* 0x400000081800722a */ /* 0x000fe2000390f000 */
[----:B------:R-:W-:Y:S02]  /*0450*/  IMAD.MOV.U32 R24, RZ, RZ, R8 ;  /* 0x000000ffff187224 */ /* 0x000fe400078e0008 */
[----:B------:R-:W5:Y:S03]  /*0460*/  LDG.E.64 R8, desc[UR10][R4.64+0x38] ;  /* 0x0000380a04087981 */ /* 0x000f66000c1e1b00 */
[----:B------:R-:W-:Y:S02]  /*0470*/  FSEL R25, R25, |R26|, P0 ;  /* 0x4000001a19197208 */ /* 0x000fe40000000000 */
[----:B------:R-:W-:-:S06]  /*0480*/  SEL R24, R27, R24, P0 ;  /* 0x000000181b187207 */ /* 0x000fcc0000000000 */
[----:B------:R-:W-:Y:S01]  /*0490*/  @P1 LOP3.LUT R25, R26, 0x80000, RZ, 0xfc, !PT ;  /* 0x000800001a191812 */ /* 0x000fe200078efcff */
[----:B------:R-:W-:-:S05]  /*04a0*/  IMAD.MOV.U32 R27, RZ, RZ, R24 ;  /* 0x000000ffff1b7224 */ /* 0x000fca00078e0018 */
[----:B------:R-:W-:Y:S01]  /*04b0*/  DSETP.MAX.AND P0, P1, R24, |R6|, PT ;  /* 0x400000061800722a */ /* 0x000fe2000390f000 */
[----:B------:R-:W-:Y:S02]  /*04c0*/  IMAD.MOV.U32 R24, RZ, RZ, R6 ;  /* 0x000000ffff187224 */ /* 0x000fe400078e0006 */
[----:B------:R-:W-:-:S03]  /*04d0*/  IMAD.MOV.U32 R26, RZ, RZ, R25 ;  /* 0x000000ffff1a7224 */ /* 0x000fc600078e0019 */
[----:B------:R-:W-:Y:S02]  /*04e0*/  SEL R6, R27, R24, P0 ;  /* 0x000000181b067207 */ /* 0x000fe40000000000 */
[----:B------:R-:W5:Y:S01]  /*04f0*/  LDG.E.64 R24, desc[UR10][R4.64+0x40] ;  /* 0x0000400a04187981 */ /* 0x000f62000c1e1b00 */
[----:B------:R-:W-:-:S05]  /*0500*/  FSEL R27, R26, |R7|, P0 ;  /* 0x400000071a1b7208 */ /* 0x000fca0000000000 */
[----:B------:R-:W-:-:S05]  /*0510*/  @P1 LOP3.LUT R27, R7, 0x80000, RZ, 0xfc, !PT ;  /* 0x00080000071b1812 */ /* 0x000fca00078efcff */
[----:B------:R-:W-:-:S06]  /*0520*/  IMAD.MOV.U32 R7, RZ, RZ, R27 ;  /* 0x000000ffff077224 */ /* 0x000fcc00078e001b */
[----:B------:R-:W-:Y:S01]  /*0530*/  DSETP.MAX.AND P0, P1, R6, |R16|, PT ;  /* 0x400000100600722a */ /* 0x000fe2000390f000 */
[----:B------:R-:W-:Y:S02]  /*0540*/  IMAD.MOV.U32 R26, RZ, RZ, R6 ;  /* 0x000000ffff1a7224 */ /* 0x000fe400078e0006 */
[----:B------:R-:W-:-:S03]  /*0550*/  IMAD.MOV.U32 R27, RZ, RZ, R16 ;  /* 0x000000ffff1b7224 */ /* 0x000fc600078e0010 */
[----:B------:R-:W-:Y:S02]  /*0560*/  FSEL R7, R7, |R17|, P0 ;  /* 0x4000001107077208 */ /* 0x000fe40000000000 */
[----:B------:R-:W-:-:S06]  /*0570*/  SEL R26, R26, R27, P0 ;  /* 0x0000001b1a1a7207 */ /* 0x000fcc0000000000 */
[----:B------:R-:W-:-:S05]  /*0580*/  @P1 LOP3.LUT R7, R17, 0x80000, RZ, 0xfc, !PT ;  /* 0x0008000011071812 */ /* 0x000fca00078efcff */
[----:B------:R-:W-:-:S06]  /*0590*/  IMAD.MOV.U32 R27, RZ, RZ, R7 ;  /* 0x000000ffff1b7224 */ /* 0x000fcc00078e0007 */
[----:B------:R-:W-:Y:S01]  /*05a0*/  DSETP.MAX.AND P0, P1, R26, |R14|, PT ;  /* 0x4000000e1a00722a */ /* 0x000fe2000390f000 */
[----:B------:R-:W-:Y:S02]  /*05b0*/  IMAD.MOV.U32 R16, RZ, RZ, R15 ;  /* 0x000000ffff107224 */ /* 0x000fe400078e000f */
[----:B------:R-:W-:-:S03]  /*05c0*/  IMAD.MOV.U32 R6, RZ, RZ, R26 ;  /* 0x000000ffff067224 */ /* 0x000fc600078e001a */
[----:B------:R-:W-:Y:S02]  /*05d0*/  FSEL R7, R27, |R16|, P0 ;  /* 0x400000101b077208 */ /* 0x000fe40000000000 */
[----:B------:R-:W-:-:S06]  /*05e0*/  SEL R6, R6, R14, P0 ;  /* 0x0000000e06067207 */ /* 0x000fcc0000000000 */
[----:B------:R-:W-:-:S06]  /*05f0*/  @P1 LOP3.LUT R7, R16, 0x80000, RZ, 0xfc, !PT ;  /* 0x0008000010071812 */ /* 0x000fcc00078efcff */
[----:B------:R-:W-:Y:S01]  /*0600*/  DSETP.MAX.AND P0, P1, R6, |R12|, PT ;  /* 0x4000000c0600722a */ /* 0x000fe2000390f000 */
[----:B------:R-:W-:Y:S01]  /*0610*/  IMAD.MOV.U32 R15, RZ, RZ, R13 ;  /* 0x000000ffff0f7224 */ /* 0x000fe200078e000d */
[----:B------:R-:W-:-:S04]  /*0620*/  MOV R14, R7 ;  /* 0x00000007000e7202 */ /* 0x000fc80000000f00 */
[----:B------:R-:W-:Y:S02]  /*0630*/  FSEL R17, R14, |R15|, P0 ;  /* 0x4000000f0e117208 */ /* 0x000fe40000000000 */
[----:B------:R-:W-:-:S06]  /*0640*/  SEL R6, R6, R12, P0 ;  /* 0x0000000c06067207 */ /* 0x000fcc0000000000 */
[----:B------:R-:W-:-:S05]  /*0650*/  @P1 LOP3.LUT R17, R15, 0x80000, RZ, 0xfc, !PT ;  /* 0x000800000f111812 */ /* 0x000fca00078efcff */
[----:B------:R-:W-:-:S06]  /*0660*/  IMAD.MOV.U32 R7, RZ, RZ, R17 ;  /* 0x000000ffff077224 */ /* 0x000fcc00078e0011 */
[----:B------:R-:W-:Y:S01]  /*0670*/  DSETP.MAX.AND P0, P1, R6, |R10|, PT ;  /* 0x4000000a0600722a */ /* 0x000fe2000390f000 */
[----:B------:R-:W-:Y:S02]  /*0680*/  IMAD.MOV.U32 R13, RZ, RZ, R11 ;  /* 0x000000ffff0d7224 */ /* 0x000fe400078e000b */
[----:B------:R-:W-:-:S05]  /*0690*/  IMAD.MOV.U32 R12, RZ, RZ, R7 ;  /* 0x000000ffff0c7224 */ /* 0x000fca00078e0007 */
[----:B------:R-:W-:-:S06]  /*06a0*/  FSEL R15, R12, |R13|, P0 ;  /* 0x4000000d0c0f7208 */ /* 0x000fcc0000000000 */
[----:B------:R-:W-:Y:S02]  /*06b0*/  @P1 LOP3.LUT R15, R13, 0x80000, RZ, 0xfc, !PT ;  /* 0x000800000d0f1812 */ /* 0x000fe400078efcff */
[----:B------:R-:W-:-:S03]  /*06c0*/  SEL R6, R6, R10, P0 ;  /* 0x0000000a06067207 */ /* 0x000fc60000000000 */
[----:B------:R-:W-:-:S04]  /*06d0*/  IMAD.MOV.U32 R7, RZ, RZ, R15 ;  /* 0x000000ffff077224 */ /* 0x000fc800078e000f */
[----:B------:R-:W-:Y:S02]  /*06e0*/  IMAD.MOV.U32 R10, RZ, RZ, R7 ;  /* 0x000000ffff0a7224 */ /* 0x000fe400078e0007 */
[----:B--2---:R-:W-:Y:S01]  /*06f0*/  DSETP.MAX.AND P0, P1, R6, |R18|, PT ;  /* 0x400000120600722a */ /* 0x004fe2000390f000 */
[----:B------:R-:W-:-:S05]  /*0700*/  IMAD.MOV.U32 R11, RZ, RZ, R19 ;  /* 0x000000ffff0b7224 */ /* 0x000fca00078e0013 */
[----:B------:R-:W-:Y:S02]  /*0710*/  FSEL R13, R10, |R11|, P0 ;  /* 0x4000000b0a0d7208 */ /* 0x000fe40000000000 */
[----:B------:R-:W-:-:S06]  /*0720*/  SEL R6, R6, R18, P0 ;  /* 0x0000001206067207 */ /* 0x000fcc0000000000 */
[----:B------:R-:W-:-:S05]  /*0730*/  @P1 LOP3.LUT R13, R11, 0x80000, RZ, 0xfc, !PT ;  /* 0x000800000b0d1812 */ /* 0x000fca00078efcff */
[----:B------:R-:W-:-:S06]  /*0740*/  IMAD.MOV.U32 R7, RZ, RZ, R13 ;  /* 0x000000ffff077224 */ /* 0x000fcc00078e000d */
[----:B---3--:R-:W-:Y:S01]  /*0750*/  DSETP.MAX.AND P0, P1, R6, |R2|, PT ;  /* 0x400000020600722a */ /* 0x008fe2000390f000 */
[----:B------:R-:W-:Y:S02]  /*0760*/  IMAD.MOV.U32 R11, RZ, RZ, R3 ;  /* 0x000000ffff0b7224 */ /* 0x000fe400078e0003 */
[----:B------:R-:W-:-:S05]  /*0770*/  IMAD.MOV.U32 R10, RZ, RZ, R7 ;  /* 0x000000ffff0a7224 */ /* 0x000fca00078e0007 */
[----:B------:R-:W-:-:S06]  /*0780*/  FSEL R13, R10, |R11|, P0 ;  /* 0x4000000b0a0d7208 */ /* 0x000fcc0000000000 */
[----:B------:R-:W-:Y:S02]  /*0790*/  @P1 LOP3.LUT R13, R11, 0x80000, RZ, 0xfc, !PT ;  /* 0x000800000b0d1812 */ /* 0x000fe400078efcff */
[----:B------:R-:W-:-:S03]  /*07a0*/  SEL R2, R6, R2, P0 ;  /* 0x0000000206027207 */ /* 0x000fc60000000000 */
[----:B------:R-:W-:-:S06]  /*07b0*/  IMAD.MOV.U32 R3, RZ, RZ, R13 ;  /* 0x000000ffff037224 */ /* 0x000fcc00078e000d */
[----:B----4-:R-:W-:Y:S01]  /*07c0*/  DSETP.MAX.AND P0, P1, R2, |R22|, PT ;  /* 0x400000160200722a */ /* 0x010fe2000390f000 */
[----:B------:R-:W-:Y:S02]  /*07d0*/  IMAD.MOV.U32 R7, RZ, RZ, R23 ;  /* 0x000000ffff077224 */ /* 0x000fe400078e0017 */
[----:B------:R-:W-:-:S05]  /*07e0*/  IMAD.MOV.U32 R6, RZ, RZ, R3 ;  /* 0x000000ffff067224 */ /* 0x000fca00078e0003 */
[----:B------:R-:W-:-:S06]  /*07f0*/  FSEL R11, R6, |R7|, P0 ;  /* 0x40000007060b7208 */ /* 0x000fcc0000000000 */
[----:B------:R-:W-:Y:S02]  /*0800*/  @P1 LOP3.LUT R11, R7, 0x80000, RZ, 0xfc, !PT ;  /* 0x00080000070b1812 */ /* 0x000fe400078efcff */
[----:B------:R-:W-:-:S03]  /*0810*/  SEL R2, R2, R22, P0 ;  /* 0x0000001602027207 */ /* 0x000fc60000000000 */
[----:B------:R-:W-:-:S06]  /*0820*/  IMAD.MOV.U32 R3, RZ, RZ, R11 ;  /* 0x000000ffff037224 */ /* 0x000fcc00078e000b */
[----:B-----5:R-:W-:Y:S01]  /*0830*/  DSETP.MAX.AND P0, P1, R2, |R20|, PT ;  /* 0x400000140200722a */ /* 0x020fe2000390f000 */
        /* <DEDUP_REMOVED lines=12> */
[----:B------:R-:W-:Y:S01]  /*0900*/  IMAD.MOV.U32 R3, RZ, RZ, R11 ;  /* 0x000000ffff037224 */ /* 0x000fe200078e000b */
[----:B------:R-:W-:-:S05]  /*0910*/  UIADD3 UR5, UPT, UPT, UR5, 0x10, URZ ;  /* 0x0000001005057890 */ /* 0x000fca000fffe0ff */
[----:B------:R-:W-:Y:S01]  /*0920*/  DSETP.MAX.AND P1, P2, R2, |R24|, PT ;  /* 0x400000180200722a */ /* 0x000fe20003a2f000 */
[----:B------:R-:W-:Y:S01]  /*0930*/  UISETP.NE.AND UP0, UPT, UR5, URZ, UPT ;  /* 0x000000ff0500728c */ /* 0x000fe2000bf05270 */
[----:B------:R-:W-:Y:S01]  /*0940*/  IMAD.MOV.U32 R6, RZ, RZ, R2 ;  /* 0x000000ffff067224 */ /* 0x000fe200078e0002 */
[----:B------:R-:W-:Y:S01]  /*0950*/  IADD3 R4, P0, PT, R4, 0x80, RZ ;  /* 0x0000008004047810 */ /* 0x000fe20007f1e0ff */
[----:B------:R-:W-:Y:S02]  /*0960*/  IMAD.MOV.U32 R7, RZ, RZ, R24 ;  /* 0x000000ffff077224 */ /* 0x000fe400078e0018 */
[----:B------:R-:W-:Y:S01]  /*0970*/  FSEL R3, R3, |R25|, P1 ;  /* 0x4000001903037208 */ /* 0x000fe20000800000 */
[----:B------:R-:W-:Y:S02]  /*0980*/  VIADD R0, R0, 0x10 ;  /* 0x0000001000007836 */ /* 0x000fe40000000000 */
[----:B------:R-:W-:Y:S01]  /*0990*/  SEL R2, R6, R7, P1 ;  /* 0x0000000706027207 */ /* 0x000fe20000800000 */
[----:B------:R-:W-:-:S04]  /*09a0*/  IMAD.X R5, RZ, RZ, R5, P0 ;  /* 0x000000ffff057224 */ /* 0x000fc800000e0605 */
[----:B------:R-:W-:Y:S01]  /*09b0*/  @P2 LOP3.LUT R3, R25, 0x80000, RZ, 0xfc, !PT ;  /* 0x0008000019032812 */ /* 0x000fe200078efcff */
[----:B------:R-:W-:Y:S06]  /*09c0*/  BRA.U UP0, `(.L_x_190) ;  /* 0xfffffff500e47547 */ /* 0x000fec000b83ffff */
[----:B------:R-:W-:-:S07]  /*09d0*/  VIADD R0, R0, 0x1 ;  /* 0x0000000100007836 */ /* 0x000fce0000000000 */
.L_x_189:
[----:B------:R-:W-:-:S09]  /*09e0*/  UISETP.NE.AND UP0, UPT, UR9, URZ, UPT ;  /* 0x000000ff0900728c */ /* 0x000fd2000bf05270 */
[----:B------:R-:W-:Y:S05]  /*09f0*/  BRA.U !UP0, `(.L_x_188) ;  /* 0x0000000908147547 */ /* 0x000fea000b800000 */
[----:B------:R-:W-:Y:S02]  /*0a00*/  UISETP.GE.U32.AND UP0, UPT, UR9, 0x8, UPT ;  /* 0x000000080900788c */ /* 0x000fe4000bf06070 */
[----:B------:R-:W-:-:S04]  /*0a10*/  ULOP3.LUT UR5, UR4, 0x7, URZ, 0xc0, !UPT ;  /* 0x0000000704057892 */ /* 0x000fc8000f8ec0ff */
[----:B------:R-:W-:-:S03]  /*0a20*/  UISETP.NE.AND UP1, UPT, UR5, URZ, UPT ;  /* 0x000000ff0500728c */ /* 0x000fc6000bf25270 */
[----:B------:R-:W-:Y:S08]  /*0a30*/  BRA.U !UP0, `(.L_x_191) ;  /* 0x00000005080c7547 */ /* 0x000ff0000b800000 */
[----:B------:R-:W0:Y:S02]  /*0a40*/  LDC.64 R20, c[0x0][0x390] ;  /* 0x0000e400ff147b82 */ /* 0x000e240000000a00 */
[----:B0-----:R-:W-:-:S05]  /*0a50*/  IMAD.WIDE.U32 R20, R0, 0x8, R20 ;  /* 0x0000000800147825 */ /* 0x001fca00078e0014 */
[----:B------:R-:W2:Y:S04]  /*0a60*/  LDG.E.64 R18, desc[UR10][R20.64] ;  /* 0x0000000a14127981 */ /* 0x000ea8000c1e1b00 */
[----:B------:R-:W3:Y:S04]  /*0a70*/  LDG.E.64 R16, desc[UR10][R20.64+0x8] ;  /* 0x0000080a14107981 */ /* 0x000ee8000c1e1b00 */
[----:B------:R-:W4:Y:S04]  /*0a80*/  LDG.E.64 R14, desc[UR10][R20.64+0x10] ;  /* 0x0000100a140e7981 */ /* 0x000f28000c1e1b00 */
[----:B------:R-:W5:Y:S04]  /*0a90*/  LDG.E.64 R12, desc[UR10][R20.64+0x18] ;  /* 0x0000180a140c7981 */ /* 0x000f68000c1e1b00 */
[----:B------:R-:W5:Y:S04]  /*0aa0*/  LDG.E.64 R8, desc[UR10][R20.64+0x20] ;  /* 0x0000200a14087981 */ /* 0x000f68000c1e1b00 */
[----:B------:R-:W5:Y:S04]  /*0ab0*/  LDG.E.64 R6, desc[UR10][R20.64+0x28] ;  /* 0x0000280a14067981 */ /* 0x000f68000c1e1b00 */
[----:B------:R-:W5:Y:S04]  /*0ac0*/  LDG.E.64 R4, desc[UR10][R20.64+0x30] ;  /* 0x0000300a14047981 */ /* 0x000f68000c1e1b00 */
[----:B------:R0:W5:Y:S01]  /*0ad0*/  LDG.E.64 R10, desc[UR10][R20.64+0x38] ;  /* 0x0000380a140a7981 */ /* 0x000162000c1e1b00 */
[----:B------:R-:W-:-:S02]  /*0ae0*/  IMAD.MOV.U32 R22, RZ, RZ, R3 ;  /* 0x000000ffff167224 */ /* 0x000fc400078e0003 */
[----:B------:R-:W-:Y:S01]  /*0af0*/  VIADD R0, R0, 0x8 ;  /* 0x0000000800007836 */ /* 0x000fe20000000000 */
[----:B--2---:R-:W-:Y:S01]  /*0b00*/  DSETP.MAX.AND P0, P1, R2, |R18|, PT ;  /* 0x400000120200722a */ /* 0x004fe2000390f000 */
[----:B------:R-:W-:Y:S02]  /*0b10*/  IMAD.MOV.U32 R23, RZ, RZ, R19 ;  /* 0x000000ffff177224 */ /* 0x000fe400078e0013 */
[----:B---3--:R-:W-:-:S03]  /*0b20*/  IMAD.MOV.U32 R19, RZ, RZ, R17 ;  /* 0x000000ffff137224 */ /* 0x008fc600078e0011 */
[----:B------:R-:W-:Y:S02]  /*0b30*/  FSEL R25, R22, |R23|, P0 ;  /* 0x4000001716197208 */ /* 0x000fe40000000000 */
[----:B------:R-:W-:-:S06]  /*0b40*/  SEL R2, R2, R18, P0 ;  /* 0x0000001202027207 */ /* 0x000fcc0000000000 */
[----:B------:R-:W-:-:S05]  /*0b50*/  @P1 LOP3.LUT R25, R23, 0x80000, RZ, 0xfc, !PT ;  /* 0x0008000017191812 */ /* 0x000fca00078efcff */
[----:B------:R-:W-:-:S04]  /*0b60*/  IMAD.MOV.U32 R3, RZ, RZ, R25 ;  /* 0x000000ffff037224 */ /* 0x000fc800078e0019 */
[----:B------:R-:W-:Y:S02]  /*0b70*/  IMAD.MOV.U32 R18, RZ, RZ, R3 ;  /* 0x000000ffff127224 */ /* 0x000fe400078e0003 */
[----:B------:R-:W-:Y:S01]  /*0b80*/  DSETP.MAX.AND P0, P1, R2, |R16|, PT ;  /* 0x400000100200722a */ /* 0x000fe2000390f000 */
[----:B----4-:R-:W-:-:S05]  /*0b90*/  IMAD.MOV.U32 R17, RZ, RZ, R15 ;  /* 0x000000ffff117224 */ /* 0x010fca00078e000f */
[----:B0-----:R-:W-:Y:S02]  /*0ba0*/  FSEL R21, R18, |R19|, P0 ;  /* 0x4000001312157208 */ /* 0x001fe40000000000 */
[----:B------:R-:W-:-:S06]  /*0bb0*/  SEL R2, R2, R16, P0 ;  /* 0x0000001002027207 */ /* 0x000fcc0000000000 */
[----:B------:R-:W-:-:S04]  /*0bc0*/  @P1 LOP3.LUT R21, R19, 0x80000, RZ, 0xfc, !PT ;  /* 0x0008000013151812 */ /* 0x000fc800078efcff */
[----:B------:R-:W-:-:S05]  /*0bd0*/  MOV R3, R21 ;  /* 0x0000001500037202 */ /* 0x000fca0000000f00 */
[----:B------:R-:W-:Y:S01]  /*0be0*/  IMAD.MOV.U32 R16, RZ, RZ, R3 ;  /* 0x000000ffff107224 */ /* 0x000fe200078e0003 */
[----:B------:R-:W-:Y:S01]  /*0bf0*/  DSETP.MAX.AND P0, P1, R2, |R14|, PT ;  /* 0x4000000e0200722a */ /* 0x000fe2000390f000 */
[----:B-----5:R-:W-:-:S05]  /*0c00*/  IMAD.MOV.U32 R15, RZ, RZ, R13 ;  /* 0x000000ffff0f7224 */ /* 0x020fca00078e000d */
[----:B------:R-:W-:Y:S02]  /*0c10*/  FSEL R19, R16, |R17|, P0 ;  /* 0x4000001110137208 */ /* 0x000fe40000000000 */
[----:B------:R-:W-:-:S06]  /*0c20*/  SEL R2, R2, R14, P0 ;  /* 0x0000000e02027207 */ /* 0x000fcc0000000000 */
[----:B------:R-:W-:-:S05]  /*0c30*/  @P1 LOP3.LUT R19, R17, 0x80000, RZ, 0xfc, !PT ;  /* 0x0008000011131812 */ /* 0x000fca00078efcff */
[----:B------:R-:W-:-:S04]  /*0c40*/  IMAD.MOV.U32 R3, RZ, RZ, R19 ;  /* 0x000000ffff037224 */ /* 0x000fc800078e0013 */
[----:B------:R-:W-:Y:S02]  /*0c50*/  IMAD.MOV.U32 R14, RZ, RZ, R3 ;  /* 0x000000ffff0e7224 */ /* 0x000fe400078e0003 */
[----:B------:R-:W-:Y:S01]  /*0c60*/  DSETP.MAX.AND P0, P1, R2, |R12|, PT ;  /* 0x4000000c0200722a */ /* 0x000fe2000390f000 */
[----:B------:R-:W-:-:S05]  /*0c70*/  IMAD.MOV.U32 R13, RZ, RZ, R9 ;  /* 0x000000ffff0d7224 */ /* 0x000fca00078e0009 */
        /* <DEDUP_REMOVED lines=23> */
[----:B------:R-:W-:-:S04]  /*0df0*/  @P1 LOP3.LUT R9, R7, 0x80000, RZ, 0xfc, !PT ;  /* 0x0008000007091812 */ /* 0x000fc800078efcff */
[----:B------:R-:W-:-:S05]  /*0e00*/  MOV R3, R9 ;  /* 0x0000000900037202 */ /* 0x000fca0000000f00 */
[----:B------:R-:W-:Y:S01]  /*0e10*/  IMAD.MOV.U32 R4, RZ, RZ, R3 ;  /* 0x000000ffff047224 */ /* 0x000fe200078e0003 */
[----:B------:R-:W-:-:S06]  /*0e20*/  DSETP.MAX.AND P0, P1, R2, |R10|, PT ;  /* 0x4000000a0200722a */ /* 0x000fcc000390f000 */
[----:B------:R-:W-:Y:S02]  /*0e30*/  FSEL R7, R4, |R11|, P0 ;  /* 0x4000000b04077208 */ /* 0x000fe40000000000 */
[----:B------:R-:W-:-:S06]  /*0e40*/  SEL R2, R2, R5, P0 ;  /* 0x0000000502027207 */ /* 0x000fcc0000000000 */
[----:B------:R-:W-:-:S05]  /*0e50*/  @P1 LOP3.LUT R7, R11, 0x80000, RZ, 0xfc, !PT ;  /* 0x000800000b071812 */ /* 0x000fca00078efcff */
[----:B------:R-:W-:-:S07]  /*0e60*/  IMAD.MOV.U32 R3, RZ, RZ, R7 ;  /* 0x000000ffff037224 */ /* 0x000fce00078e0007 */
.L_x_191:
        /* <DEDUP_REMOVED lines=23> */
[----:B------:R-:W-:Y:S02]  /*0fe0*/  FSEL R13, R10, |R11|, P0 ;  /* 0x4000000b0a0d7208 */ /* 0x000fe40000000000 */
[----:B------:R-:W-:-:S06]  /*0ff0*/  SEL R2, R2, R8, P0 ;  /* 0x0000000802027207 */ /* 0x000fcc0000000000 */
[----:B------:R-:W-:-:S05]  /*1000*/  @P1 LOP3.LUT R13, R11, 0x80000, RZ, 0xfc, !PT ;  /* 0x000800000b0d1812 */ /* 0x000fca00078efcff */
[----:B------:R-:W-:-:S04]  /*1010*/  IMAD.MOV.U32 R3, RZ, RZ, R13 ;  /* 0x000000ffff037224 */ /* 0x000fc800078e000d */
[----:B------:R-:W-:Y:S02]  /*1020*/  IMAD.MOV.U32 R8, RZ, RZ, R3 ;  /* 0x000000ffff087224 */ /* 0x000fe400078e0003 */
[----:B------:R-:W-:Y:S01]  /*1030*/  DSETP.MAX.AND P0, P1, R2, |R6|, PT ;  /* 0x400000060200722a */ /* 0x000fe2000390f000 */
[----:B-----5:R-:W-:-:S05]  /*1040*/  IMAD.MOV.U32 R7, RZ, RZ, R4 ;  /* 0x000000ffff077224 */ /* 0x020fca00078e0004 */
[----:B------:R-:W-:Y:S02]  /*1050*/  FSEL R11, R8, |R9|, P0 ;  /* 0x40000009080b7208 */ /* 0x000fe40000000000 */
[----:B------:R-:W-:-:S06]  /*1060*/  SEL R2, R2, R6, P0 ;  /* 0x0000000602027207 */ /* 0x000fcc0000000000 */
[----:B------:R-:W-:-:S05]  /*1070*/  @P1 LOP3.LUT R11, R9, 0x80000, RZ, 0xfc, !PT ;  /* 0x00080000090b1812 */ /* 0x000fca00078efcff */
[----:B------:R-:W-:-:S06]  /*1080*/  IMAD.MOV.U32 R3, RZ, RZ, R11 ;  /* 0x000000ffff037224 */ /* 0x000fcc00078e000b */
[----:B------:R-:W-:Y:S01]  /*1090*/  DSETP.MAX.AND P0, P1, R2, |R4|, PT ;  /* 0x400000040200722a */ /* 0x000fe2000390f000 */
[----:B------:R-:W-:-:S05]  /*10a0*/  MOV R4, R3 ;  /* 0x0000000300047202 */ /* 0x000fca0000000f00 */
[----:B------:R-:W-:Y:S02]  /*10b0*/  FSEL R9, R4, |R5|, P0 ;  /* 0x4000000504097208 */ /* 0x000fe40000000000 */
[----:B------:R-:W-:-:S06]  /*10c0*/  SEL R2, R2, R7, P0 ;  /* 0x0000000702027207 */ /* 0x000fcc0000000000 */
[----:B------:R-:W-:-:S05]  /*10d0*/  @P1 LOP3.LUT R9, R5, 0x80000, RZ, 0xfc, !PT ;  /* 0x0008000005091812 */ /* 0x000fca00078efcff */
[----:B------:R-:W-:-:S07]  /*10e0*/  IMAD.MOV.U32 R3, RZ, RZ, R9 ;  /* 0x000000ffff037224 */ /* 0x000fce00078e0009 */
.L_x_192:
[----:B------:R-:W-:Y:S05]  /*10f0*/  BRA.U !UP1, `(.L_x_188) ;  /* 0x0000000109547547 */ /* 0x000fea000b800000 */
[----:B------:R-:W0:Y:S01]  /*1100*/  LDC.64 R4, c[0x0][0x390] ;  /* 0x0000e400ff047b82 */ /* 0x000e220000000a00 */
[----:B------:R-:W-:Y:S01]  /*1110*/  UIADD3 UR4, UPT, UPT, -UR4, URZ, URZ ;  /* 0x000000ff04047290 */ /* 0x000fe2000fffe1ff */
[----:B0-----:R-:W-:-:S04]  /*1120*/  IMAD.WIDE.U32 R4, R0, 0x8, R4 ;  /* 0x0000000800047825 */ /* 0x001fc800078e0004 */
[----:B------:R-:W-:Y:S02]  /*1130*/  IMAD.MOV.U32 R0, RZ, RZ, R4 ;  /* 0x000000ffff007224 */ /* 0x000fe400078e0004 */
[----:B------:R-:W-:-:S07]  /*1140*/  IMAD.MOV.U32 R7, RZ, RZ, R5 ;  /* 0x000000ffff077224 */ /* 0x000fce00078e0005 */
.L_x_193:
[----:B------:R-:W-:Y:S02]  /*1150*/  IMAD.MOV.U32 R4, RZ, RZ, R0 ;  /* 0x000000ffff047224 */ /* 0x000fe400078e0000 */
[----:B------:R-:W-:-:S06]  /*1160*/  IMAD.MOV.U32 R5, RZ, RZ, R7 ;  /* 0x000000ffff057224 */ /* 0x000fcc00078e0007 */
[----:B------:R-:W2:Y:S01]  /*1170*/  LDG.E.64 R4, desc[UR10][R4.64] ;  /* 0x0000000a04047981 */ /* 0x000ea2000c1e1b00 */
[----:B------:R-:W-:Y:S01]  /*1180*/  UIADD3 UR4, UPT, UPT, UR4, 0x1, URZ ;  /* 0x0000000104047890 */ /* 0x000fe2000fffe0ff */
[----:B------:R-:W-:Y:S01]  /*1190*/  IMAD.MOV.U32 R6, RZ, RZ, R3 ;  /* 0x000000ffff067224 */ /* 0x000fe200078e0003 */
[----:B------:R-:W-:Y:S01]  /*11a0*/  IADD3 R0, P0, PT, R0, 0x8, RZ ;  /* 0x0000000800007810 */ /* 0x000fe20007f1e0ff */
[----:B------:R-:W-:Y:S01]  /*11b0*/  IMAD.MOV.U32 R9, RZ, RZ, R2 ;  /* 0x000000ffff097224 */ /* 0x000fe200078e0002 */
[----:B------:R-:W-:-:S03]  /*11c0*/  UISETP.NE.AND UP0, UPT, UR4, URZ, UPT ;  /* 0x000000ff0400728c */ /* 0x000fc6000bf05270 */
[----:B------:R-:W-:Y:S01]  /*11d0*/  IMAD.X R7, RZ, RZ, R7, P0 ;  /* 0x000000ffff077224 */ /* 0x000fe200000e0607 */
[----:B--2---:R-:W-:Y:S01]  /*11e0*/  DSETP.MAX.AND P1, P2, |R4|, R2, PT ;  /* 0x000000020400722a */ /* 0x004fe20003a2f200 */
[----:B------:R-:W-:Y:S02]  /*11f0*/  IMAD.MOV.U32 R3, RZ, RZ, R5 ;  /* 0x000000ffff037224 */ /* 0x000fe400078e0005 */
[----:B------:R-:W-:-:S03]  /*1200*/  IMAD.MOV.U32 R2, RZ, RZ, R4 ;  /* 0x000000ffff027224 */ /* 0x000fc600078e0004 */
[----:B------:R-:W-:Y:S02]  /*1210*/  FSEL R3, |R3|, R6, P1 ;  /* 0x0000000603037208 */ /* 0x000fe40000800200 */
[----:B------:R-:W-:-:S06]  /*1220*/  SEL R2, R2, R9, P1 ;  /* 0x0000000902027207 */ /* 0x000fcc0000800000 */
[----:B------:R-:W-:Y:S01]  /*1230*/  @P2 LOP3.LUT R3, R6, 0x80000, RZ, 0xfc, !PT ;  /* 0x0008000006032812 */ /* 0x000fe200078efcff */
[----:B------:R-:W-:Y:S06]  /*1240*/  BRA.U UP0, `(.L_x_193) ;  /* 0xfffffffd00c07547 */ /* 0x000fec000b83ffff */
.L_x_188:
[----:B------:R-:W-:Y:S01]  /*1250*/  LOP3.LUT R4, R3, 0xffc00000, RZ, 0xc0, !PT ;  /* 0xffc0000003047812 */ /* 0x000fe200078ec0ff */
[----:B------:R-:W-:Y:S01]  /*1260*/  UISETP.GE.AND UP0, UPT, UR8, 0x1, UPT ;  /* 0x000000010800788c */ /* 0x000fe2000bf06270 */
[----:B------:R-:W-:Y:S02]  /*1270*/  CS2R R16, SRZ ;  /* 0x0000000000107805 */ /* 0x000fe4000001ff00 */
[----:B------:R-:W-:Y:S01]  /*1280*/  LOP3.LUT R5, R4, 0x7fd00000, RZ, 0x3c, !PT ;  /* 0x7fd0000004057812 */ /* 0x000fe200078e3cff */
[----:B------:R-:W-:-:S06]  /*1290*/  IMAD.MOV.U32 R4, RZ, RZ, RZ ;  /* 0x000000ffff047224 */ /* 0x000fcc00078e00ff */
[----:B------:R-:W-:Y:S01]  /*12a0*/  DMUL R6, R4, R2 ;  /* 0x0000000204067228 */ /* 0x000fe20000000000 */
[----:B------:R-:W-:Y:S10]  /*12b0*/  BRA.U !UP0, `(.L_x_194) ;  /* 0x0000000908ec7547 */ /* 0x000ff4000b800000 */
[----:B------:R-:W-:Y:S01]  /*12c0*/  UISETP.GE.U32.AND UP1, UPT, UR8, 0x8, UPT ;  /* 0x000000080800788c */ /* 0x000fe2000bf26070 */
[----:B------:R-:W-:Y:S01]  /*12d0*/  IMAD.MOV.U32 R11, RZ, RZ, RZ ;  /* 0x000000ffff0b7224 */ /* 0x000fe200078e00ff */
[----:B------:R-:W-:Y:S01]  /*12e0*/  ULOP3.LUT UR6, UR8, 0x7, URZ, 0xc0, !UPT ;  /* 0x0000000708067892 */ /* 0x000fe2000f8ec0ff */
[----:B------:R-:W-:Y:S01]  /*12f0*/  IMAD.MOV.U32 R0, RZ, RZ, RZ ;  /* 0x000000ffff007224 */ /* 0x000fe200078e00ff */
[----:B------:R-:W-:Y:S02]  /*1300*/  CS2R R16, SRZ ;  /* 0x0000000000107805 */ /* 0x000fe4000001ff00 */
[----:B------:R-:W-:-:S03]  /*1310*/  UISETP.NE.AND UP0, UPT, UR6, URZ, UPT ;  /* 0x000000ff0600728c */ /* 0x000fc6000bf05270 */
[----:B------:R-:W-:Y:S08]  /*1320*/  BRA.U !UP1, `(.L_x_195) ;  /* 0x0000000509787547 */ /* 0x000ff0000b800000 */
[----:B------:R-:W0:Y:S01]  /*1330*/  LDCU.64 UR4, c[0x0][0x390] ;  /* 0x00007200ff0477ac */ /* 0x000e220008000a00 */
[----:B------:R-:W-:Y:S02]  /*1340*/  MOV R11, RZ ;  /* 0x000000ff000b7202 */ /* 0x000fe40000000f00 */
[----:B------:R-:W-:Y:S01]  /*1350*/  CS2R R16, SRZ ;  /* 0x0000000000107805 */ /* 0x000fe2000001ff00 */
[----:B------:R-:W-:-:S06]  /*1360*/  ULOP3.LUT UR7, UR8, 0x7ffffff8, URZ, 0xc0, !UPT ;  /* 0x7ffffff808077892 */ /* 0x000fcc000f8ec0ff */
[----:B------:R-:W-:Y:S01]  /*1370*/  IMAD.U32 R0, RZ, RZ, UR7 ;  /* 0x00000007ff007e24 */ /* 0x000fe2000f8e00ff */
[----:B0-----:R-:W-:-:S04]  /*1380*/  UIADD3 UR4, UP1, UPT, UR4, 0x20, URZ ;  /* 0x0000002004047890 */ /* 0x001fc8000ff3e0ff */
[----:B------:R-:W-:Y:S02]  /*1390*/  UIADD3.X UR5, UPT, UPT, URZ, UR5, URZ, UP1, !UPT ;  /* 0x00000005ff057290 */ /* 0x000fe40008ffe4ff */
[----:B------:R-:W-:Y:S01]  /*13a0*/  IMAD.U32 R8, RZ, RZ, UR4 ;  /* 0x00000004ff087e24 */ /* 0x000fe2000f8e00ff */
[----:B------:R-:W-:-:S03]  /*13b0*/  UMOV UR4, URZ ;  /* 0x000000ff00047c82 */ /* 0x000fc60008000000 */
[----:B------:R-:W-:-:S07]  /*13c0*/  IMAD.U32 R9, RZ, RZ, UR5 ;  /* 0x00000005ff097e24 */ /* 0x000fce000f8e00ff */
.L_x_196:
[----:B------:R-:W2:Y:S04]  /*13d0*/  LDG.E.64 R18, desc[UR10][R8.64+-0x20] ;  /* 0xffffe00a08127981 */ /* 0x000ea8000c1e1b00 */
[----:B------:R-:W3:Y:S04]  /*13e0*/  LDG.E.64 R22, desc[UR10][R8.64+-0x18] ;  /* 0xffffe80a08167981 */ /* 0x000ee8000c1e1b00 */
[----:B------:R-:W4:Y:S04]  /*13f0*/  LDG.E.64 R14, desc[UR10][R8.64+-0x10] ;  /* 0xfffff00a080e7981 */ /* 0x000f28000c1e1b00 */
[----:B------:R-:W5:Y:S01]  /*1400*/  LDG.E.64 R20, desc[UR10][R8.64+-0x8] ;  /* 0xfffff80a08147981 */ /* 0x000f62000c1e1b00 */
[C---:B------:R-:W-:Y:S01]  /*1410*/  ISETP.NE.AND P1, PT, R11.reuse, UR4, PT ;  /* 0x000000040b007c0c */ /* 0x040fe2000bf25270 */
[----:B------:R-:W-:Y:S01]  /*1420*/  VIADD R12, R11, 0x1 ;  /* 0x000000010b0c7836 */ /* 0x000fe20000000000 */
[----:B------:R-:W-:Y:S01]  /*1430*/  UIADD3 UR5, UPT, UPT, UR4, 0x1, URZ ;  /* 0x0000000104057890 */ /* 0x000fe2000fffe0ff */
[----:B--2---:R-:W-:-:S10]  /*1440*/  DMUL R18, R4, |R18| ;  /* 0x4000001204127228 */ /* 0x004fd40000000000 */
[----:B------:R-:W-:Y:S02]  /*1450*/  DSETP.NEU.OR P1, PT, R18, R6, P1 ;  /* 0x000000061200722a */ /* 0x000fe40000f2d400 */
[----:B---3--:R-:W-:-:S12]  /*1460*/  DMUL R22, R4, |R22| ;  /* 0x4000001604167228 */ /* 0x008fd80000000000 */
[----:B------:R-:W-:Y:S02]  /*1470*/  @!P1 IMAD.MOV R12, RZ, RZ, R11 ;  /* 0x000000ffff0c9224 */ /* 0x000fe400078e020b */
[----:B------:R-:W2:Y:S02]  /*1480*/  LDG.E.64 R10, desc[UR10][R8.64] ;  /* 0x0000000a080a7981 */ /* 0x000ea4000c1e1b00 */
[C---:B------:R-:W-:Y:S01]  /*1490*/  VIADD R25, R12.reuse, 0x1 ;  /* 0x000000010c197836 */ /* 0x040fe20000000000 */
[----:B------:R-:W-:Y:S01]  /*14a0*/  ISETP.NE.AND P2, PT, R12, UR5, PT ;  /* 0x000000050c007c0c */ /* 0x000fe2000bf45270 */
[----:B------:R-:W-:-:S12]  /*14b0*/  UIADD3 UR5, UPT, UPT, UR4, 0x2, URZ ;  /* 0x0000000204057890 */ /* 0x000fd8000fffe0ff */
[----:B------:R-:W-:Y:S02]  /*14c0*/  DSETP.NEU.OR P2, PT, R22, R6, P2 ;  /* 0x000000061600722a */ /* 0x000fe4000174d400 */
[----:B----4-:R-:W-:-:S12]  /*14d0*/  DMUL R14, R4, |R14| ;  /* 0x4000000e040e7228 */ /* 0x010fd80000000000 */
[----:B------:R-:W-:Y:S02]  /*14e0*/  @!P2 IMAD.MOV R25, RZ, RZ, R12 ;  /* 0x000000ffff19a224 */ /* 0x000fe400078e020c */
[----:B------:R-:W3:Y:S01]  /*14f0*/  LDG.E.64 R12, desc[UR10][R8.64+0x8] ;  /* 0x0000080a080c7981 */ /* 0x000ee2000c1e1b00 */
[----:B------:R-:W-:Y:S01]  /*1500*/  DFMA R18, R18, R18, R16 ;  /* 0x000000121212722b */ /* 0x000fe20000000010 */
[C---:B------:R-:W-:Y:S01]  /*1510*/  VIADD R24, R25.reuse, 0x1 ;  /* 0x0000000119187836 */ /* 0x040fe20000000000 */
[----:B------:R-:W-:Y:S01]  /*1520*/  ISETP.NE.AND P0, PT, R25, UR5, PT ;  /* 0x0000000519007c0c */ /* 0x000fe2000bf05270 */
[----:B------:R-:W-:-:S07]  /*1530*/  UIADD3 UR5, UPT, UPT, UR4, 0x3, URZ ;  /* 0x0000000304057890 */ /* 0x000fce000fffe0ff */
[----:B------:R-:W-:Y:S02]  /*1540*/  FSEL R16, R18, R16, P1 ;  /* 0x0000001012107208 */ /* 0x000fe40000800000 */
[----:B------:R-:W-:Y:S02]  /*1550*/  FSEL R17, R19, R17, P1 ;  /* 0x0000001113117208 */ /* 0x000fe40000800000 */
[----:B------:R-:W4:Y:S01]  /*1560*/  LDG.E.64 R18, desc[UR10][R8.64+0x10] ;  /* 0x0000100a08127981 */ /* 0x000f22000c1e1b00 */
[----:B------:R-:W-:Y:S02]  /*1570*/  DSETP.NEU.OR P0, PT, R14, R6, P0 ;  /* 0x000000060e00722a */ /* 0x000fe4000070d400 */
[----:B-----5:R-:W-:-:S12]  /*1580*/  DMUL R20, R4, |R20| ;  /* 0x4000001404147228 */ /* 0x020fd80000000000 */
[----:B------:R-:W-:-:S05]  /*1590*/  @!P0 IMAD.MOV R24, RZ, RZ, R25 ;  /* 0x000000ffff188224 */ /* 0x000fca00078e0219 */
[----:B------:R-:W-:-:S13]  /*15a0*/  ISETP.NE.AND P1, PT, R24, UR5, PT ;  /* 0x0000000518007c0c */ /* 0x000fda000bf25270 */
[----:B------:R-:W-:Y:S01]  /*15b0*/  DSETP.NEU.OR P1, PT, R20, R6, P1 ;  /* 0x000000061400722a */ /* 0x000fe20000f2d400 */
[----:B------:R-:W-:-:S13]  /*15c0*/  VIADD R26, R24, 0x1 ;  /* 0x00000001181a7836 */ /* 0x000fda0000000000 */
[----:B------:R-:W-:Y:S02]  /*15d0*/  @!P1 IMAD.MOV R26, RZ, RZ, R24 ;  /* 0x000000ffff1a9224 */ /* 0x000fe400078e0218 */
[----:B------:R-:W5:Y:S01]  /*15e0*/  LDG.E.64 R24, desc[UR10][R8.64+0x18] ;  /* 0x0000180a08187981 */ /* 0x000f62000c1e1b00 */
[----:B------:R-:W-:Y:S01]  /*15f0*/  UIADD3 UR5, UPT, UPT, UR4, 0x4, URZ ;  /* 0x0000000404057890 */ /* 0x000fe2000fffe0ff */
[----:B------:R-:W-:-:S05]  /*1600*/  DFMA R22, R22, R22, R16 ;  /* 0x000000161616722b */ /* 0x000fca0000000010 */
[----:B------:R-:W-:-:S05]  /*1610*/  ISETP.NE.AND P3, PT, R26, UR5, PT ;  /* 0x000000051a007c0c */ /* 0x000fca000bf65270 */
[----:B------:R-:W-:Y:S02]  /*1620*/  FSEL R16, R22, R16, P2 ;  /* 0x0000001016107208 */ /* 0x000fe40001000000 */
[----:B------:R-:W-:Y:S01]  /*1630*/  FSEL R17, R23, R17, P2 ;  /* 0x0000001117117208 */ /* 0x000fe20001000000 */
[----:B------:R-:W-:-:S05]  /*1640*/  UIADD3 UR5, UPT, UPT, UR4, 0x5, URZ ;  /* 0x0000000504057890 */ /* 0x000fca000fffe0ff */
[----:B------:R-:W-:Y:S01]  /*1650*/  DFMA R22, R14, R14, R16 ;  /* 0x0000000e0e16722b */ /* 0x000fe20000000010 */
[----:B------:R-:W-:-:S09]  /*1660*/  VIADD R14, R26, 0x1 ;  /* 0x000000011a0e7836 */ /* 0x000fd20000000000 */
[----:B------:R-:W-:Y:S02]  /*1670*/  FSEL R16, R22, R16, P0 ;  /* 0x0000001016107208 */ /* 0x000fe40000000000 */
[----:B------:R-:W-:-:S06]  /*1680*/  FSEL R17, R23, R17, P0 ;  /* 0x0000001117117208 */ /* 0x000fcc0000000000 */
[----:B------:R-:W-:-:S10]  /*1690*/  DFMA R20, R20, R20, R16 ;  /* 0x000000141414722b */ /* 0x000fd40000000010 */
[----:B------:R-:W-:Y:S02]  /*16a0*/  FSEL R16, R20, R16, P1 ;  /* 0x0000001014107208 */ /* 0x000fe40000800000 */
[----:B------:R-:W-:Y:S01]  /*16b0*/  FSEL R17, R21, R17, P1 ;  /* 0x0000001115117208 */ /* 0x000fe20000800000 */
[----:B--2---:R-:W-:-:S08]  /*16c0*/  DMUL R10, R4, |R10| ;  /* 0x4000000a040a7228 */ /* 0x004fd00000000000 */
[----:B------:R-:W-:-:S14]  /*16d0*/  DSETP.NEU.OR P2, PT, R10, R6, P3 ;  /* 0x000000060a00722a */ /* 0x000fdc0001f4d400 */
[----:B------:R-:W-:-:S05]  /*16e0*/  @!P2 IMAD.MOV R14, RZ, RZ, R26 ;  /* 0x000000ffff0ea224 */ /* 0x000fca00078e021a */
[----:B------:R-:W-:Y:S01]  /*16f0*/  ISETP.NE.AND P0, PT, R14, UR5, PT ;  /* 0x000000050e007c0c */ /* 0x000fe2000bf05270 */
[----:B---3--:R-:W-:-:S12]  /*1700*/  DMUL R12, R4, |R12| ;  /* 0x4000000c040c7228 */ /* 0x008fd80000000000 */
[----:B------:R-:W-:Y:S01]  /*1710*/  DSETP.NEU.OR P0, PT, R12, R6, P0 ;  /* 0x000000060c00722a */ /* 0x000fe2000070d400 */
[----:B------:R-:W-:Y:S01]  /*1720*/  UIADD3 UR5, UPT, UPT, UR4, 0x6, URZ ;  /* 0x0000000604057890 */ /* 0x000fe2000fffe0ff */
[----:B------:R-:W-:Y:S01]  /*1730*/  VIADD R15, R14, 0x1 ;  /* 0x000000010e0f7836 */ /* 0x000fe20000000000 */
[----:B------:R-:W-:-:S11]  /*1740*/  DFMA R10, R10, R10, R16 ;  /* 0x0000000a0a0a722b */ /* 0x000fd60000000010 */
[----:B------:R-:W-:-:S04]  /*1750*/  @!P0 IADD3 R15, PT, PT, R14, RZ, RZ ;  /* 0x000000ff0e0f8210 */ /* 0x000fc80007ffe0ff */
[----:B------:R-:W-:Y:S01]  /*1760*/  ISETP.NE.AND P1, PT, R15, UR5, PT ;  /* 0x000000050f007c0c */ /* 0x000fe2000bf25270 */
[----:B----4-:R-:W-:Y:S01]  /*1770*/  DMUL R18, R4, |R18| ;  /* 0x4000001204127228 */ /* 0x010fe20000000000 */
[----:B------:R-:W-:Y:S02]  /*1780*/  FSEL R10, R10, R16, P2 ;  /* 0x000000100a0a7208 */ /* 0x000fe40001000000 */
[----:B------:R-:W-:-:S09]  /*1790*/  FSEL R11, R11, R17, P2 ;  /* 0x000000110b0b7208 */ /* 0x000fd20001000000 */
[----:B------:R-:W-:Y:S02]  /*17a0*/  DSETP.NEU.OR P1, PT, R18, R6, P1 ;  /* 0x000000061200722a */ /* 0x000fe40000f2d400 */
[----:B------:R-:W-:Y:S01]  /*17b0*/  DFMA R12, R12, R12, R10 ;  /* 0x0000000c0c0c722b */ /* 0x000fe2000000000a */
[----:B------:R-:W-:Y:S01]  /*17c0*/  VIADD R14, R15, 0x1 ;  /* 0x000000010f0e7836 */ /* 0x000fe20000000000 */
[----:B------:R-:W-:-:S08]  /*17d0*/  UIADD3 UR5, UPT, UPT, UR4, 0x7, URZ ;  /* 0x0000000704057890 */ /* 0x000fd0000fffe0ff */
[----:B------:R-:W-:Y:S02]  /*17e0*/  FSEL R10, R12, R10, P0 ;  /* 0x0000000a0c0a7208 */ /* 0x000fe40000000000 */
[----:B------:R-:W-:Y:S01]  /*17f0*/  FSEL R11, R13, R11, P0 ;  /* 0x0000000b0d0b7208 */ /* 0x000fe20000000000 */
[----:B------:R-:W-:-:S05]  /*1800*/  @!P1 IMAD.MOV R14, RZ, RZ, R15 ;  /* 0x000000ffff0e9224 */ /* 0x000fca00078e020f */
[----:B------:R-:W-:Y:S01]  /*1810*/  ISETP.NE.AND P0, PT, R14, UR5, PT ;  /* 0x000000050e007c0c */ /* 0x000fe2000bf05270 */
[----:B------:R-:W-:Y:S01]  /*1820*/  DFMA R18, R18, R18, R10 ;  /* 0x000000121212722b */ /* 0x000fe2000000000a */
[----:B------:R-:W-:Y:S01]  /*1830*/  UIADD3 UR4, UPT, UPT, UR4, 0x8, URZ ;  /* 0x0000000804047890 */ /* 0x000fe2000fffe0ff */
[----:B-----5:R-:W-:-:S08]  /*1840*/  DMUL R24, R4, |R24| ;  /* 0x4000001804187228 */ /* 0x020fd00000000000 */
[----:B------:R-:W-:Y:S02]  /*1850*/  FSEL R12, R18, R10, P1 ;  /* 0x0000000a120c7208 */ /* 0x000fe40000800000 */
[----:B------:R-:W-:Y:S01]  /*1860*/  FSEL R13, R19, R11, P1 ;  /* 0x0000000b130d7208 */ /* 0x000fe20000800000 */
[----:B------:R-:W-:Y:S01]  /*1870*/  DSETP.NEU.OR P0, PT, R24, R6, P0 ;  /* 0x000000061800722a */ /* 0x000fe2000070d400 */
[----:B------:R-:W-:-:S04]  /*1880*/  ISETP.NE.AND P1, PT, R0, UR4, PT ;  /* 0x0000000400007c0c */ /* 0x000fc8000bf25270 */
[----:B------:R-:W-:Y:S01]  /*1890*/  DFMA R24, R24, R24, R12 ;  /* 0x000000181818722b */ /* 0x000fe2000000000c */
[----:B------:R-:W-:Y:S01]  /*18a0*/  IADD3 R8, P2, PT, R8, 0x40, RZ ;  /* 0x0000004008087810 */ /* 0x000fe20007f5e0ff */
[----:B------:R-:W-:-:S04]  /*18b0*/  VIADD R11, R14, 0x1 ;  /* 0x000000010e0b7836 */ /* 0x000fc80000000000 */
[----:B------:R-:W-:-:S03]  /*18c0*/  IMAD.X R9, RZ, RZ, R9, P2 ;  /* 0x000000ffff097224 */ /* 0x000fc600010e0609 */
[----:B------:R-:W-:Y:S01]  /*18d0*/  @!P0 IMAD.MOV R11, RZ, RZ, R14 ;  /* 0x000000ffff0b8224 */ /* 0x000fe200078e020e */
[----:B------:R-:W-:Y:S02]  /*18e0*/  FSEL R16, R24, R12, P0 ;  /* 0x0000000c18107208 */ /* 0x000fe40000000000 */
[----:B------:R-:W-:Y:S01]  /*18f0*/  FSEL R17, R25, R13, P0 ;  /* 0x0000000d19117208 */ /* 0x000fe20000000000 */
[----:B------:R-:W-:Y:S06]  /*1900*/  @P1 BRA `(.L_x_196) ;  /* 0xfffffff800b01947 */ /* 0x000fec000383ffff */
.L_x_195:
        /* <DEDUP_REMOVED lines=10> */
[----:B------:R-:W5:Y:S01]  /*19b0*/  LDG.E.64 R8, desc[UR10][R18.64+0x18] ;  /* 0x0000180a12087981 */ /* 0x000f62000c1e1b00 */
[----:B------:R-:W-:Y:S01]  /*19c0*/  ISETP.NE.AND P0, PT, R0, R11, PT ;  /* 0x0000000b0000720c */ /* 0x000fe20003f05270 */
[----:B------:R-:W-:Y:S01]  /*19d0*/  VIADD R24, R11, 0x1 ;  /* 0x000000010b187836 */ /* 0x000fe20000000000 */
[----:B--2---:R-:W-:-:S02]  /*19e0*/  DMUL R20, R4, |R14| ;  /* 0x4000000e04147228 */ /* 0x004fc40000000000 */
[----:B---3--:R-:W-:-:S09]  /*19f0*/  DMUL R14, R4, |R22| ;  /* 0x40000016040e7228 */ /* 0x008fd20000000000 */
[C---:B------:R-:W-:Y:S02]  /*1a00*/  DSETP.NEU.OR P0, PT, R20.reuse, R6, P0 ;  /* 0x000000061400722a */ /* 0x040fe4000070d400 */
[----:B------:R-:W-:Y:S02]  /*1a10*/  DFMA R20, R20, R20, R16 ;  /* 0x000000141414722b */ /* 0x000fe40000000010 */
[C---:B----4-:R-:W-:Y:S02]  /*1a20*/  DMUL R12, R4.reuse, |R12| ;  /* 0x4000000c040c7228 */ /* 0x050fe40000000000 */
[----:B-----5:R-:W-:-:S06]  /*1a30*/  DMUL R8, R4, |R8| ;  /* 0x4000000804087228 */ /* 0x020fcc0000000000 */
[----:B------:R-:W-:Y:S02]  /*1a40*/  FSEL R16, R20, R16, P0 ;  /* 0x0000001014107208 */ /* 0x000fe40000000000 */
[----:B------:R-:W-:Y:S01]  /*1a50*/  @!P0 IMAD.MOV R24, RZ, RZ, R11 ;  /* 0x000000ffff188224 */ /* 0x000fe200078e020b */
[----:B------:R-:W-:Y:S01]  /*1a60*/  FSEL R17, R21, R17, P0 ;  /* 0x0000001115117208 */ /* 0x000fe20000000000 */
[----:B------:R-:W-:Y:S02]  /*1a70*/  VIADD R11, R0, 0x1 ;  /* 0x00000001000b7836 */ /* 0x000fe40000000000 */
[----:B------:R-:W-:-:S03]  /*1a80*/  VIADD R10, R24, 0x1 ;  /* 0x00000001180a7836 */ /* 0x000fc60000000000 */
[----:B------:R-:W-:Y:S01]  /*1a90*/  ISETP.NE.AND P1, PT, R11, R24, PT ;  /* 0x000000180b00720c */ /* 0x000fe20003f25270 */
[----:B------:R-:W-:-:S12]  /*1aa0*/  VIADD R11, R0, 0x2 ;  /* 0x00000002000b7836 */ /* 0x000fd80000000000 */
[C---:B------:R-:W-:Y:S02]  /*1ab0*/  DSETP.NEU.OR P1, PT, R14.reuse, R6, P1 ;  /* 0x000000060e00722a */ /* 0x040fe40000f2d400 */
[----:B------:R-:W-:-:S10]  /*1ac0*/  DFMA R14, R14, R14, R16 ;  /* 0x0000000e0e0e722b */ /* 0x000fd40000000010 */
[----:B------:R-:W-:Y:S02]  /*1ad0*/  FSEL R16, R14, R16, P1 ;  /* 0x000000100e107208 */ /* 0x000fe40000800000 */
[----:B------:R-:W-:Y:S01]  /*1ae0*/  @!P1 IMAD.MOV R10, RZ, RZ, R24 ;  /* 0x000000ffff0a9224 */ /* 0x000fe200078e0218 */
[----:B------:R-:W-:-:S03]  /*1af0*/  FSEL R17, R15, R17, P1 ;  /* 0x000000110f117208 */ /* 0x000fc60000800000 */
[----:B------:R-:W-:Y:S01]  /*1b00*/  VIADD R14, R10, 0x1 ;  /* 0x000000010a0e7836 */ /* 0x000fe20000000000 */
[----:B------:R-:W-:Y:S01]  /*1b10*/  ISETP.NE.AND P2, PT, R11, R10, PT ;  /* 0x0000000a0b00720c */ /* 0x000fe20003f45270 */
[C---:B------:R-:W-:Y:S02]  /*1b20*/  VIADD R11, R0.reuse, 0x3 ;  /* 0x00000003000b7836 */ /* 0x040fe40000000000 */
[----:B------:R-:W-:-:S10]  /*1b30*/  VIADD R0, R0, 0x4 ;  /* 0x0000000400007836 */ /* 0x000fd40000000000 */
[C---:B------:R-:W-:Y:S02]  /*1b40*/  DSETP.NEU.OR P2, PT, R12.reuse, R6, P2 ;  /* 0x000000060c00722a */ /* 0x040fe4000174d400 */
[----:B------:R-:W-:-:S10]  /*1b50*/  DFMA R12, R12, R12, R16 ;  /* 0x0000000c0c0c722b */ /* 0x000fd40000000010 */
[----:B------:R-:W-:Y:S02]  /*1b60*/  FSEL R12, R12, R16, P2 ;  /* 0x000000100c0c7208 */ /* 0x000fe40001000000 */
[----:B------:R-:W-:Y:S01]  /*1b70*/  @!P2 IMAD.MOV R14, RZ, RZ, R10 ;  /* 0x000000ffff0ea224 */ /* 0x000fe200078e020a */
[----:B------:R-:W-:-:S04]  /*1b80*/  FSEL R13, R13, R17, P2 ;  /* 0x000000110d0d7208 */ /* 0x000fc80001000000 */
[----:B------:R-:W-:Y:S02]  /*1b90*/  ISETP.NE.AND P0, PT, R11, R14, PT ;  /* 0x0000000e0b00720c */ /* 0x000fe40003f05270 */
[----:B------:R-:W-:-:S11]  /*1ba0*/  IADD3 R11, PT, PT, R14, 0x1, RZ ;  /* 0x000000010e0b7810 */ /* 0x000fd60007ffe0ff */
[C---:B------:R-:W-:Y:S02]  /*1bb0*/  DSETP.NEU.OR P0, PT, R8.reuse, R6, P0 ;  /* 0x000000060800722a */ /* 0x040fe4000070d400 */
[----:B------:R-:W-:-:S10]  /*1bc0*/  DFMA R8, R8, R8, R12 ;  /* 0x000000080808722b */ /* 0x000fd4000000000c */
[----:B------:R-:W-:Y:S02]  /*1bd0*/  FSEL R16, R8, R12, P0 ;  /* 0x0000000c08107208 */ /* 0x000fe40000000000 */
[----:B------:R-:W-:Y:S01]  /*1be0*/  FSEL R17, R9, R13, P0 ;  /* 0x0000000d09117208 */ /* 0x000fe20000000000 */
[----:B------:R-:W-:-:S07]  /*1bf0*/  @!P0 IMAD.MOV R11, RZ, RZ, R14 ;  /* 0x000000ffff0b8224 */ /* 0x000fce00078e020e */
.L_x_197:
[----:B------:R-:W-:Y:S05]  /*1c00*/  BRA.U !UP1, `(.L_x_194) ;  /* 0x0000000109987547 */ /* 0x000fea000b800000 */
[----:B------:R-:W-:Y:S02]  /*1c10*/  UISETP.NE.AND UP0, UPT, UR5, 0x1, UPT ;  /* 0x000000010500788c */ /* 0x000fe4000bf05270 */
[----:B------:R-:W-:-:S04]  /*1c20*/  ULOP3.LUT UR4, UR8, 0x1, URZ, 0xc0, !UPT ;  /* 0x0000000108047892 */ /* 0x000fc8000f8ec0ff */
[----:B------:R-:W-:-:S03]  /*1c30*/  UISETP.NE.U32.AND UP1, UPT, UR4, 0x1, UPT ;  /* 0x000000010400788c */ /* 0x000fc6000bf25070 */
[----:B------:R-:W-:Y:S08]  /*1c40*/  BRA.U !UP0, `(.L_x_198) ;  /* 0x0000000108587547 */ /* 0x000ff0000b800000 */
[----:B------:R-:W0:Y:S02]  /*1c50*/  LDC.64 R8, c[0x0][0x390] ;  /* 0x0000e400ff087b82 */ /* 0x000e240000000a00 */
[----:B0-----:R-:W-:-:S05]  /*1c60*/  IMAD.WIDE.U32 R8, R0, 0x8, R8 ;  /* 0x0000000800087825 */ /* 0x001fca00078e0008 */
[----:B------:R-:W2:Y:S04]  /*1c70*/  LDG.E.64 R12, desc[UR10][R8.64] ;  /* 0x0000000a080c7981 */ /* 0x000ea8000c1e1b00 */
[----:B------:R-:W3:Y:S01]  /*1c80*/  LDG.E.64 R14, desc[UR10][R8.64+0x8] ;  /* 0x0000080a080e7981 */ /* 0x000ee2000c1e1b00 */
[C---:B------:R-:W-:Y:S01]  /*1c90*/  ISETP.NE.AND P0, PT, R0.reuse, R11, PT ;  /* 0x0000000b0000720c */ /* 0x040fe20003f05270 */
[----:B------:R-:W-:Y:S02]  /*1ca0*/  VIADD R10, R11, 0x1 ;  /* 0x000000010b0a7836 */ /* 0x000fe40000000000 */
[C---:B------:R-:W-:Y:S02]  /*1cb0*/  VIADD R19, R0.reuse, 0x1 ;  /* 0x0000000100137836 */ /* 0x040fe40000000000 */
[----:B------:R-:W-:Y:S01]  /*1cc0*/  VIADD R0, R0, 0x2 ;  /* 0x0000000200007836 */ /* 0x000fe20000000000 */
[----:B--2---:R-:W-:-:S02]  /*1cd0*/  DMUL R12, R4, |R12| ;  /* 0x4000000c040c7228 */ /* 0x004fc40000000000 */
[----:B---3--:R-:W-:-:S06]  /*1ce0*/  DMUL R14, R4, |R14| ;  /* 0x4000000e040e7228 */ /* 0x008fcc0000000000 */
[C---:B------:R-:W-:Y:S02]  /*1cf0*/  DSETP.NEU.OR P1, PT, R12.reuse, R6, P0 ;  /* 0x000000060c00722a */ /* 0x040fe4000072d400 */
[----:B------:R-:W-:-:S10]  /*1d00*/  DFMA R12, R12, R12, R16 ;  /* 0x0000000c0c0c722b */ /* 0x000fd40000000010 */
[----:B------:R-:W-:Y:S02]  /*1d10*/  FSEL R12, R12, R16, P1 ;  /* 0x000000100c0c7208 */ /* 0x000fe40000800000 */
[----:B------:R-:W-:Y:S01]  /*1d20*/  @!P1 IMAD.MOV R10, RZ, RZ, R11 ;  /* 0x000000ffff0a9224 */ /* 0x000fe200078e020b */
[----:B------:R-:W-:-:S03]  /*1d30*/  FSEL R13, R13, R17, P1 ;  /* 0x000000110d0d7208 */ /* 0x000fc60000800000 */
[----:B------:R-:W-:Y:S01]  /*1d40*/  VIADD R11, R10, 0x1 ;  /* 0x000000010a0b7836 */ /* 0x000fe20000000000 */
[----:B------:R-:W-:-:S13]  /*1d50*/  ISETP.NE.AND P0, PT, R19, R10, PT ;  /* 0x0000000a1300720c */ /* 0x000fda0003f05270 */
[C---:B------:R-:W-:Y:S02]  /*1d60*/  DSETP.NEU.OR P0, PT, R14.reuse, R6, P0 ;  /* 0x000000060e00722a */ /* 0x040fe4000070d400 */
[----:B------:R-:W-:-:S10]  /*1d70*/  DFMA R14, R14, R14, R12 ;  /* 0x0000000e0e0e722b */ /* 0x000fd4000000000c */
[----:B------:R-:W-:Y:S02]  /*1d80*/  FSEL R16, R14, R12, P0 ;  /* 0x0000000c0e107208 */ /* 0x000fe40000000000 */
[----:B------:R-:W-:Y:S01]  /*1d90*/  FSEL R17, R15, R13, P0 ;  /* 0x0000000d0f117208 */ /* 0x000fe20000000000 */
[----:B------:R-:W-:-:S07]  /*1da0*/  @!P0 IMAD.MOV R11, RZ, RZ, R10 ;  /* 0x000000ffff0b8224 */ /* 0x000fce00078e020a */
.L_x_198:
[----:B------:R-:W-:Y:S05]  /*1db0*/  BRA.U UP1, `(.L_x_194) ;  /* 0x00000001012c7547 */ /* 0x000fea000b800000 */
[----:B------:R-:W0:Y:S02]  /*1dc0*/  LDC.64 R8, c[0x0][0x390] ;  /* 0x0000e400ff087b82 */ /* 0x000e240000000a00 */
[----:B0-----:R-:W-:-:S06]  /*1dd0*/  IMAD.WIDE.U32 R8, R0, 0x8, R8 ;  /* 0x0000000800087825 */ /* 0x001fcc00078e0008 */
[----:B------:R-:W2:Y:S01]  /*1de0*/  LDG.E.64 R8, desc[UR10][R8.64] ;  /* 0x0000000a08087981 */ /* 0x000ea2000c1e1b00 */
[----:B------:R-:W-:Y:S01]  /*1df0*/  ISETP.NE.AND P1, PT, R0, R11, PT ;  /* 0x0000000b0000720c */ /* 0x000fe20003f25270 */
[----:B--2---:R-:W-:-:S08]  /*1e00*/  DMUL R12, R4, |R8| ;  /* 0x40000008040c7228 */ /* 0x004fd00000000000 */
[C---:B------:R-:W-:Y:S02]  /*1e10*/  DFMA R14, R12.reuse, R12, R16 ;  /* 0x0000000c0c0e722b */ /* 0x040fe40000000010 */
[----:B------:R-:W-:-:S08]  /*1e20*/  DSETP.NEU.AND P0, PT, R12, R6, PT ;  /* 0x000000060c00722a */ /* 0x000fd00003f0d000 */
[C---:B------:R-:W-:Y:S02]  /*1e30*/  FSEL R11, R14.reuse, R16, P1 ;  /* 0x000000100e0b7208 */ /* 0x040fe40000800000 */
[C---:B------:R-:W-:Y:S02]  /*1e40*/  FSEL R17, R15.reuse, R17, P1 ;  /* 0x000000110f117208 */ /* 0x040fe40000800000 */
[----:B------:R-:W-:Y:S02]  /*1e50*/  FSEL R16, R14, R11, P0 ;  /* 0x0000000b0e107208 */ /* 0x000fe40000000000 */
[----:B------:R-:W-:-:S07]  /*1e60*/  FSEL R17, R15, R17, P0 ;  /* 0x000000110f117208 */ /* 0x000fce0000000000 */
.L_x_194:
[----:B------:R-:W-:Y:S01]  /*1e70*/  DFMA R16, R6, R6, R16 ;  /* 0x000000060610722b */ /* 0x000fe20000000010 */
[----:B------:R-:W-:Y:S02]  /*1e80*/  IMAD.MOV.U32 R10, RZ, RZ, 0x0 ;  /* 0x00000000ff0a7424 */ /* 0x000fe400078e00ff */
[----:B------:R-:W-:Y:S02]  /*1e90*/  IMAD.MOV.U32 R6, RZ, RZ, RZ ;  /* 0x000000ffff067224 */ /* 0x000fe400078e00ff */
[----:B------:R-:W-:Y:S01]  /*1ea0*/  IMAD.MOV.U32 R11, RZ, RZ, 0x3fd80000 ;  /* 0x3fd80000ff0b7424 */ /* 0x000fe200078e00ff */
[----:B------:R-:W0:Y:S04]  /*1eb0*/  MUFU.RSQ64H R7, R17 ;  /* 0x0000001100077308 */ /* 0x000e280000001c00 */
[----:B------:R-:W-:-:S05]  /*1ec0*/  VIADD R0, R17, 0xfff00000 ;  /* 0xfff0000011007836 */ /* 0x000fca0000000000 */
[----:B------:R-:W-:Y:S01]  /*1ed0*/  ISETP.GE.U32.AND P0, PT, R0, 0x7fe00000, PT ;  /* 0x7fe000000000780c */ /* 0x000fe20003f06070 */
[----:B0-----:R-:W-:-:S08]  /*1ee0*/  DMUL R8, R6, R6 ;  /* 0x0000000606087228 */ /* 0x001fd00000000000 */
[----:B------:R-:W-:-:S08]  /*1ef0*/  DFMA R8, R16, -R8, 1 ;  /* 0x3ff000001008742b */ /* 0x000fd00000000808 */
[----:B------:R-:W-:Y:S02]  /*1f00*/  DFMA R10, R8, R10, 0.5 ;  /* 0x3fe00000080a742b */ /* 0x000fe4000000000a */
[----:B------:R-:W-:-:S08]  /*1f10*/  DMUL R8, R6, R8 ;  /* 0x0000000806087228 */ /* 0x000fd00000000000 */
[----:B------:R-:W-:Y:S01]  /*1f20*/  DFMA R6, R10, R8, R6 ;  /* 0x000000080a06722b */ /* 0x000fe20000000006 */
[----:B------:R-:W-:Y:S10]  /*1f30*/  @!P0 BRA `(.L_x_199) ;  /* 0x0000000000108947 */ /* 0x000ff40003800000 */
[----:B------:R-:W-:-:S07]  /*1f40*/  MOV R0, 0x1f60 ;  /* 0x00001f6000007802 */ /* 0x000fce0000000f00 */
[----:B------:R-:W-:Y:S05]  /*1f50*/  CALL.REL.NOINC `($__internal_7_$__cuda_sm20_drsqrt_f64_slowpath_v2) ;  /* 0x0000000000247944 */ /* 0x000fea0003c00000 */
[----:B------:R-:W-:Y:S01]  /*1f60*/  IMAD.MOV.U32 R6, RZ, RZ, R8 ;  /* 0x000000ffff067224 */ /* 0x000fe200078e0008 */
[----:B------:R-:W-:-:S07]  /*1f70*/  MOV R7, R9 ;  /* 0x0000000900077202 */ /* 0x000fce0000000f00 */
.L_x_199:
[----:B------:R-:W0:Y:S01]  /*1f80*/  LDC.64 R8, c[0x0][0x380] ;  /* 0x0000e000ff087b82 */ /* 0x000e220000000a00 */
[----:B------:R-:W-:Y:S02]  /*1f90*/  DMUL R6, R4, R6 ;  /* 0x0000000604067228 */ /* 0x000fe40000000000 */
[----:B------:R-:W-:-:S08]  /*1fa0*/  DSETP.NEU.AND P0, PT, R2, +INF , PT ;  /* 0x7ff000000200742a */ /* 0x000fd00003f0d000 */
[----:B------:R-:W-:Y:S02]  /*1fb0*/  FSEL R2, R6, RZ, P0 ;  /* 0x000000ff06027208 */ /* 0x000fe40000000000 */
[----:B------:R-:W-:-:S05]  /*1fc0*/  FSEL R3, R7, RZ, P0 ;  /* 0x000000ff07037208 */ /* 0x000fca0000000000 */
[----:B0-----:R-:W-:Y:S01]  /*1fd0*/  STG.E.64 desc[UR10][R8.64], R2 ;  /* 0x0000000208007986 */ /* 0x001fe2000c101b0a */
[----:B------:R-:W-:Y:S05]  /*1fe0*/  EXIT ;  /* 0x000000000000794d */ /* 0x000fea0003800000 */
        .weak           $__internal_7_$__cuda_sm20_drsqrt_f64_slowpath_v2
        .type           $__internal_7_$__cuda_sm20_drsqrt_f64_slowpath_v2,@function
        .size           $__internal_7_$__cuda_sm20_drsqrt_f64_slowpath_v2,(.L_x_376 - $__internal_7_$__cuda_sm20_drsqrt_f64_slowpath_v2)
$__internal_7_$__cuda_sm20_drsqrt_f64_slowpath_v2:
        /* <DEDUP_REMOVED lines=26> */
.L_x_201:
[----:B------:R-:W-:Y:S01]  /*2190*/  DADD R6, R8, R8 ;  /* 0x0000000008067229 */ /* 0x000fe20000000008 */
[----:B------:R-:W-:Y:S10]  /*21a0*/  BRA `(.L_x_202) ;  /* 0x0000000000087947 */ /* 0x000ff40003800000 */
.L_x_200:
[----:B------:R-:W-:Y:S01]  /*21b0*/  LOP3.LUT R7, R6, 0x7ff00000, RZ, 0xfc, !PT ;  /* 0x7ff0000006077812 */ /* 0x000fe200078efcff */
[----:B------:R-:W-:-:S07]  /*21c0*/  IMAD.MOV.U32 R6, RZ, RZ, RZ ;  /* 0x000000ffff067224 */ /* 0x000fce00078e00ff */
.L_x_202:
[----:B------:R-:W-:Y:S02]  /*21d0*/  IMAD.MOV.U32 R8, RZ, RZ, R6 ;  /* 0x000000ffff087224 */ /* 0x000fe400078e0006 */
[----:B------:R-:W-:Y:S02]  /*21e0*/  IMAD.MOV.U32 R9, RZ, RZ, R7 ;  /* 0x000000ffff097224 */ /* 0x000fe400078e0007 */
[----:B------:R-:W-:Y:S02]  /*21f0*/  IMAD.MOV.U32 R6, RZ, RZ, R0 ;  /* 0x000000ffff067224 */ /* 0x000fe400078e0000 */
[----:B------:R-:W-:-:S04]  /*2200*/  IMAD.MOV.U32 R7, RZ, RZ, 0x0 ;  /* 0x00000000ff077424 */ /* 0x000fc800078e00ff */
[----:B------:R-:W-:Y:S05]  /*2210*/  RET.REL.NODEC R6 `(_Z6_rnormPdiPKd) ;  /* 0xffffffdc06787950 */ /* 0x000fea0003c3ffff */
.L_x_203:
        /* <DEDUP_REMOVED lines=14> */
.L_x_376:


//--------------------- .text._Z11_normcdfinvPdd  --------------------------
	.section	.text._Z11_normcdfinvPdd,"ax",@progbits
	.align	128
        .global         _Z11_normcdfinvPdd
        .type           _Z11_normcdfinvPdd,@function
        .size           _Z11_normcdfinvPdd,(.L_x_378 - _Z11_normcdfinvPdd)
        .other          _Z11_normcdfinvPdd,@"STO_CUDA_ENTRY STV_DEFAULT"
_Z11_normcdfinvPdd:
.text._Z11_normcdfinvPdd:
[----:B------:R-:W-:Y:S08]  /*0000*/  LDC R1, c[0x0][0x37c] ;  /* 0x0000df00ff017b82 */ /* 0x000ff00000000800 */
[----:B------:R-:W0:Y:S01]  /*0010*/  LDC.64 R4, c[0x0][0x388] ;  /* 0x0000e200ff047b82 */ /* 0x000e220000000a00 */
[----:B------:R-:W-:Y:S01]  /*0020*/  UMOV UR4, 0x65aa4e0e ;  /* 0x65aa4e0e00047882 */ /* 0x000fe20000000000 */
[----:B------:R-:W-:Y:S01]  /*0030*/  UMOV UR5, 0x3ffffc0b ;  /* 0x3ffffc0b00057882 */ /* 0x000fe20000000000 */
[----:B------:R-:W-:Y:S01]  /*0040*/  UMOV UR6, 0xad8f904d ;  /* 0xad8f904d00067882 */ /* 0x000fe20000000000 */
[----:B------:R-:W-:Y:S01]  /*0050*/  UMOV UR7, 0x3f4fa4d2 ;  /* 0x3f4fa4d200077882 */ /* 0x000fe20000000000 */
[----:B0-----:R-:W-:-:S08]  /*0060*/  DADD R4, R4, R4 ;  /* 0x0000000004047229 */ /* 0x001fd00000000004 */
[C---:B------:R-:W-:Y:S01]  /*0070*/  DSETP.GTU.AND P0, PT, R4.reuse, UR4, PT ;  /* 0x0000000404007e2a */ /* 0x040fe2000bf0c000 */
[----:B------:R-:W0:Y:S01]  /*0080*/  LDCU.64 UR4, c[0x0][0x358] ;  /* 0x00006b00ff0477ac */ /* 0x000e220008000a00 */
[----:B------:R-:W-:-:S04]  /*0090*/  DADD R2, -R4, 2 ;  /* 0x4000000004027429 */ /* 0x000fc80000000100 */
[----:B------:R-:W-:-:S14]  /*00a0*/  DSETP.LTU.OR P0, PT, R4, UR6, P0 ;  /* 0x0000000604007e2a */ /* 0x000fdc0008709400 */
[----:B0-----:R-:W-:Y:S05]  /*00b0*/  @P0 BRA `(.L_x_204) ;  /* 0x0000000800040947 */ /* 0x001fea0003800000 */
[----:B------:R-:W-:Y:S01]  /*00c0*/  DMUL R2, R4, R2 ;  /* 0x0000000204027228 */ /* 0x000fe20000000000 */
[----:B------:R-:W-:Y:S01]  /*00d0*/  IMAD.MOV.U32 R10, RZ, RZ, RZ ;  /* 0x000000ffff0a7224 */ /* 0x000fe200078e00ff */
[----:B------:R-:W-:Y:S01]  /*00e0*/  UMOV UR6, 0x18c775c9 ;  /* 0x18c775c900067882 */ /* 0x000fe20000000000 */
[----:B------:R-:W-:-:S07]  /*00f0*/  UMOV UR7, 0x3fb5c5c2 ;  /* 0x3fb5c5c200077882 */ /* 0x000fce0000000000 */
[----:B------:R-:W-:-:S04]  /*0100*/  LOP3.LUT R6, R3, 0x801fffff, RZ, 0xc0, !PT ;  /* 0x801fffff03067812 */ /* 0x000fc800078ec0ff */
[----:B------:R-:W-:Y:S01]  /*0110*/  LOP3.LUT R7, R6, 0x3fe00000, RZ, 0xfc, !PT ;  /* 0x3fe0000006077812 */ /* 0x000fe200078efcff */
[----:B------:R-:W-:Y:S01]  /*0120*/  IMAD.MOV.U32 R6, RZ, RZ, R2 ;  /* 0x000000ffff067224 */ /* 0x000fe200078e0002 */
[----:B------:R-:W-:Y:S01]  /*0130*/  SHF.R.U32.HI R2, RZ, 0x14, R3 ;  /* 0x00000014ff027819 */ /* 0x000fe20000011603 */
[----:B------:R-:W-:-:S03]  /*0140*/  IMAD.MOV.U32 R3, RZ, RZ, 0x43300000 ;  /* 0x43300000ff037424 */ /* 0x000fc600078e00ff */
[----:B------:R-:W-:Y:S01]  /*0150*/  LOP3.LUT R2, R2, 0x7fe, RZ, 0xc0, !PT ;  /* 0x000007fe02027812 */ /* 0x000fe200078ec0ff */
[C---:B------:R-:W-:Y:S02]  /*0160*/  DADD R8, R6.reuse, 1 ;  /* 0x3ff0000006087429 */ /* 0x040fe40000000000 */
[----:B------:R-:W-:Y:S02]  /*0170*/  DADD R6, R6, -1 ;  /* 0xbff0000006067429 */ /* 0x000fe40000000000 */
[----:B------:R-:W-:Y:S02]  /*0180*/  VIADD R2, R2, 0x7ffffc02 ;  /* 0x7ffffc0202027836 */ /* 0x000fe40000000000 */
[----:B------:R-:W0:Y:S02]  /*0190*/  MUFU.RCP64H R11, R9 ;  /* 0x00000009000b7308 */ /* 0x000e240000001800 */
[----:B0-----:R-:W-:Y:S01]  /*01a0*/  DFMA R12, -R8, R10, 1 ;  /* 0x3ff00000080c742b */ /* 0x001fe2000000010a */
[----:B------:R-:W-:-:S02]  /*01b0*/  IMAD.MOV.U32 R8, RZ, RZ, -0x6323a277 ;  /* 0x9cdc5d89ff087424 */ /* 0x000fc400078e00ff */
[----:B------:R-:W-:-:S05]  /*01c0*/  IMAD.MOV.U32 R9, RZ, RZ, 0x3fa55cf5 ;  /* 0x3fa55cf5ff097424 */ /* 0x000fca00078e00ff */
[----:B------:R-:W-:-:S08]  /*01d0*/  DFMA R12, R12, R12, R12 ;  /* 0x0000000c0c0c722b */ /* 0x000fd0000000000c */
[----:B------:R-:W-:-:S08]  /*01e0*/  DFMA R12, R10, R12, R10 ;  /* 0x0000000c0a0c722b */ /* 0x000fd0000000000a */
[----:B------:R-:W-:-:S08]  /*01f0*/  DMUL R10, R6, R12 ;  /* 0x0000000c060a7228 */ /* 0x000fd00000000000 */
[----:B------:R-:W-:-:S08]  /*0200*/  DFMA R14, R10, -2, R6 ;  /* 0xc00000000a0e782b */ /* 0x000fd00000000006 */
[----:B------:R-:W-:-:S08]  /*0210*/  DFMA R6, R6, -R10, R14 ;  /* 0x8000000a0606722b */ /* 0x000fd0000000000e */
[----:B------:R-:W-:-:S08]  /*0220*/  DFMA R6, R12, R6, R10 ;  /* 0x000000060c06722b */ /* 0x000fd0000000000a */
[----:B------:R-:W-:-:S08]  /*0230*/  DMUL R10, R6, R6 ;  /* 0x00000006060a7228 */ /* 0x000fd00000000000 */
[----:B------:R-:W-:Y:S01]  /*0240*/  DFMA R8, R10, UR6, R8 ;  /* 0x000000060a087c2b */ /* 0x000fe20008000008 */
        /* <DEDUP_REMOVED lines=26> */
[----:B------:R-:W-:Y:S01]  /*03f0*/  DADD R2, R2, -UR6 ;  /* 0x8000000602027e29 */ /* 0x000fe20008000000 */
[----:B------:R-:W-:Y:S01]  /*0400*/  UMOV UR6, 0xfefa39ef ;  /* 0xfefa39ef00067882 */ /* 0x000fe20000000000 */
[----:B------:R-:W-:Y:S02]  /*0410*/  UMOV UR7, 0x3fe62e42 ;  /* 0x3fe62e4200077882 */ /* 0x000fe40000000000 */
[----:B------:R-:W-:-:S08]  /*0420*/  DMUL R8, R10, R8 ;  /* 0x000000080a087228 */ /* 0x000fd00000000000 */
[----:B------:R-:W-:Y:S01]  /*0430*/  DFMA R8, R6, R8, R6 ;  /* 0x000000080608722b */ /* 0x000fe20000000006 */
[----:B------:R-:W-:Y:S02]  /*0440*/  IMAD.MOV.U32 R6, RZ, RZ, 0x3324d327 ;  /* 0x3324d327ff067424 */ /* 0x000fe400078e00ff */
[----:B------:R-:W-:-:S05]  /*0450*/  IMAD.MOV.U32 R7, RZ, RZ, 0x3c08ddf9 ;  /* 0x3c08ddf9ff077424 */ /* 0x000fca00078e00ff */
[----:B------:R-:W-:-:S08]  /*0460*/  DADD R8, R8, R8 ;  /* 0x0000000008087229 */ /* 0x000fd00000000008 */
[----:B------:R-:W-:Y:S01]  /*0470*/  DFMA R2, R2, UR6, R8 ;  /* 0x0000000602027c2b */ /* 0x000fe20008000008 */
[----:B------:R-:W-:Y:S01]  /*0480*/  UMOV UR6, 0xe746e627 ;  /* 0xe746e62700067882 */ /* 0x000fe20000000000 */
[----:B------:R-:W-:-:S06]  /*0490*/  UMOV UR7, 0x3bb135d2 ;  /* 0x3bb135d200077882 */ /* 0x000fcc0000000000 */
[----:B------:R-:W-:-:S08]  /*04a0*/  DADD R2, -R2, -3.125 ;  /* 0xc009000002027429 */ /* 0x000fd00000000100 */
        /* <DEDUP_REMOVED lines=63> */
[----:B------:R-:W-:-:S08]  /*08a0*/  DFMA R6, R2, R6, UR6 ;  /* 0x0000000602067e2b */ /* 0x000fd00008000006 */
[----:B------:R-:W-:Y:S01]  /*08b0*/  DFMA R4, -R4, R6, R6 ;  /* 0x000000060404722b */ /* 0x000fe20000000106 */
[----:B------:R-:W-:Y:S10]  /*08c0*/  BRA `(.L_x_205) ;  /* 0x0000001000847947 */ /* 0x000ff40003800000 */
.L_x_204:
[----:B------:R-:W-:-:S04]  /*08d0*/  ISETP.GT.AND P0, PT, R5, 0x3fefffff, PT ;  /* 0x3fefffff0500780c */ /* 0x000fc80003f04270 */
[----:B------:R-:W-:Y:S02]  /*08e0*/  FSEL R3, R3, R5, P0 ;  /* 0x0000000503037208 */ /* 0x000fe40000000000 */
[----:B------:R-:W-:Y:S02]  /*08f0*/  FSEL R6, R2, R4, P0 ;  /* 0x0000000402067208 */ /* 0x000fe40000000000 */
[----:B------:R-:W-:Y:S01]  /*0900*/  FSETP.GE.AND P1, PT, R3, 6.1105542284098368633e-13, PT ;  /* 0x2b2bff2f0300780b */ /* 0x000fe20003f26000 */
[----:B------:R-:W-:-:S12]  /*0910*/  IMAD.MOV.U32 R7, RZ, RZ, R3 ;  /* 0x000000ffff077224 */ /* 0x000fd800078e0003 */
[----:B------:R-:W-:Y:S05]  /*0920*/  @!P1 BRA `(.L_x_206) ;  /* 0x0000000800149947 */ /* 0x000fea0003800000 */
[----:B------:R-:W-:Y:S01]  /*0930*/  LOP3.LUT R7, R3, 0x801fffff, RZ, 0xc0, !PT ;  /* 0x801fffff03077812 */ /* 0x000fe200078ec0ff */
[----:B------:R-:W-:Y:S01]  /*0940*/  IMAD.MOV.U32 R10, RZ, RZ, RZ ;  /* 0x000000ffff0a7224 */ /* 0x000fe200078e00ff */
[----:B------:R-:W-:Y:S01]  /*0950*/  UMOV UR6, 0x18c775c9 ;  /* 0x18c775c900067882 */ /* 0x000fe20000000000 */
[----:B------:R-:W-:Y:S01]  /*0960*/  UMOV UR7, 0x3fb5c5c2 ;  /* 0x3fb5c5c200077882 */ /* 0x000fe20000000000 */
[----:B------:R-:W-:Y:S02]  /*0970*/  LOP3.LUT R7, R7, 0x3fe00000, RZ, 0xfc, !PT ;  /* 0x3fe0000007077812 */ /* 0x000fe400078efcff */
[----:B------:R-:W-:-:S04]  /*0980*/  SHF.R.U32.HI R3, RZ, 0x14, R3 ;  /* 0x00000014ff037819 */ /* 0x000fc80000011603 */
[C---:B------:R-:W-:Y:S01]  /*0990*/  DADD R8, R6.reuse, 1 ;  /* 0x3ff0000006087429 */ /* 0x040fe20000000000 */
[----:B------:R-:W-:Y:S01]  /*09a0*/  LOP3.LUT R3, R3, 0x7fe, RZ, 0xc0, !PT ;  /* 0x000007fe03037812 */ /* 0x000fe200078ec0ff */
[----:B------:R-:W-:-:S04]  /*09b0*/  DADD R6, R6, -1 ;  /* 0xbff0000006067429 */ /* 0x000fc80000000000 */
[----:B------:R-:W0:Y:S01]  /*09c0*/  MUFU.RCP64H R11, R9 ;  /* 0x00000009000b7308 */ /* 0x000e220000001800 */
[----:B------:R-:W-:Y:S02]  /*09d0*/  VIADD R2, R3, 0x7ffffc02 ;  /* 0x7ffffc0203027836 */ /* 0x000fe40000000000 */
[----:B------:R-:W-:Y:S01]  /*09e0*/  IMAD.MOV.U32 R3, RZ, RZ, 0x43300000 ;  /* 0x43300000ff037424 */ /* 0x000fe200078e00ff */
[----:B0-----:R-:W-:Y:S01]  /*09f0*/  DFMA R12, -R8, R10, 1 ;  /* 0x3ff00000080c742b */ /* 0x001fe2000000010a */
[----:B------:R-:W-:Y:S02]  /*0a00*/  IMAD.MOV.U32 R8, RZ, RZ, -0x6323a277 ;  /* 0x9cdc5d89ff087424 */ /* 0x000fe400078e00ff */
        /* <DEDUP_REMOVED lines=40> */
[----:B------:R-:W-:-:S07]  /*0c90*/  MOV R6, RZ ;  /* 0x000000ff00067202 */ /* 0x000fce0000000f00 */
[----:B------:R-:W-:-:S08]  /*0ca0*/  DADD R8, R8, R8 ;  /* 0x0000000008087229 */ /* 0x000fd00000000008 */
[----:B------:R-:W-:Y:S01]  /*0cb0*/  DFMA R2, R2, UR6, R8 ;  /* 0x0000000602027c2b */ /* 0x000fe20008000008 */
[----:B------:R-:W-:Y:S01]  /*0cc0*/  UMOV UR6, 0xf51c2197 ;  /* 0xf51c219700067882 */ /* 0x000fe20000000000 */
[----:B------:R-:W-:-:S06]  /*0cd0*/  UMOV UR7, 0x4001e90f ;  /* 0x4001e90f00077882 */ /* 0x000fcc0000000000 */
[----:B------:R-:W-:-:S06]  /*0ce0*/  DADD R10, -RZ, -R2 ;  /* 0x00000000ff0a7229 */ /* 0x000fcc0000000902 */
[----:B------:R-:W0:Y:S01]  /*0cf0*/  MUFU.RSQ64H R7, R11 ;  /* 0x0000000b00077308 */ /* 0x000e220000001c00 */
[----:B------:R-:W-:Y:S01]  /*0d00*/  IMAD.MOV.U32 R10, RZ, RZ, 0x1 ;  /* 0x00000001ff0a7424 */ /* 0x000fe200078e00ff */
[----:B0-----:R-:W-:-:S08]  /*0d10*/  DMUL R8, R6, R6 ;  /* 0x0000000606087228 */ /* 0x001fd00000000000 */
[----:B------:R-:W-:Y:S01]  /*0d20*/  DFMA R8, R2, R8, 1 ;  /* 0x3ff000000208742b */ /* 0x000fe20000000008 */
[----:B------:R-:W-:Y:S02]  /*0d30*/  IMAD.MOV.U32 R2, RZ, RZ, 0x0 ;  /* 0x00000000ff027424 */ /* 0x000fe400078e00ff */
[----:B------:R-:W-:-:S06]  /*0d40*/  IMAD.MOV.U32 R3, RZ, RZ, 0x3fd80000 ;  /* 0x3fd80000ff037424 */ /* 0x000fcc00078e00ff */
[----:B------:R-:W-:Y:S02]  /*0d50*/  DFMA R2, R8, R2, 0.5 ;  /* 0x3fe000000802742b */ /* 0x000fe40000000002 */
[----:B------:R-:W-:-:S08]  /*0d60*/  DMUL R8, R6, R8 ;  /* 0x0000000806087228 */ /* 0x000fd00000000000 */
[----:B------:R-:W-:Y:S01]  /*0d70*/  DFMA R2, R2, R8, R6 ;  /* 0x000000080202722b */ /* 0x000fe20000000006 */
[----:B------:R-:W-:Y:S02]  /*0d80*/  IMAD.MOV.U32 R8, RZ, RZ, 0x333839aa ;  /* 0x333839aaff087424 */ /* 0x000fe400078e00ff */
[----:B------:R-:W-:-:S05]  /*0d90*/  IMAD.MOV.U32 R9, RZ, RZ, 0x4000a0e7 ;  /* 0x4000a0e7ff097424 */ /* 0x000fca00078e00ff */
[----:B------:R-:W-:Y:S01]  /*0da0*/  DADD R6, R2, UR6 ;  /* 0x0000000602067e29 */ /* 0x000fe20008000000 */
        /* <DEDUP_REMOVED lines=20> */
[C---:B------:R-:W-:Y:S01]  /*0ef0*/  DFMA R6, R2.reuse, R6, UR6 ;  /* 0x0000000602067e2b */ /* 0x040fe20008000006 */
[----:B------:R-:W-:Y:S01]  /*0f00*/  UMOV UR6, 0x2591afab ;  /* 0x2591afab00067882 */ /* 0x000fe20000000000 */
[----:B------:R-:W-:Y:S02]  /*0f10*/  UMOV UR7, 0x3febe922 ;  /* 0x3febe92200077882 */ /* 0x000fe40000000000 */
[C---:B------:R-:W-:Y:S01]  /*0f20*/  DFMA R8, R2.reuse, UR6, R8 ;  /* 0x0000000602087c2b */ /* 0x040fe20008000008 */
[----:B------:R-:W-:Y:S01]  /*0f30*/  UMOV UR6, 0xf7e57d5c ;  /* 0xf7e57d5c00067882 */ /* 0x000fe20000000000 */
[----:B------:R-:W-:Y:S02]  /*0f40*/  UMOV UR7, 0x4008768c ;  /* 0x4008768c00077882 */ /* 0x000fe40000000000 */
[----:B------:R-:W-:-:S04]  /*0f50*/  DMUL R6, R2, R6 ;  /* 0x0000000602067228 */ /* 0x000fc80000000000 */
[----:B------:R-:W-:Y:S01]  /*0f60*/  DFMA R8, R2, R8, UR6 ;  /* 0x0000000602087e2b */ /* 0x000fe20008000008 */
[----:B------:R-:W-:Y:S01]  /*0f70*/  UMOV UR6, 0xe28da583 ;  /* 0xe28da58300067882 */ /* 0x000fe20000000000 */
[----:B------:R-:W0:Y:S01]  /*0f80*/  MUFU.RCP64H R11, R7 ;  /* 0x00000007000b7308 */ /* 0x000e220000001800 */
[----:B------:R-:W-:-:S05]  /*0f90*/  UMOV UR7, 0x400b77e7 ;  /* 0x400b77e700077882 */ /* 0x000fca0000000000 */
[----:B------:R-:W-:Y:S01]  /*0fa0*/  DFMA R8, R2, R8, UR6 ;  /* 0x0000000602087e2b */ /* 0x000fe20008000008 */
[----:B------:R-:W-:Y:S01]  /*0fb0*/  UMOV UR6, 0xa4f99cf9 ;  /* 0xa4f99cf900067882 */ /* 0x000fe20000000000 */
[----:B------:R-:W-:-:S06]  /*0fc0*/  UMOV UR7, 0x3ff34f26 ;  /* 0x3ff34f2600077882 */ /* 0x000fcc0000000000 */
[----:B------:R-:W-:Y:S01]  /*0fd0*/  DFMA R8, R2, R8, UR6 ;  /* 0x0000000602087e2b */ /* 0x000fe20008000008 */
[----:B------:R-:W-:Y:S01]  /*0fe0*/  UMOV UR6, 0xadb019ed ;  /* 0xadb019ed00067882 */ /* 0x000fe20000000000 */
[----:B------:R-:W-:Y:S01]  /*0ff0*/  UMOV UR7, 0x3fc1f674 ;  /* 0x3fc1f67400077882 */ /* 0x000fe20000000000 */
[----:B0-----:R-:W-:-:S05]  /*1000*/  DFMA R12, -R6, R10, 1 ;  /* 0x3ff00000060c742b */ /* 0x001fca000000010a */
[----:B------:R-:W-:Y:S01]  /*1010*/  DFMA R8, R2, R8, UR6 ;  /* 0x0000000602087e2b */ /* 0x000fe20008000008 */
[----:B------:R-:W-:Y:S01]  /*1020*/  UMOV UR6, 0x9506431d ;  /* 0x9506431d00067882 */ /* 0x000fe20000000000 */
[----:B------:R-:W-:Y:S01]  /*1030*/  UMOV UR7, 0x3f75ddae ;  /* 0x3f75ddae00077882 */ /* 0x000fe20000000000 */
[----:B------:R-:W-:-:S05]  /*1040*/  DFMA R12, R12, R12, R12 ;  /* 0x0000000c0c0c722b */ /* 0x000fca000000000c */
[----:B------:R-:W-:Y:S01]  /*1050*/  DFMA R8, R2, R8, UR6 ;  /* 0x0000000602087e2b */ /* 0x000fe20008000008 */
[----:B------:R-:W-:Y:S01]  /*1060*/  UMOV UR6, 0xaa32489c ;  /* 0xaa32489c00067882 */ /* 0x000fe20000000000 */
[----:B------:R-:W-:Y:S01]  /*1070*/  UMOV UR7, 0x3f0ada49 ;  /* 0x3f0ada4900077882 */ /* 0x000fe20000000000 */
[----:B------:R-:W-:-:S05]  /*1080*/  DFMA R12, R10, R12, R10 ;  /* 0x0000000c0a0c722b */ /* 0x000fca000000000a */
[----:B------:R-:W-:-:S03]  /*1090*/  DFMA R14, R2, R8, UR6 ;  /* 0x00000006020e7e2b */ /* 0x000fc60008000008 */
[----:B------:R-:W-:-:S07]  /*10a0*/  DFMA R10, -R6, R12, 1 ;  /* 0x3ff00000060a742b */ /* 0x000fce000000010c */
[----:B------:R-:W-:Y:S01]  /*10b0*/  FSETP.GEU.AND P1, PT, |R15|, 6.5827683646048100446e-37, PT ;  /* 0x036000000f00780b */ /* 0x000fe20003f2e200 */
[----:B------:R-:W-:-:S08]  /*10c0*/  DFMA R10, R12, R10, R12 ;  /* 0x0000000a0c0a722b */ /* 0x000fd0000000000c */
[----:B------:R-:W-:-:S08]  /*10d0*/  DMUL R2, R14, R10 ;  /* 0x0000000a0e027228 */ /* 0x000fd00000000000 */
[----:B------:R-:W-:-:S08]  /*10e0*/  DFMA R8, -R6, R2, R14 ;  /* 0x000000020608722b */ /* 0x000fd0000000010e */
[----:B------:R-:W-:-:S10]  /*10f0*/  DFMA R2, R10, R8, R2 ;  /* 0x000000080a02722b */ /* 0x000fd40000000002 */
[----:B------:R-:W-:-:S05]  /*1100*/  FFMA R0, RZ, R7, R3 ;  /* 0x00000007ff007223 */ /* 0x000fca0000000003 */
[----:B------:R-:W-:-:S13]  /*1110*/  FSETP.GT.AND P0, PT, |R0|, 1.469367938527859385e-39, PT ;  /* 0x001000000000780b */ /* 0x000fda0003f04200 */
[----:B------:R-:W-:Y:S05]  /*1120*/  @P0 BRA P1, `(.L_x_207) ;  /* 0x00000008005c0947 */ /* 0x000fea0000800000 */
[----:B------:R-:W-:-:S07]  /*1130*/  MOV R0, 0x1150 ;  /* 0x0000115000007802 */ /* 0x000fce0000000f00 */
[----:B------:R-:W-:Y:S05]  /*1140*/  CALL.REL.NOINC `($__internal_8_$__cuda_sm20_div_rn_f64_full) ;  /* 0x00000008008c7944 */ /* 0x000fea0003c00000 */
[----:B------:R-:W-:Y:S02]  /*1150*/  IMAD.MOV.U32 R2, RZ, RZ, R14 ;  /* 0x000000ffff027224 */ /* 0x000fe400078e000e */
[----:B------:R-:W-:Y:S01]  /*1160*/  IMAD.MOV.U32 R3, RZ, RZ, R15 ;  /* 0x000000ffff037224 */ /* 0x000fe200078e000f */
[----:B------:R-:W-:Y:S06]  /*1170*/  BRA `(.L_x_207) ;  /* 0x0000000800487947 */ /* 0x000fec0003800000 */
.L_x_206:
[----:B------:R-:W-:Y:S01]  /*1180*/  ISETP.GT.AND P0, PT, R3, 0xfffff, PT ;  /* 0x000fffff0300780c */ /* 0x000fe20003f04270 */
[----:B------:R-:W-:-:S12]  /*1190*/  IMAD.MOV.U32 R2, RZ, RZ, R6 ;  /* 0x000000ffff027224 */ /* 0x000fd800078e0006 */
[----:B------:R-:W-:-:S10]  /*11a0*/  @!P0 DMUL R6, R6, 1.80143985094819840000e+16 ;  /* 0x4350000006068828 */ /* 0x000fd40000000000 */
[----:B------:R-:W-:Y:S02]  /*11b0*/  @!P0 IMAD.MOV.U32 R3, RZ, RZ, R7 ;  /* 0x000000ffff038224 */ /* 0x000fe400078e0007 */
[----:B------:R-:W-:Y:S02]  /*11c0*/  @!P0 IMAD.MOV.U32 R2, RZ, RZ, R6 ;  /* 0x000000ffff028224 */ /* 0x000fe400078e0006 */
[----:B------:R-:W-:-:S05]  /*11d0*/  VIADD R0, R3, 0xffffffff ;  /* 0xffffffff03007836 */ /* 0x000fca0000000000 */
[----:B------:R-:W-:Y:S01]  /*11e0*/  ISETP.GT.U32.AND P1, PT, R0, 0x7feffffe, PT ;  /* 0x7feffffe0000780c */ /* 0x000fe20003f24070 */
[----:B------:R-:W-:Y:S01]  /*11f0*/  IMAD.MOV.U32 R0, RZ, RZ, -0x3ff ;  /* 0xfffffc01ff007424 */ /* 0x000fe200078e00ff */
[----:B------:R-:W-:-:S11]  /*1200*/  @!P0 MOV R0, 0xfffffbcb ;  /* 0xfffffbcb00008802 */ /* 0x000fd60000000f00 */
        /* <DEDUP_REMOVED lines=66> */
.L_x_208:
[----:B------:R-:W-:Y:S01]  /*1630*/  IMAD.MOV.U32 R2, RZ, RZ, 0x0 ;  /* 0x00000000ff027424 */ /* 0x000fe200078e00ff */
[----:B------:R-:W-:Y:S01]  /*1640*/  LOP3.LUT P0, RZ, R7, 0x7fffffff, RZ, 0xc0, !PT ;  /* 0x7fffffff07ff7812 */ /* 0x000fe2000780c0ff */
[----:B------:R-:W-:-:S06]  /*1650*/  IMAD.MOV.U32 R3, RZ, RZ, 0x7ff00000 ;  /* 0x7ff00000ff037424 */ /* 0x000fcc00078e00ff */
[----:B------:R-:W-:-:S10]  /*1660*/  DFMA R2, R6, R2, +INF ;  /* 0x7ff000000602742b */ /* 0x000fd40000000002 */
[----:B------:R-:W-:Y:S02]  /*1670*/  FSEL R6, R2, RZ, P0 ;  /* 0x000000ff02067208 */ /* 0x000fe40000000000 */
[----:B------:R-:W-:-:S07]  /*1680*/  FSEL R7, R3, -QNAN , P0 ;  /* 0xfff0000003077808 */ /* 0x000fce0000000000 */
.L_x_209:
[----:B------:R-:W-:Y:S01]  /*1690*/  DADD R10, -RZ, -R6 ;  /* 0x00000000ff0a7229 */ /* 0x000fe20000000906 */
[----:B------:R-:W-:-:S05]  /*16a0*/  MOV R2, RZ ;  /* 0x000000ff00027202 */ /* 0x000fca0000000f00 */
[----:B------:R-:W0:Y:S04]  /*16b0*/  MUFU.RSQ64H R3, R11 ;  /* 0x0000000b00037308 */ /* 0x000e280000001c00 */
[----:B------:R-:W-:-:S05]  /*16c0*/  VIADD R0, R11, 0xfff00000 ;  /* 0xfff000000b007836 */ /* 0x000fca0000000000 */
[----:B------:R-:W-:Y:S01]  /*16d0*/  ISETP.GE.U32.AND P0, PT, R0, 0x7fe00000, PT ;  /* 0x7fe000000000780c */ /* 0x000fe20003f06070 */
[----:B0-----:R-:W-:-:S08]  /*16e0*/  DMUL R8, R2, R2 ;  /* 0x0000000202087228 */ /* 0x001fd00000000000 */
[----:B------:R-:W-:Y:S01]  /*16f0*/  DFMA R8, -R8, -R6, 1 ;  /* 0x3ff000000808742b */ /* 0x000fe20000000906 */
[----:B------:R-:W-:Y:S02]  /*1700*/  IMAD.MOV.U32 R6, RZ, RZ, 0x0 ;  /* 0x00000000ff067424 */ /* 0x000fe400078e00ff */
[----:B------:R-:W-:-:S06]  /*1710*/  IMAD.MOV.U32 R7, RZ, RZ, 0x3fd80000 ;  /* 0x3fd80000ff077424 */ /* 0x000fcc00078e00ff */
[----:B------:R-:W-:Y:S02]  /*1720*/  DFMA R6, R8, R6, 0.5 ;  /* 0x3fe000000806742b */ /* 0x000fe40000000006 */
[----:B------:R-:W-:-:S08]  /*1730*/  DMUL R8, R2, R8 ;  /* 0x0000000802087228 */ /* 0x000fd00000000000 */
[----:B------:R-:W-:Y:S01]  /*1740*/  DFMA R2, R6, R8, R2 ;  /* 0x000000080602722b */ /* 0x000fe20000000002 */
[----:B------:R-:W-:Y:S10]  /*1750*/  @!P0 BRA `(.L_x_210) ;  /* 0x0000000000108947 */ /* 0x000ff40003800000 */
[----:B------:R-:W-:-:S07]  /*1760*/  MOV R0, 0x1780 ;  /* 0x0000178000007802 */ /* 0x000fce0000000f00 */
[----:B------:R-:W-:Y:S05]  /*1770*/  CALL.REL.NOINC `($__internal_9_$__cuda_sm20_drsqrt_f64_slowpath_v2) ;  /* 0x0000000800707944 */ /* 0x000fea0003c00000 */
[----:B------:R-:W-:Y:S02]  /*1780*/  IMAD.MOV.U32 R2, RZ, RZ, R6 ;  /* 0x000000ffff027224 */ /* 0x000fe400078e0006 */
[----:B------:R-:W-:-:S07]  /*1790*/  IMAD.MOV.U32 R3, RZ, RZ, R7 ;  /* 0x000000ffff037224 */ /* 0x000fce00078e0007 */
.L_x_210:
[----:B------:R-:W-:Y:S01]  /*17a0*/  UMOV UR6, 0xc30baa54 ;  /* 0xc30baa5400067882 */ /* 0x000fe20000000000 */
[----:B------:R-:W-:Y:S01]  /*17b0*/  UMOV UR7, 0x3ff59895 ;  /* 0x3ff5989500077882 */ /* 0x000fe20000000000 */
[----:B------:R-:W-:Y:S01]  /*17c0*/  IMAD.MOV.U32 R10, RZ, RZ, 0x1 ;  /* 0x00000001ff0a7424 */ /* 0x000fe200078e00ff */
[----:B------:R-:W-:Y:S01]  /*17d0*/  DADD R6, R2, UR6 ;  /* 0x0000000602067e29 */ /* 0x000fe20008000000 */
[----:B------:R-:W-:Y:S01]  /*17e0*/  UMOV UR6, 0x956a143f ;  /* 0x956a143f00067882 */ /* 0x000fe20000000000 */
[----:B------:R-:W-:Y:S01]  /*17f0*/  UMOV UR7, 0x3ffae8e5 ;  /* 0x3ffae8e500077882 */ /* 0x000fe20000000000 */
[----:B------:R-:W-:Y:S02]  /*1800*/  IMAD.MOV.U32 R8, RZ, RZ, -0x69b1da64 ;  /* 0x964e259cff087424 */ /* 0x000fe400078e00ff */
[----:B------:R-:W-:-:S03]  /*1810*/  IMAD.MOV.U32 R9, RZ, RZ, 0x3ffa2013 ;  /* 0x3ffa2013ff097424 */ /* 0x000fc600078e00ff */
        /* <DEDUP_REMOVED lines=9> */
[-C--:B------:R-:W-:Y:S01]  /*18b0*/  DFMA R6, R6, R2.reuse, UR6 ;  /* 0x0000000606067e2b */ /* 0x080fe20008000002 */
[----:B------:R-:W-:Y:S01]  /*18c0*/  UMOV UR6, 0x1c71b0bf ;  /* 0x1c71b0bf00067882 */ /* 0x000fe20000000000 */
[----:B------:R-:W-:Y:S02]  /*18d0*/  UMOV UR7, 0x3fe8e210 ;  /* 0x3fe8e21000077882 */ /* 0x000fe40000000000 */
[----:B------:R-:W-:Y:S01]  /*18e0*/  DFMA R8, R2, UR6, R8 ;  /* 0x0000000602087c2b */ /* 0x000fe20008000008 */
        /* <DEDUP_REMOVED lines=10> */
[----:B------:R-:W-:Y:S02]  /*1990*/  DFMA R14, R8, R2, UR6 ;  /* 0x00000006080e7e2b */ /* 0x000fe40008000002 */
[----:B0-----:R-:W-:-:S08]  /*19a0*/  DFMA R12, -R6, R10, 1 ;  /* 0x3ff00000060c742b */ /* 0x001fd0000000010a */
[----:B------:R-:W-:Y:S01]  /*19b0*/  FSETP.GEU.AND P1, PT, |R15|, 6.5827683646048100446e-37, PT ;  /* 0x036000000f00780b */ /* 0x000fe20003f2e200 */
[----:B------:R-:W-:-:S08]  /*19c0*/  DFMA R12, R12, R12, R12 ;  /* 0x0000000c0c0c722b */ /* 0x000fd0000000000c */
[----:B------:R-:W-:-:S08]  /*19d0*/  DFMA R12, R10, R12, R10 ;  /* 0x0000000c0a0c722b */ /* 0x000fd0000000000a */
[----:B------:R-:W-:-:S08]  /*19e0*/  DFMA R10, -R6, R12, 1 ;  /* 0x3ff00000060a742b */ /* 0x000fd0000000010c */
        /* <DEDUP_REMOVED lines=10> */
[----:B------:R-:W-:-:S07]  /*1a90*/  IMAD.MOV.U32 R3, RZ, RZ, R15 ;  /* 0x000000ffff037224 */ /* 0x000fce00078e000f */
.L_x_207:
[----:B------:R-:W-:Y:S01]  /*1aa0*/  DADD R6, -RZ, -R2 ;  /* 0x00000000ff067229 */ /* 0x000fe20000000902 */
[----:B------:R-:W-:-:S09]  /*1ab0*/  ISETP.GT.AND P0, PT, R5, 0x3fefffff, PT ;  /* 0x3fefffff0500780c */ /* 0x000fd20003f04270 */
[----:B------:R-:W-:Y:S02]  /*1ac0*/  FSEL R4, R6, R2, P0 ;  /* 0x0000000206047208 */ /* 0x000fe40000000000 */
[----:B------:R-:W-:-:S07]  /*1ad0*/  FSEL R5, R7, R3, P0 ;  /* 0x0000000307057208 */ /* 0x000fce0000000000 */
.L_x_205:
[----:B------:R-:W-:Y:S01]  /*1ae0*/  UMOV UR6, 0xf626cdd5 ;  /* 0xf626cdd500067882 */ /* 0x000fe20000000000 */
[----:B------:R-:W-:Y:S01]  /*1af0*/  UMOV UR7, 0x3ca21165 ;  /* 0x3ca2116500077882 */ /* 0x000fe20000000000 */
[----:B------:R-:W0:Y:S01]  /*1b00*/  LDC.64 R6, c[0x0][0x380] ;  /* 0x0000e000ff067b82 */ /* 0x000e220000000a00 */
[----:B------:R-:W-:Y:S01]  /*1b10*/  DMUL R2, R4, -UR6 ;  /* 0x8000000604027c28 */ /* 0x000fe20008000000 */
[----:B------:R-:W-:Y:S01]  /*1b20*/  UMOV UR6, 0x667f3bcc ;  /* 0x667f3bcc00067882 */ /* 0x000fe20000000000 */
[----:B------:R-:W-:-:S06]  /*1b30*/  UMOV UR7, 0x3ff6a09e ;  /* 0x3ff6a09e00077882 */ /* 0x000fcc0000000000 */
[----:B------:R-:W-:-:S08]  /*1b40*/  DFMA R2, R4, -UR6, R2 ;  /* 0x8000000604027c2b */ /* 0x000fd00008000002 */
[----:B------:R-:W-:-:S07]  /*1b50*/  DADD R2, RZ, R2 ;  /* 0x00000000ff027229 */ /* 0x000fce0000000002 */
[----:B0-----:R-:W-:Y:S01]  /*1b60*/  STG.E.64 desc[UR4][R6.64], R2 ;  /* 0x0000000206007986 */ /* 0x001fe2000c101b04 */
[----:B------:R-:W-:Y:S05]  /*1b70*/  EXIT ;  /* 0x000000000000794d */ /* 0x000fea0003800000 */
        .weak           $__internal_8_$__cuda_sm20_div_rn_f64_full
        .type           $__internal_8_$__cuda_sm20_div_rn_f64_full,@function
        .size           $__internal_8_$__cuda_sm20_div_rn_f64_full,($__internal_9_$__cuda_sm20_drsqrt_f64_slowpath_v2 - $__internal_8_$__cuda_sm20_div_rn_f64_full)
$__internal_8_$__cuda_sm20_div_rn_f64_full:
[C---:B------:R-:W-:Y:S02]  /*1b80*/  FSETP.GEU.AND P0, PT, |R7|.reuse, 1.469367938527859385e-39, PT ;  /* 0x001000000700780b */ /* 0x040fe40003f0e200 */
[C---:B------:R-:W-:Y:S02]  /*1b90*/  LOP3.LUT R2, R7.reuse, 0x800fffff, RZ, 0xc0, !PT ;  /* 0x800fffff07027812 */ /* 0x040fe400078ec0ff */
[----:B------:R-:W-:Y:S02]  /*1ba0*/  MOV R12, 0x1 ;  /* 0x00000001000c7802 */ /* 0x000fe40000000f00 */
[----:B------:R-:W-:Y:S01]  /*1bb0*/  LOP3.LUT R3, R2, 0x3ff00000, RZ, 0xfc, !PT ;  /* 0x3ff0000002037812 */ /* 0x000fe200078efcff */
[----:B------:R-:W-:Y:S01]  /*1bc0*/  IMAD.MOV.U32 R2, RZ, RZ, R6 ;  /* 0x000000ffff027224 */ /* 0x000fe200078e0006 */
[----:B------:R-:W-:-:S05]  /*1bd0*/  LOP3.LUT R20, R7, 0x7ff00000, RZ, 0xc0, !PT ;  /* 0x7ff0000007147812 */ /* 0x000fca00078ec0ff */
[----:B------:R-:W-:-:S06]  /*1be0*/  @!P0 DMUL R2, R6, 8.98846567431157953865e+307 ;  /* 0x7fe0000006028828 */ /* 0x000fcc0000000000 */
[----:B------:R-:W0:Y:S02]  /*1bf0*/  MUFU.RCP64H R13, R3 ;  /* 0x00000003000d7308 */ /* 0x000e240000001800 */
[----:B0-----:R-:W-:-:S08]  /*1c00*/  DFMA R8, R12, -R2, 1 ;  /* 0x3ff000000c08742b */ /* 0x001fd00000000802 */
[----:B------:R-:W-:-:S08]  /*1c10*/  DFMA R8, R8, R8, R8 ;  /* 0x000000080808722b */ /* 0x000fd00000000008 */
[----:B------:R-:W-:Y:S01]  /*1c20*/  DFMA R12, R12, R8, R12 ;  /* 0x000000080c0c722b */ /* 0x000fe2000000000c */
[----:B------:R-:W-:Y:S02]  /*1c30*/  IMAD.MOV.U32 R9, RZ, RZ, R15 ;  /* 0x000000ffff097224 */ /* 0x000fe400078e000f */
[----:B------:R-:W-:Y:S02]  /*1c40*/  IMAD.MOV.U32 R8, RZ, RZ, R14 ;  /* 0x000000ffff087224 */ /* 0x000fe400078e000e */
[----:B------:R-:W-:Y:S01]  /*1c50*/  IMAD.MOV.U32 R14, RZ, RZ, 0x1ca00000 ;  /* 0x1ca00000ff0e7424 */ /* 0x000fe200078e00ff */
[----:B------:R-:W-:Y:S02]  /*1c60*/  LOP3.LUT R15, R9, 0x7ff00000, RZ, 0xc0, !PT ;  /* 0x7ff00000090f7812 */ /* 0x000fe400078ec0ff */
[----:B------:R-:W-:Y:S01]  /*1c70*/  DFMA R16, R12, -R2, 1 ;  /* 0x3ff000000c10742b */ /* 0x000fe20000000802 */
[----:B------:R-:W-:Y:S01]  /*1c80*/  IMAD.MOV.U32 R10, RZ, RZ, R8 ;  /* 0x000000ffff0a7224 */ /* 0x000fe200078e0008 */
[----:B------:R-:W-:Y:S01]  /*1c90*/  ISETP.GE.U32.AND P1, PT, R15, R20, PT ;  /* 0x000000140f00720c */ /* 0x000fe20003f26070 */
[----:B------:R-:W-:-:S03]  /*1ca0*/  IMAD.MOV.U32 R21, RZ, RZ, R15 ;  /* 0x000000ffff157224 */ /* 0x000fc600078e000f */
[----:B------:R-:W-:Y:S02]  /*1cb0*/  SEL R11, R14, 0x63400000, !P1 ;  /* 0x634000000e0b7807 */ /* 0x000fe40004800000 */
[----:B------:R-:W-:Y:S01]  /*1cc0*/  DFMA R12, R12, R16, R12 ;  /* 0x000000100c0c722b */ /* 0x000fe2000000000c */
[----:B------:R-:W-:Y:S02]  /*1cd0*/  FSETP.GEU.AND P1, PT, |R9|, 1.469367938527859385e-39, PT ;  /* 0x001000000900780b */ /* 0x000fe40003f2e200 */
[----:B------:R-:W-:-:S11]  /*1ce0*/  LOP3.LUT R11, R11, 0x800fffff, R9, 0xf8, !PT ;  /* 0x800fffff0b0b7812 */ /* 0x000fd600078ef809 */
[----:B------:R-:W-:Y:S05]  /*1cf0*/  @P1 BRA `(.L_x_211) ;  /* 0x0000000000201947 */ /* 0x000fea0003800000 */
        /* <DEDUP_REMOVED lines=8> */
.L_x_211:
[----:B------:R-:W-:Y:S01]  /*1d80*/  @!P0 LOP3.LUT R20, R3, 0x7ff00000, RZ, 0xc0, !PT ;  /* 0x7ff0000003148812 */ /* 0x000fe200078ec0ff */
[----:B------:R-:W-:Y:S01]  /*1d90*/  VIADD R22, R21, 0xffffffff ;  /* 0xffffffff15167836 */ /* 0x000fe20000000000 */
[----:B------:R-:W-:-:S03]  /*1da0*/  DMUL R16, R12, R10 ;  /* 0x0000000a0c107228 */ /* 0x000fc60000000000 */
[----:B------:R-:W-:Y:S01]  /*1db0*/  VIADD R23, R20, 0xffffffff ;  /* 0xffffffff14177836 */ /* 0x000fe20000000000 */
[----:B------:R-:W-:-:S04]  /*1dc0*/  ISETP.GT.U32.AND P0, PT, R22, 0x7feffffe, PT ;  /* 0x7feffffe1600780c */ /* 0x000fc80003f04070 */
[----:B------:R-:W-:Y:S01]  /*1dd0*/  ISETP.GT.U32.OR P0, PT, R23, 0x7feffffe, P0 ;  /* 0x7feffffe1700780c */ /* 0x000fe20000704470 */
[----:B------:R-:W-:-:S08]  /*1de0*/  DFMA R18, R16, -R2, R10 ;  /* 0x800000021012722b */ /* 0x000fd0000000000a */
[----:B------:R-:W-:-:S04]  /*1df0*/  DFMA R12, R12, R18, R16 ;  /* 0x000000120c0c722b */ /* 0x000fc80000000010 */
[----:B------:R-:W-:Y:S07]  /*1e00*/  @P0 BRA `(.L_x_212) ;  /* 0x00000000006c0947 */ /* 0x000fee0003800000 */
[----:B------:R-:W-:-:S04]  /*1e10*/  LOP3.LUT R16, R7, 0x7ff00000, RZ, 0xc0, !PT ;  /* 0x7ff0000007107812 */ /* 0x000fc800078ec0ff */
[CC--:B------:R-:W-:Y:S02]  /*1e20*/  VIADDMNMX R8, R15.reuse, -R16.reuse, 0xb9600000, !PT ;  /* 0xb96000000f087446 */ /* 0x0c0fe40007800910 */
[----:B------:R-:W-:Y:S02]  /*1e30*/  ISETP.GE.U32.AND P0, PT, R15, R16, PT ;  /* 0x000000100f00720c */ /* 0x000fe40003f06070 */
[----:B------:R-:W-:Y:S02]  /*1e40*/  VIMNMX R8, PT, PT, R8, 0x46a00000, PT ;  /* 0x46a0000008087848 */ /* 0x000fe40003fe0100 */
[----:B------:R-:W-:-:S05]  /*1e50*/  SEL R9, R14, 0x63400000, !P0 ;  /* 0x634000000e097807 */ /* 0x000fca0004000000 */
[----:B------:R-:W-:Y:S02]  /*1e60*/  IMAD.IADD R16, R8, 0x1, -R9 ;  /* 0x0000000108107824 */ /* 0x000fe400078e0a09 */
[----:B------:R-:W-:Y:S02]  /*1e70*/  IMAD.MOV.U32 R8, RZ, RZ, RZ ;  /* 0x000000ffff087224 */ /* 0x000fe400078e00ff */
[----:B------:R-:W-:-:S06]  /*1e80*/  VIADD R9, R16, 0x7fe00000 ;  /* 0x7fe0000010097836 */ /* 0x000fcc0000000000 */
[----:B------:R-:W-:-:S10]  /*1e90*/  DMUL R14, R12, R8 ;  /* 0x000000080c0e7228 */ /* 0x000fd40000000000 */
[----:B------:R-:W-:-:S13]  /*1ea0*/  FSETP.GTU.AND P0, PT, |R15|, 1.469367938527859385e-39, PT ;  /* 0x001000000f00780b */ /* 0x000fda0003f0c200 */
[----:B------:R-:W-:Y:S05]  /*1eb0*/  @P0 BRA `(.L_x_213) ;  /* 0x0000000000940947 */ /* 0x000fea0003800000 */
[----:B------:R-:W-:Y:S01]  /*1ec0*/  DFMA R2, R12, -R2, R10 ;  /* 0x800000020c02722b */ /* 0x000fe2000000000a */
[----:B------:R-:W-:-:S09]  /*1ed0*/  MOV R8, RZ ;  /* 0x000000ff00087202 */ /* 0x000fd20000000f00 */
        /* <DEDUP_REMOVED lines=14> */
.L_x_212:
        /* <DEDUP_REMOVED lines=11> */
[----:B------:R-:W-:Y:S01]  /*2070*/  @P0 LOP3.LUT R2, R15, 0x7ff00000, RZ, 0xfc, !PT ;  /* 0x7ff000000f020812 */ /* 0x000fe200078efcff */
[----:B------:R-:W-:Y:S02]  /*2080*/  @!P0 IMAD.MOV.U32 R14, RZ, RZ, RZ ;  /* 0x000000ffff0e8224 */ /* 0x000fe400078e00ff */
[----:B------:R-:W-:Y:S02]  /*2090*/  @P0 IMAD.MOV.U32 R14, RZ, RZ, RZ ;  /* 0x000000ffff0e0224 */ /* 0x000fe400078e00ff */
[----:B------:R-:W-:Y:S01]  /*20a0*/  @P0 IMAD.MOV.U32 R15, RZ, RZ, R2 ;  /* 0x000000ffff0f0224 */ /* 0x000fe200078e0002 */
[----:B------:R-:W-:Y:S06]  /*20b0*/  BRA `(.L_x_213) ;  /* 0x0000000000147947 */ /* 0x000fec0003800000 */
.L_x_215:
[----:B------:R-:W-:Y:S01]  /*20c0*/  LOP3.LUT R15, R7, 0x80000, RZ, 0xfc, !PT ;  /* 0x00080000070f7812 */ /* 0x000fe200078efcff */
[----:B------:R-:W-:Y:S01]  /*20d0*/  IMAD.MOV.U32 R14, RZ, RZ, R6 ;  /* 0x000000ffff0e7224 */ /* 0x000fe200078e0006 */
[----:B------:R-:W-:Y:S06]  /*20e0*/  BRA `(.L_x_213) ;  /* 0x0000000000087947 */ /* 0x000fec0003800000 */
.L_x_214:
[----:B------:R-:W-:Y:S01]  /*20f0*/  LOP3.LUT R15, R9, 0x80000, RZ, 0xfc, !PT ;  /* 0x00080000090f7812 */ /* 0x000fe200078efcff */
[----:B------:R-:W-:-:S07]  /*2100*/  IMAD.MOV.U32 R14, RZ, RZ, R8 ;  /* 0x000000ffff0e7224 */ /* 0x000fce00078e0008 */
.L_x_213:
[----:B------:R-:W-:Y:S02]  /*2110*/  IMAD.MOV.U32 R2, RZ, RZ, R0 ;  /* 0x000000ffff027224 */ /* 0x000fe400078e0000 */
[----:B------:R-:W-:-:S04]  /*2120*/  IMAD.MOV.U32 R3, RZ, RZ, 0x0 ;  /* 0x00000000ff037424 */ /* 0x000fc800078e00ff */
[----:B------:R-:W-:Y:S05]  /*2130*/  RET.REL.NODEC R2 `(_Z11_normcdfinvPdd) ;  /* 0xffffffdc02b07950 */ /* 0x000fea0003c3ffff */
        .weak           $__internal_9_$__cuda_sm20_drsqrt_f64_slowpath_v2
        .type           $__internal_9_$__cuda_sm20_drsqrt_f64_slowpath_v2,@function
        .size           $__internal_9_$__cuda_sm20_drsqrt_f64_slowpath_v2,(.L_x_378 - $__internal_9_$__cuda_sm20_drsqrt_f64_slowpath_v2)
$__internal_9_$__cuda_sm20_drsqrt_f64_slowpath_v2:
[----:B------:R-:W-:Y:S01]  /*2140*/  DSETP.NEU.AND P0, PT, R10, RZ, PT ;  /* 0x000000ff0a00722a */ /* 0x000fe20003f0d000 */
[----:B------:R-:W-:-:S13]  /*2150*/  LOP3.LUT R6, R11, 0x80000000, RZ, 0xc0, !PT ;  /* 0x800000000b067812 */ /* 0x000fda00078ec0ff */
[----:B------:R-:W-:Y:S05]  /*2160*/  @!P0 BRA `(.L_x_216) ;  /* 0x0000000000648947 */ /* 0x000fea0003800000 */
[----:B------:R-:W-:Y:S01]  /*2170*/  DSETP.GTU.AND P0, PT, |R10|, +INF , PT ;  /* 0x7ff000000a00742a */ /* 0x000fe20003f0c200 */
[----:B------:R-:W-:Y:S01]  /*2180*/  MOV R2, R10 ;  /* 0x0000000a00027202 */ /* 0x000fe20000000f00 */
[----:B------:R-:W-:-:S12]  /*2190*/  IMAD.MOV.U32 R3, RZ, RZ, R11 ;  /* 0x000000ffff037224 */ /* 0x000fd800078e000b */
        /* <DEDUP_REMOVED lines=20> */
.L_x_217:
[----:B------:R-:W-:Y:S01]  /*22e0*/  DADD R6, R2, R2 ;  /* 0x0000000002067229 */ /* 0x000fe20000000002 */
[----:B------:R-:W-:Y:S10]  /*22f0*/  BRA `(.L_x_218) ;  /* 0x0000000000087947 */ /* 0x000ff40003800000 */
.L_x_216:
[----:B------:R-:W-:Y:S01]  /*2300*/  LOP3.LUT R7, R6, 0x7ff00000, RZ, 0xfc, !PT ;  /* 0x7ff0000006077812 */ /* 0x000fe200078efcff */
[----:B------:R-:W-:-:S07]  /*2310*/  IMAD.MOV.U32 R6, RZ, RZ, RZ ;  /* 0x000000ffff067224 */ /* 0x000fce00078e00ff */
.L_x_218:
[----:B------:R-:W-:Y:S02]  /*2320*/  IMAD.MOV.U32 R2, RZ, RZ, R0 ;  /* 0x000000ffff027224 */ /* 0x000fe400078e0000 */
[----:B------:R-:W-:-:S04]  /*2330*/  IMAD.MOV.U32 R3, RZ, RZ, 0x0 ;  /* 0x00000000ff037424 */ /* 0x000fc800078e00ff */
[----:B------:R-:W-:Y:S05]  /*2340*/  RET.REL.NODEC R2 `(_Z11_normcdfinvPdd) ;  /* 0xffffffdc022c7950 */ /* 0x000fea0003c3ffff */
.L_x_219:
        /* <DEDUP_REMOVED lines=11> */
.L_x_378:


//--------------------- .text._Z8_normcdfPdd      --------------------------
	.section	.text._Z8_normcdfPdd,"ax",@progbits
	.align	128
        .global         _Z8_normcdfPdd
        .type           _Z8_normcdfPdd,@function
        .size           _Z8_normcdfPdd,(.L_x_411 - _Z8_normcdfPdd)
        .other          _Z8_normcdfPdd,@"STO_CUDA_ENTRY STV_DEFAULT"
_Z8_normcdfPdd:
.text._Z8_normcdfPdd:
[----:B------:R-:W-:Y:S08]  /*0000*/  LDC R1, c[0x0][0x37c] ;  /* 0x0000df00ff017b82 */ /* 0x000ff00000000800 */
[----:B------:R-:W0:Y:S01]  /*0010*/  LDC.64 R4, c[0x0][0x388] ;  /* 0x0000e200ff047b82 */ /* 0x000e220000000a00 */
[----:B------:R-:W-:Y:S01]  /*0020*/  IMAD.MOV.U32 R2, RZ, RZ, 0x40434000 ;  /* 0x40434000ff027424 */ /* 0x000fe200078e00ff */
[----:B------:R-:W-:Y:S01]  /*0030*/  UMOV UR4, 0x667f3bcd ;  /* 0x667f3bcd00047882 */ /* 0x000fe20000000000 */
[----:B------:R-:W-:-:S05]  /*0040*/  UMOV UR5, 0x3fe6a09e ;  /* 0x3fe6a09e00057882 */ /* 0x000fca0000000000 */
[----:B------:R-:W1:Y:S01]  /*0050*/  LDC.64 R6, c[0x0][0x388] ;  /* 0x0000e200ff067b82 */ /* 0x000e620000000a00 */
[----:B0-----:R-:W-:Y:S01]  /*0060*/  DSETP.GT.AND P0, PT, |R4|, 38.5, PT ;  /* 0x404340000400742a */ /* 0x001fe20003f04200 */
[----:B-1----:R-:W-:-:S05]  /*0070*/  LOP3.LUT R2, R2, 0x80000000, R7, 0xb8, !PT ;  /* 0x8000000002027812 */ /* 0x002fca00078eb807 */
[----:B------:R-:W-:Y:S02]  /*0080*/  FSEL R3, R2, R7, P0 ;  /* 0x0000000702037208 */ /* 0x000fe40000000000 */
[----:B------:R-:W-:-:S06]  /*0090*/  FSEL R2, R6, RZ, !P0 ;  /* 0x000000ff06027208 */ /* 0x000fcc0004000000 */
[----:B------:R-:W-:-:S08]  /*00a0*/  DMUL R4, R2, -UR4 ;  /* 0x8000000402047c28 */ /* 0x000fd00008000000 */
[----:B------:R-:W-:Y:S01]  /*00b0*/  DFMA R6, R2, -UR4, -R4 ;  /* 0x8000000402067c2b */ /* 0x000fe20008000804 */
[----:B------:R-:W-:Y:S01]  /*00c0*/  UMOV UR4, 0x13b26456 ;  /* 0x13b2645600047882 */ /* 0x000fe20000000000 */
[----:B------:R-:W-:-:S06]  /*00d0*/  UMOV UR5, 0x3c8bdd34 ;  /* 0x3c8bdd3400057882 */ /* 0x000fcc0000000000 */
[----:B------:R-:W-:-:S08]  /*00e0*/  DFMA R6, R2, UR4, R6 ;  /* 0x0000000402067c2b */ /* 0x000fd00008000006 */
[----:B------:R-:W-:-:S10]  /*00f0*/  DADD R8, R4, R6 ;  /* 0x0000000004087229 */ /* 0x000fd40000000006 */
[----:B------:R-:W-:-:S04]  /*0100*/  LOP3.LUT R11, R9, 0x7fffffff, RZ, 0xc0, !PT ;  /* 0x7fffffff090b7812 */ /* 0x000fc800078ec0ff */
[----:B------:R-:W-:-:S13]  /*0110*/  ISETP.GT.U32.AND P0, PT, R11, 0x7fefffff, PT ;  /* 0x7fefffff0b00780c */ /* 0x000fda0003f04070 */
[----:B------:R-:W-:Y:S05]  /*0120*/  @P0 BRA `(.L_x_220) ;  /* 0x0000000800680947 */ /* 0x000fea0003800000 */
[----:B------:R-:W-:Y:S01]  /*0130*/  IMAD.MOV.U32 R10, RZ, RZ, R8 ;  /* 0x000000ffff0a7224 */ /* 0x000fe200078e0008 */
[----:B------:R-:W-:Y:S01]  /*0140*/  UMOV UR4, 0xd4e0bfd7 ;  /* 0xd4e0bfd700047882 */ /* 0x000fe20000000000 */
[----:B------:R-:W-:Y:S01]  /*0150*/  IMAD.MOV.U32 R16, RZ, RZ, RZ ;  /* 0x000000ffff107224 */ /* 0x000fe200078e00ff */
[----:B------:R-:W-:Y:S01]  /*0160*/  UMOV UR5, 0x3df8774a ;  /* 0x3df8774a00057882 */ /* 0x000fe20000000000 */
[----:B------:R-:W-:Y:S01]  /*0170*/  IMAD.MOV.U32 R22, RZ, RZ, 0x652b82fe ;  /* 0x652b82feff167424 */ /* 0x000fe200078e00ff */
[----:B------:R-:W-:Y:S01]  /*0180*/  UMOV UR6, 0xfefa39ef ;  /* 0xfefa39ef00067882 */ /* 0x000fe20000000000 */
[----:B------:R-:W-:Y:S01]  /*0190*/  DADD R14, R10, 4 ;  /* 0x401000000a0e7429 */ /* 0x000fe20000000000 */
[----:B------:R-:W-:Y:S01]  /*01a0*/  IMAD.MOV.U32 R23, RZ, RZ, 0x3ff71547 ;  /* 0x3ff71547ff177424 */ /* 0x000fe200078e00ff */
[----:B------:R-:W-:Y:S01]  /*01b0*/  UMOV UR7, 0x3fe62e42 ;  /* 0x3fe62e4200077882 */ /* 0x000fe20000000000 */
[----:B------:R-:W-:-:S03]  /*01c0*/  ISETP.GT.U32.AND P0, PT, R11, 0x403b4000, PT ;  /* 0x403b40000b00780c */ /* 0x000fc60003f04070 */
[----:B------:R-:W0:Y:S02]  /*01d0*/  MUFU.RCP64H R17, R15 ;  /* 0x0000000f00117308 */ /* 0x000e240000001800 */
[----:B0-----:R-:W-:Y:S02]  /*01e0*/  DFMA R12, -R14, R16, 1 ;  /* 0x3ff000000e0c742b */ /* 0x001fe40000000110 */
[----:B------:R-:W-:-:S06]  /*01f0*/  DMUL R14, R10, -R10 ;  /* 0x8000000a0a0e7228 */ /* 0x000fcc0000000000 */
[----:B------:R-:W-:Y:S02]  /*0200*/  DFMA R18, R12, R12, R12 ;  /* 0x0000000c0c12722b */ /* 0x000fe4000000000c */
[----:B------:R-:W-:-:S06]  /*0210*/  DADD R12, R10, -4 ;  /* 0xc01000000a0c7429 */ /* 0x000fcc0000000000 */
[----:B------:R-:W-:-:S08]  /*0220*/  DFMA R18, R16, R18, R16 ;  /* 0x000000121012722b */ /* 0x000fd00000000010 */
[----:B------:R-:W-:-:S08]  /*0230*/  DMUL R12, R12, R18 ;  /* 0x000000120c0c7228 */ /* 0x000fd00000000000 */
[----:B------:R-:W-:-:S08]  /*0240*/  DADD R16, R12, 1 ;  /* 0x3ff000000c107429 */ /* 0x000fd00000000000 */
[----:B------:R-:W-:-:S08]  /*0250*/  DFMA R16, R16, -4, R10 ;  /* 0xc01000001010782b */ /* 0x000fd0000000000a */
[----:B------:R-:W-:-:S08]  /*0260*/  DFMA R16, R10, -R12, R16 ;  /* 0x8000000c0a10722b */ /* 0x000fd00000000010 */
[----:B------:R-:W-:Y:S01]  /*0270*/  DFMA R20, R18, R16, R12 ;  /* 0x000000101214722b */ /* 0x000fe2000000000c */
[----:B------:R-:W-:Y:S02]  /*0280*/  IMAD.MOV.U32 R12, RZ, RZ, -0x2fc2cd8 ;  /* 0xfd03d328ff0c7424 */ /* 0x000fe400078e00ff */
[----:B------:R-:W-:Y:S02]  /*0290*/  IMAD.MOV.U32 R13, RZ, RZ, 0x3e44e1c6 ;  /* 0x3e44e1c6ff0d7424 */ /* 0x000fe400078e00ff */
[----:B------:R-:W-:Y:S02]  /*02a0*/  IMAD.MOV.U32 R18, RZ, RZ, 0x0 ;  /* 0x00000000ff127424 */ /* 0x000fe400078e00ff */
[----:B------:R-:W-:Y:S02]  /*02b0*/  IMAD.MOV.U32 R19, RZ, RZ, 0x3ff00000 ;  /* 0x3ff00000ff137424 */ /* 0x000fe400078e00ff */
[----:B------:R-:W-:Y:S01]  /*02c0*/  DFMA R12, R20, -UR4, -R12 ;  /* 0x80000004140c7c2b */ /* 0x000fe2000800080c */
[----:B------:R-:W-:Y:S01]  /*02d0*/  UMOV UR4, 0x9f7a56b6 ;  /* 0x9f7a56b600047882 */ /* 0x000fe20000000000 */
[----:B------:R-:W-:-:S02]  /*02e0*/  UMOV UR5, 0x3e433014 ;  /* 0x3e43301400057882 */ /* 0x000fc40000000000 */
[----:B------:R-:W-:-:S04]  /*02f0*/  DFMA R18, R10, 2, R18 ;  /* 0x400000000a12782b */ /* 0x000fc80000000012 */
        /* <DEDUP_REMOVED lines=17> */
[----:B------:R-:W-:Y:S01]  /*0410*/  DFMA R12, R14, R22, 6.75539944105574400000e+15 ;  /* 0x433800000e0c742b */ /* 0x000fe20000000016 */
[----:B------:R-:W-:Y:S01]  /*0420*/  UMOV UR5, 0x3ee78e05 ;  /* 0x3ee78e0500057882 */ /* 0x000fe20000000000 */
[----:B------:R-:W0:Y:S01]  /*0430*/  MUFU.RCP64H R23, R19 ;  /* 0x0000001300177308 */ /* 0x000e220000001800 */
[----:B------:R-:W-:-:S03]  /*0440*/  IMAD.MOV.U32 R22, RZ, RZ, RZ ;  /* 0x000000ffff167224 */ /* 0x000fc600078e00ff */
[----:B------:R-:W-:Y:S01]  /*0450*/  DFMA R24, R20, R16, -UR4 ;  /* 0x8000000414187e2b */ /* 0x000fe20008000010 */
[----:B------:R-:W-:Y:S01]  /*0460*/  UMOV UR4, 0xead14a90 ;  /* 0xead14a9000047882 */ /* 0x000fe20000000000 */
[----:B------:R-:W-:Y:S01]  /*0470*/  DADD R16, R12, -6.75539944105574400000e+15 ;  /* 0xc33800000c107429 */ /* 0x000fe20000000000 */
[----:B------:R-:W-:Y:S01]  /*0480*/  UMOV UR5, 0x3ef995b4 ;  /* 0x3ef995b400057882 */ /* 0x000fe20000000000 */
[----:B------:R-:W-:-:S04]  /*0490*/  LEA.HI R0, R12, R12, RZ, 0x1 ;  /* 0x0000000c0c007211 */ /* 0x000fc800078f08ff */
[----:B------:R-:W-:Y:S01]  /*04a0*/  DFMA R24, R20, R24, -UR4 ;  /* 0x8000000414187e2b */ /* 0x000fe20008000018 */
[----:B------:R-:W-:Y:S01]  /*04b0*/  UMOV UR4, 0xcf0a29b2 ;  /* 0xcf0a29b200047882 */ /* 0x000fe20000000000 */
[--C-:B------:R-:W-:Y:S01]  /*04c0*/  DFMA R26, R16, -UR6, R14.reuse ;  /* 0x80000006101a7c2b */ /* 0x100fe2000800000e */
[----:B------:R-:W-:Y:S01]  /*04d0*/  UMOV UR5, 0x3f23be27 ;  /* 0x3f23be2700057882 */ /* 0x000fe20000000000 */
[----:B------:R-:W-:Y:S01]  /*04e0*/  UMOV UR6, 0x3b39803f ;  /* 0x3b39803f00067882 */ /* 0x000fe20000000000 */
[----:B------:R-:W-:Y:S01]  /*04f0*/  UMOV UR7, 0x3c7abc9e ;  /* 0x3c7abc9e00077882 */ /* 0x000fe20000000000 */
[----:B------:R-:W-:Y:S01]  /*0500*/  SHF.R.S32.HI R13, RZ, 0x1, R0 ;  /* 0x00000001ff0d7819 */ /* 0x000fe20000011400 */
[----:B------:R-:W-:Y:S02]  /*0510*/  DFMA R14, -R10, R10, -R14 ;  /* 0x0000000a0a0e722b */ /* 0x000fe4000000090e */
[----:B------:R-:W-:Y:S01]  /*0520*/  DFMA R24, R20, R24, UR4 ;  /* 0x0000000414187e2b */ /* 0x000fe20008000018 */
[----:B------:R-:W-:Y:S01]  /*0530*/  UMOV UR4, 0x3e81672e ;  /* 0x3e81672e00047882 */ /* 0x000fe20000000000 */
[----:B------:R-:W-:Y:S01]  /*0540*/  DFMA R16, R16, -UR6, R26 ;  /* 0x8000000610107c2b */ /* 0x000fe2000800001a */
[----:B------:R-:W-:Y:S01]  /*0550*/  UMOV UR5, 0x3f2a1def ;  /* 0x3f2a1def00057882 */ /* 0x000fe20000000000 */
[----:B0-----:R-:W-:Y:S01]  /*0560*/  DFMA R26, -R18, R22, 1 ;  /* 0x3ff00000121a742b */ /* 0x001fe20000000116 */
[----:B------:R-:W-:-:S03]  /*0570*/  IMAD.IADD R12, R12, 0x1, -R13 ;  /* 0x000000010c0c7824 */ /* 0x000fc600078e0a0d */
[----:B------:R-:W-:Y:S01]  /*0580*/  DFMA R24, R20, R24, -UR4 ;  /* 0x8000000414187e2b */ /* 0x000fe20008000018 */
[----:B------:R-:W-:Y:S01]  /*0590*/  UMOV UR4, 0xe68c1713 ;  /* 0xe68c171300047882 */ /* 0x000fe20000000000 */
[----:B------:R-:W-:Y:S02]  /*05a0*/  UMOV UR5, 0x3f48d4ab ;  /* 0x3f48d4ab00057882 */ /* 0x000fe40000000000 */
[----:B------:R-:W-:-:S04]  /*05b0*/  DFMA R18, R26, R26, R26 ;  /* 0x0000001a1a12722b */ /* 0x000fc8000000001a */
[----:B------:R-:W-:Y:S01]  /*05c0*/  DFMA R24, R20, R24, -UR4 ;  /* 0x8000000414187e2b */ /* 0x000fe20008000018 */
[----:B------:R-:W-:Y:S01]  /*05d0*/  UMOV UR4, 0x210dd6b4 ;  /* 0x210dd6b400047882 */ /* 0x000fe20000000000 */
[----:B------:R-:W-:Y:S02]  /*05e0*/  UMOV UR5, 0x3f749c67 ;  /* 0x3f749c6700057882 */ /* 0x000fe40000000000 */
[----:B------:R-:W-:Y:S01]  /*05f0*/  DFMA R18, R22, R18, R22 ;  /* 0x000000121612722b */ /* 0x000fe20000000016 */
[----:B------:R-:W-:Y:S02]  /*0600*/  IMAD.MOV.U32 R22, RZ, RZ, -0x35dec16 ;  /* 0xfca213eaff167424 */ /* 0x000fe400078e00ff */
[----:B------:R-:W-:Y:S01]  /*0610*/  IMAD.MOV.U32 R23, RZ, RZ, 0x3e928af3 ;  /* 0x3e928af3ff177424 */ /* 0x000fe200078e00ff */
[----:B------:R-:W-:Y:S01]  /*0620*/  DFMA R24, R20, R24, UR4 ;  /* 0x0000000414187e2b */ /* 0x000fe20008000018 */
[----:B------:R-:W-:Y:S01]  /*0630*/  UMOV UR4, 0x69ce2bdf ;  /* 0x69ce2bdf00047882 */ /* 0x000fe20000000000 */
[----:B------:R-:W-:-:S03]  /*0640*/  UMOV UR5, 0x3e5ade15 ;  /* 0x3e5ade1500057882 */ /* 0x000fc60000000000 */
[----:B------:R-:W-:Y:S01]  /*0650*/  DFMA R22, R16, UR4, R22 ;  /* 0x0000000410167c2b */ /* 0x000fe20008000016 */
[----:B------:R-:W-:Y:S01]  /*0660*/  UMOV UR4, 0x8568e357 ;  /* 0x8568e35700047882 */ /* 0x000fe20000000000 */
[----:B------:R-:W-:Y:S02]  /*0670*/  UMOV UR5, 0x3f909623 ;  /* 0x3f90962300057882 */ /* 0x000fe40000000000 */
[----:B------:R-:W-:Y:S01]  /*0680*/  DFMA R24, R20, R24, -UR4 ;  /* 0x8000000414187e2b */ /* 0x000fe20008000018 */
[----:B------:R-:W-:Y:S01]  /*0690*/  UMOV UR4, 0x62401315 ;  /* 0x6240131500047882 */ /* 0x000fe20000000000 */
[----:B------:R-:W-:Y:S02]  /*06a0*/  UMOV UR5, 0x3ec71dee ;  /* 0x3ec71dee00057882 */ /* 0x000fe40000000000 */
[----:B------:R-:W-:Y:S01]  /*06b0*/  DFMA R22, R16, R22, UR4 ;  /* 0x0000000410167e2b */ /* 0x000fe20008000016 */
[----:B------:R-:W-:Y:S01]  /*06c0*/  UMOV UR4, 0xdf8c2dc9 ;  /* 0xdf8c2dc900047882 */ /* 0x000fe20000000000 */
[----:B------:R-:W-:-:S02]  /*06d0*/  UMOV UR5, 0x3fa3079e ;  /* 0x3fa3079e00057882 */ /* 0x000fc40000000000 */
[----:B------:R-:W-:Y:S01]  /*06e0*/  DFMA R24, R20, R24, UR4 ;  /* 0x0000000414187e2b */ /* 0x000fe20008000018 */
[----:B------:R-:W-:Y:S01]  /*06f0*/  UMOV UR4, 0x7c89eb71 ;  /* 0x7c89eb7100047882 */ /* 0x000fe20000000000 */
[----:B------:R-:W-:Y:S02]  /*0700*/  UMOV UR5, 0x3efa0199 ;  /* 0x3efa019900057882 */ /* 0x000fe40000000000 */
[----:B------:R-:W-:Y:S01]  /*0710*/  DFMA R22, R16, R22, UR4 ;  /* 0x0000000410167e2b */ /* 0x000fe20008000016 */
[----:B------:R-:W-:Y:S01]  /*0720*/  UMOV UR4, 0xdff601fc ;  /* 0xdff601fc00047882 */ /* 0x000fe20000000000 */
[----:B------:R-:W-:Y:S02]  /*0730*/  UMOV UR5, 0x3fb0fb06 ;  /* 0x3fb0fb0600057882 */ /* 0x000fe40000000000 */
[----:B------:R-:W-:Y:S01]  /*0740*/  DFMA R24, R20, R24, -UR4 ;  /* 0x8000000414187e2b */ /* 0x000fe20008000018 */
        /* <DEDUP_REMOVED lines=8> */
[----:B------:R-:W-:Y:S01]  /*07d0*/  DFMA R22, R16, R22, UR4 ;  /* 0x0000000410167e2b */ /* 0x000fe20008000016 */
[----:B------:R-:W-:Y:S01]  /*07e0*/  UMOV UR4, 0x3c3db8c6 ;  /* 0x3c3db8c600047882 */ /* 0x000fe20000000000 */
[----:B------:R-:W-:-:S02]  /*07f0*/  UMOV UR5, 0x3fb9ddb2 ;  /* 0x3fb9ddb200057882 */ /* 0x000fc40000000000 */
[----:B------:R-:W-:Y:S01]  /*0800*/  DFMA R24, R20, R24, -UR4 ;  /* 0x8000000414187e2b */ /* 0x000fe20008000018 */
        /* <DEDUP_REMOVED lines=23> */
[----:B------:R-:W-:-:S04]  /*0980*/  DFMA R22, R20, R22, UR4 ;  /* 0x0000000414167e2b */ /* 0x000fc80008000016 */
[----:B------:R-:W-:-:S04]  /*0990*/  DFMA R26, R16, R26, 1 ;  /* 0x3ff00000101a742b */ /* 0x000fc8000000001a */
[----:B------:R-:W-:-:S04]  /*09a0*/  DMUL R20, R22, R18 ;  /* 0x0000001216147228 */ /* 0x000fc80000000000 */
[----:B------:R-:W-:-:S04]  /*09b0*/  DFMA R16, R16, R26, 1 ;  /* 0x3ff000001010742b */ /* 0x000fc8000000001a */
[----:B------:R-:W-:-:S06]  /*09c0*/  DMUL R24, R20, -2 ;  /* 0xc000000014187828 */ /* 0x000fcc0000000000 */
[----:B------:R-:W-:Y:S01]  /*09d0*/  IMAD R17, R13, 0x100000, R17 ;  /* 0x001000000d117824 */ /* 0x000fe200078e0211 */
[----:B------:R-:W-:Y:S01]  /*09e0*/  LEA R13, R12, 0x3ff00000, 0x14 ;  /* 0x3ff000000c0d7811 */ /* 0x000fe200078ea0ff */
[----:B------:R-:W-:Y:S01]  /*09f0*/  DFMA R24, R10, R24, R22 ;  /* 0x000000180a18722b */ /* 0x000fe20000000016 */
[----:B------:R-:W-:-:S06]  /*0a00*/  IMAD.MOV.U32 R12, RZ, RZ, RZ ;  /* 0x000000ffff0c7224 */ /* 0x000fcc00078e00ff */
[----:B------:R-:W-:Y:S02]  /*0a10*/  DMUL R12, R16, R12 ;  /* 0x0000000c100c7228 */ /* 0x000fe40000000000 */
[----:B------:R-:W-:-:S06]  /*0a20*/  DADD R24, -R20, R24 ;  /* 0x0000000014187229 */ /* 0x000fcc0000000118 */
[----:B------:R-:W-:Y:S02]  /*0a30*/  DFMA R14, R12, R14, R12 ;  /* 0x0000000e0c0e722b */ /* 0x000fe4000000000c */
[----:B------:R-:W-:-:S08]  /*0a40*/  DFMA R24, R18, R24, R20 ;  /* 0x000000181218722b */ /* 0x000fd00000000014 */
[----:B------:R-:W-:-:S10]  /*0a50*/  DMUL R14, R24, R14 ;  /* 0x0000000e180e7228 */ /* 0x000fd40000000000 */
[----:B------:R-:W-:Y:S02]  /*0a60*/  FSEL R12, R14, RZ, !P0 ;  /* 0x000000ff0e0c7208 */ /* 0x000fe40004000000 */
[----:B------:R-:W-:Y:S02]  /*0a70*/  FSEL R13, R15, RZ, !P0 ;  /* 0x000000ff0f0d7208 */ /* 0x000fe40004000000 */
[----:B------:R-:W-:-:S04]  /*0a80*/  ISETP.GE.AND P0, PT, R9, RZ, PT ;  /* 0x000000ff0900720c */ /* 0x000fc80003f06270 */
[----:B------:R-:W-:-:S10]  /*0a90*/  DADD R10, -R12, 2 ;  /* 0x400000000c0a7429 */ /* 0x000fd40000000100 */
[----:B------:R-:W-:Y:S02]  /*0aa0*/  FSEL R10, R10, R12, !P0 ;  /* 0x0000000c0a0a7208 */ /* 0x000fe40004000000 */
[----:B------:R-:W-:Y:S01]  /*0ab0*/  FSEL R11, R11, R13, !P0 ;  /* 0x0000000d0b0b7208 */ /* 0x000fe20004000000 */
[----:B------:R-:W-:Y:S06]  /*0ac0*/  BRA `(.L_x_221) ;  /* 0x0000000000247947 */ /* 0x000fec0003800000 */
.L_x_220:
[----:B------:R-:W-:Y:S01]  /*0ad0*/  DADD R12, R8, R8 ;  /* 0x00000000080c7229 */ /* 0x000fe20000000008 */
[----:B------:R-:W-:Y:S02]  /*0ae0*/  ISETP.GE.AND P1, PT, R9, RZ, PT ;  /* 0x000000ff0900720c */ /* 0x000fe40003f26270 */
[----:B------:R-:W-:Y:S02]  /*0af0*/  ISETP.NE.AND P0, PT, R8, RZ, PT ;  /* 0x000000ff0800720c */ /* 0x000fe40003f05270 */
[----:B------:R-:W-:Y:S02]  /*0b00*/  FSEL R15, RZ, 2, P1 ;  /* 0x40000000ff0f7808 */ /* 0x000fe40000800000 */
[----:B------:R-:W-:-:S03]  /*0b10*/  ISETP.NE.AND P1, PT, R11, 0x7ff00000, PT ;  /* 0x7ff000000b00780c */ /* 0x000fc60003f25270 */
[----:B------:R-:W-:Y:S02]  /*0b20*/  FSEL R11, R12, RZ, P0 ;  /* 0x000000ff0c0b7208 */ /* 0x000fe40000000000 */
[-C--:B------:R-:W-:Y:S02]  /*0b30*/  FSEL R15, R15, R13.reuse, !P0 ;  /* 0x0000000d0f0f7208 */ /* 0x080fe40004000000 */
[----:B------:R-:W-:Y:S02]  /*0b40*/  FSEL R10, R11, R12, !P1 ;  /* 0x0000000c0b0a7208 */ /* 0x000fe40004800000 */
[----:B------:R-:W-:-:S07]  /*0b50*/  FSEL R11, R15, R13, !P1 ;  /* 0x0000000d0f0b7208 */ /* 0x000fce0004800000 */
.L_x_221:
[----:B------:R-:W-:Y:S01]  /*0b60*/  ISETP.GE.U32.AND P0, PT, R3, -0x400fffff, PT ;  /* 0xbff000010300780c */ /* 0x000fe20003f06070 */
[----:B------:R-:W0:Y:S01]  /*0b70*/  LDCU.64 UR4, c[0x0][0x358] ;  /* 0x00006b00ff0477ac */ /* 0x000e220008000a00 */
[----:B------:R-:W0:Y:S11]  /*0b80*/  LDC.64 R2, c[0x0][0x380] ;  /* 0x0000e000ff027b82 */ /* 0x000e360000000a00 */
[----:B------:R-:W-:-:S02]  /*0b90*/  @P0 DADD R4, R4, -R8 ;  /* 0x0000000004040229 */ /* 0x000fc40000000808 */
[----:B------:R-:W-:-:S06]  /*0ba0*/  @P0 DMUL R8, R8, -2 ;  /* 0xc000000008080828 */ /* 0x000fcc0000000000 */
[----:B------:R-:W-:Y:S02]  /*0bb0*/  @P0 DADD R4, R6, R4 ;  /* 0x0000000006040229 */ /* 0x000fe40000000004 */
[----:B------:R-:W-:-:S08]  /*0bc0*/  @P0 DMUL R8, R10, R8 ;  /* 0x000000080a080228 */ /* 0x000fd00000000000 */
[----:B------:R-:W-:-:S08]  /*0bd0*/  @P0 DFMA R10, R4, R8, R10 ;  /* 0x00000008040a022b */ /* 0x000fd0000000000a */
[----:B------:R-:W-:-:S07]  /*0be0*/  DMUL R10, R10, 0.5 ;  /* 0x3fe000000a0a7828 */ /* 0x000fce0000000000 */
[----:B0-----:R-:W-:Y:S01]  /*0bf0*/  STG.E.64 desc[UR4][R2.64], R10 ;  /* 0x0000000a02007986 */ /* 0x001fe2000c101b04 */
[----:B------:R-:W-:Y:S05]  /*0c00*/  EXIT ;  /* 0x000000000000794d */ /* 0x000fea0003800000 */
.L_x_222:
        /* <DEDUP_REMOVED lines=15> */
.L_x_411:


//--------------------- .text._Z5_normPdiPKd      --------------------------
	.section	.text._Z5_normPdiPKd,"ax",@progbits
	.align	128
        .global         _Z5_normPdiPKd
        .type           _Z5_normPdiPKd,@function
        .size           _Z5_normPdiPKd,(.L_x_412 - _Z5_normPdiPKd)
        .other          _Z5_normPdiPKd,@"STO_CUDA_ENTRY STV_DEFAULT"
_Z5_normPdiPKd:
.text._Z5_normPdiPKd:
        /* <DEDUP_REMOVED lines=22> */
.L_x_225:
        /* <DEDUP_REMOVED lines=39> */
[----:B------:R-:W-:Y:S02]  /*03d0*/  IMAD.MOV.U32 R24, RZ, RZ, R20 ;  /* 0x000000ffff187224 */ /* 0x000fe400078e0014 */
        /* <DEDUP_REMOVED lines=70> */
[----:B------:R-:W-:Y:S02]  /*0840*/  IMAD.MOV.U32 R7, RZ, RZ, R21 ;  /* 0x000000ffff077224 */ /* 0x000fe400078e0015 */
[----:B------:R-:W-:-:S05]  /*0850*/  IMAD.MOV.U32 R6, RZ, RZ, R3 ;  /* 0x000000ffff067224 */ /* 0x000fca00078e0003 */
[----:B------:R-:W-:-:S06]  /*0860*/  FSEL R11, R6, |R7|, P0 ;  /* 0x40000007060b7208 */ /* 0x000fcc0000000000 */
[----:B------:R-:W-:Y:S02]  /*0870*/  @P1 LOP3.LUT R11, R7, 0x80000, RZ, 0xfc, !PT ;  /* 0x00080000070b1812 */ /* 0x000fe400078efcff */
[----:B------:R-:W-:-:S03]  /*0880*/  SEL R2, R2, R20, P0 ;  /* 0x0000001402027207 */ /* 0x000fc60000000000 */
        /* <DEDUP_REMOVED lines=20> */
[----:B------:R-:W-:-:S07]  /*09d0*/  IADD3 R0, PT, PT, R0, 0x1, RZ ;  /* 0x0000000100007810 */ /* 0x000fce0007ffe0ff */
.L_x_224:
        /* <DEDUP_REMOVED lines=68> */
[----:B------:R-:W-:-:S06]  /*0e20*/  DSETP.MAX.AND P0, P1, R2, |R10|, PT ;  /* 0x4000000a0200722a */ /* 0x000fcc000390f000 */
[----:B------:R-:W-:Y:S02]  /*0e30*/  FSEL R7, R4, |R11|, P0 ;  /* 0x4000000b04077208 */ /* 0x000fe40000000000 */
[----:B------:R-:W-:-:S06]  /*0e40*/  SEL R2, R2, R5, P0 ;  /* 0x0000000502027207 */ /* 0x000fcc0000000000 */
[----:B------:R-:W-:-:S04]  /*0e50*/  @P1 LOP3.LUT R7, R11, 0x80000, RZ, 0xfc, !PT ;  /* 0x000800000b071812 */ /* 0x000fc800078efcff */
[----:B------:R-:W-:-:S07]  /*0e60*/  MOV R3, R7 ;  /* 0x0000000700037202 */ /* 0x000fce0000000f00 */
.L_x_226:
        /* <DEDUP_REMOVED lines=35> */
[----:B------:R-:W-:-:S05]  /*10a0*/  IMAD.MOV.U32 R4, RZ, RZ, R3 ;  /* 0x000000ffff047224 */ /* 0x000fca00078e0003 */
[----:B------:R-:W-:Y:S02]  /*10b0*/  SEL R2, R2, R7, P0 ;  /* 0x0000000702027207 */ /* 0x000fe40000000000 */
[----:B------:R-:W-:-:S06]  /*10c0*/  FSEL R9, R4, |R5|, P0 ;  /* 0x4000000504097208 */ /* 0x000fcc0000000000 */
[----:B------:R-:W-:-:S05]  /*10d0*/  @P1 LOP3.LUT R9, R5, 0x80000, RZ, 0xfc, !PT ;  /* 0x0008000005091812 */ /* 0x000fca00078efcff */
[----:B------:R-:W-:-:S07]  /*10e0*/  IMAD.MOV.U32 R3, RZ, RZ, R9 ;  /* 0x000000ffff037224 */ /* 0x000fce00078e0009 */
.L_x_227:
[----:B------:R-:W-:Y:S05]  /*10f0*/  BRA.U !UP1, `(.L_x_223) ;  /* 0x0000000109547547 */ /* 0x000fea000b800000 */
[----:B------:R-:W0:Y:S01]  /*1100*/  LDC.64 R4, c[0x0][0x390] ;  /* 0x0000e400ff047b82 */ /* 0x000e220000000a00 */
[----:B------:R-:W-:Y:S01]  /*1110*/  UIADD3 UR4, UPT, UPT, -UR4, URZ, URZ ;  /* 0x000000ff04047290 */ /* 0x000fe2000fffe1ff */
[----:B0-----:R-:W-:-:S04]  /*1120*/  IMAD.WIDE.U32 R4, R0, 0x8, R4 ;  /* 0x0000000800047825 */ /* 0x001fc800078e0004 */
[----:B------:R-:W-:Y:S02]  /*1130*/  IMAD.MOV.U32 R0, RZ, RZ, R4 ;  /* 0x000000ffff007224 */ /* 0x000fe400078e0004 */
[----:B------:R-:W-:-:S07]  /*1140*/  IMAD.MOV.U32 R7, RZ, RZ, R5 ;  /* 0x000000ffff077224 */ /* 0x000fce00078e0005 */
.L_x_228:
        /* <DEDUP_REMOVED lines=16> */
.L_x_223:
[----:B------:R-:W-:Y:S01]  /*1250*/  LOP3.LUT R0, R3, 0xffc00000, RZ, 0xc0, !PT ;  /* 0xffc0000003007812 */ /* 0x000fe200078ec0ff */
[----:B------:R-:W-:Y:S01]  /*1260*/  UISETP.GE.AND UP0, UPT, UR8, 0x1, UPT ;  /* 0x000000010800788c */ /* 0x000fe2000bf06270 */
[----:B------:R-:W-:Y:S01]  /*1270*/  IMAD.MOV.U32 R4, RZ, RZ, RZ ;  /* 0x000000ffff047224 */ /* 0x000fe200078e00ff */
[----:B------:R-:W-:Y:S02]  /*1280*/  CS2R R18, SRZ ;  /* 0x0000000000127805 */ /* 0x000fe4000001ff00 */
[----:B------:R-:W-:-:S06]  /*1290*/  LOP3.LUT R5, R0, 0x7fd00000, RZ, 0x3c, !PT ;  /* 0x7fd0000000057812 */ /* 0x000fcc00078e3cff */
[----:B------:R-:W-:Y:S01]  /*12a0*/  DMUL R6, R4, R2 ;  /* 0x0000000204067228 */ /* 0x000fe20000000000 */
[----:B------:R-:W-:Y:S10]  /*12b0*/  BRA.U !UP0, `(.L_x_229) ;  /* 0x0000000908ec7547 */ /* 0x000ff4000b800000 */
[----:B------:R-:W-:Y:S01]  /*12c0*/  UISETP.GE.U32.AND UP1, UPT, UR8, 0x8, UPT ;  /* 0x000000080800788c */ /* 0x000fe2000bf26070 */
[----:B------:R-:W-:Y:S01]  /*12d0*/  IMAD.MOV.U32 R27, RZ, RZ, RZ ;  /* 0x000000ffff1b7224 */ /* 0x000fe200078e00ff */
[----:B------:R-:W-:Y:S01]  /*12e0*/  ULOP3.LUT UR6, UR8, 0x7, URZ, 0xc0, !UPT ;  /* 0x0000000708067892 */ /* 0x000fe2000f8ec0ff */
[----:B------:R-:W-:Y:S02]  /*12f0*/  MOV R24, RZ ;  /* 0x000000ff00187202 */ /* 0x000fe40000000f00 */
[----:B------:R-:W-:Y:S01]  /*1300*/  CS2R R18, SRZ ;  /* 0x0000000000127805 */ /* 0x000fe2000001ff00 */
[----:B------:R-:W-:-:S03]  /*1310*/  UISETP.NE.AND UP0, UPT, UR6, URZ, UPT ;  /* 0x000000ff0600728c */ /* 0x000fc6000bf05270 */
[----:B------:R-:W-:Y:S08]  /*1320*/  BRA.U !UP1, `(.L_x_230) ;  /* 0x0000000509787547 */ /* 0x000ff0000b800000 */
[----:B------:R-:W0:Y:S01]  /*1330*/  LDCU.64 UR4, c[0x0][0x390] ;  /* 0x00007200ff0477ac */ /* 0x000e220008000a00 */
[----:B------:R-:W-:Y:S01]  /*1340*/  IMAD.MOV.U32 R27, RZ, RZ, RZ ;  /* 0x000000ffff1b7224 */ /* 0x000fe200078e00ff */
        /* <DEDUP_REMOVED lines=8> */
.L_x_231:
[----:B------:R-:W2:Y:S04]  /*13d0*/  LDG.E.64 R20, desc[UR10][R10.64+-0x20] ;  /* 0xffffe00a0a147981 */ /* 0x000ea8000c1e1b00 */
[----:B------:R-:W3:Y:S04]  /*13e0*/  LDG.E.64 R22, desc[UR10][R10.64+-0x18] ;  /* 0xffffe80a0a167981 */ /* 0x000ee8000c1e1b00 */
[----:B------:R-:W4:Y:S04]  /*13f0*/  LDG.E.64 R16, desc[UR10][R10.64+-0x10] ;  /* 0xfffff00a0a107981 */ /* 0x000f28000c1e1b00 */
[----:B------:R-:W5:Y:S04]  /*1400*/  LDG.E.64 R12, desc[UR10][R10.64+-0x8] ;  /* 0xfffff80a0a0c7981 */ /* 0x000f68000c1e1b00 */
[----:B------:R-:W5:Y:S01]  /*1410*/  LDG.E.64 R14, desc[UR10][R10.64] ;  /* 0x0000000a0a0e7981 */ /* 0x000f62000c1e1b00 */
[----:B------:R-:W-:-:S03]  /*1420*/  ISETP.NE.AND P0, PT, R27, UR4, PT ;  /* 0x000000041b007c0c */ /* 0x000fc6000bf05270 */
[----:B------:R-:W5:Y:S01]  /*1430*/  LDG.E.64 R8, desc[UR10][R10.64+0x8] ;  /* 0x0000080a0a087981 */ /* 0x000f62000c1e1b00 */
[----:B------:R-:W-:Y:S01]  /*1440*/  VIADD R25, R27, 0x1 ;  /* 0x000000011b197836 */ /* 0x000fe20000000000 */
[----:B------:R-:W-:Y:S01]  /*1450*/  UIADD3 UR5, UPT, UPT, UR4, 0x1, URZ ;  /* 0x0000000104057890 */ /* 0x000fe2000fffe0ff */
[----:B--2---:R-:W-:-:S08]  /*1460*/  DMUL R20, R4, |R20| ;  /* 0x4000001404147228 */ /* 0x004fd00000000000 */
[C---:B------:R-:W-:Y:S02]  /*1470*/  DSETP.NEU.OR P0, PT, R20.reuse, R6, P0 ;  /* 0x000000061400722a */ /* 0x040fe4000070d400 */
[----:B------:R-:W-:-:S10]  /*1480*/  DFMA R20, R20, R20, R18 ;  /* 0x000000141414722b */ /* 0x000fd40000000012 */
[----:B------:R-:W-:Y:S02]  /*1490*/  FSEL R18, R20, R18, P0 ;  /* 0x0000001214127208 */ /* 0x000fe40000000000 */
[----:B------:R-:W-:Y:S02]  /*14a0*/  FSEL R19, R21, R19, P0 ;  /* 0x0000001315137208 */ /* 0x000fe40000000000 */
[----:B------:R-:W2:Y:S01]  /*14b0*/  LDG.E.64 R20, desc[UR10][R10.64+0x10] ;  /* 0x0000100a0a147981 */ /* 0x000ea2000c1e1b00 */
[----:B------:R-:W-:-:S05]  /*14c0*/  @!P0 IMAD.MOV R25, RZ, RZ, R27 ;  /* 0x000000ffff198224 */ /* 0x000fca00078e021b */
[----:B------:R-:W-:Y:S01]  /*14d0*/  ISETP.NE.AND P1, PT, R25, UR5, PT ;  /* 0x0000000519007c0c */ /* 0x000fe2000bf25270 */
[----:B---3--:R-:W-:-:S12]  /*14e0*/  DMUL R22, R4, |R22| ;  /* 0x4000001604167228 */ /* 0x008fd80000000000 */
[C---:B------:R-:W-:Y:S02]  /*14f0*/  DSETP.NEU.OR P1, PT, R22.reuse, R6, P1 ;  /* 0x000000061600722a */ /* 0x040fe40000f2d400 */
[----:B------:R-:W-:-:S10]  /*1500*/  DFMA R22, R22, R22, R18 ;  /* 0x000000161616722b */ /* 0x000fd40000000012 */
[----:B------:R-:W-:Y:S02]  /*1510*/  FSEL R18, R22, R18, P1 ;  /* 0x0000001216127208 */ /* 0x000fe40000800000 */
[----:B------:R-:W-:Y:S02]  /*1520*/  FSEL R19, R23, R19, P1 ;  /* 0x0000001317137208 */ /* 0x000fe40000800000 */
[----:B------:R0:W3:Y:S01]  /*1530*/  LDG.E.64 R22, desc[UR10][R10.64+0x18] ;  /* 0x0000180a0a167981 */ /* 0x0000e2000c1e1b00 */
[----:B------:R-:W-:Y:S01]  /*1540*/  VIADD R26, R25, 0x1 ;  /* 0x00000001191a7836 */ /* 0x000fe20000000000 */
[----:B------:R-:W-:Y:S01]  /*1550*/  UIADD3 UR5, UPT, UPT, UR4, 0x2, URZ ;  /* 0x0000000204057890 */ /* 0x000fe2000fffe0ff */
[----:B------:R-:W-:-:S05]  /*1560*/  @!P1 IMAD.MOV R26, RZ, RZ, R25 ;  /* 0x000000ffff1a9224 */ /* 0x000fca00078e0219 */
[----:B------:R-:W-:Y:S01]  /*1570*/  ISETP.NE.AND P2, PT, R26, UR5, PT ;  /* 0x000000051a007c0c */ /* 0x000fe2000bf45270 */
[----:B----4-:R-:W-:-:S12]  /*1580*/  DMUL R16, R4, |R16| ;  /* 0x4000001004107228 */ /* 0x010fd80000000000 */
[----:B------:R-:W-:Y:S01]  /*1590*/  DSETP.NEU.OR P2, PT, R16, R6, P2 ;  /* 0x000000061000722a */ /* 0x000fe2000174d400 */
[----:B------:R-:W-:Y:S01]  /*15a0*/  VIADD R25, R26, 0x1 ;  /* 0x000000011a197836 */ /* 0x000fe20000000000 */
[----:B------:R-:W-:Y:S01]  /*15b0*/  UIADD3 UR5, UPT, UPT, UR4, 0x3, URZ ;  /* 0x0000000304057890 */ /* 0x000fe2000fffe0ff */
[----:B-----5:R-:W-:-:S11]  /*15c0*/  DMUL R12, R4, |R12| ;  /* 0x4000000c040c7228 */ /* 0x020fd60000000000 */
[----:B------:R-:W-:-:S05]  /*15d0*/  @!P2 IMAD.MOV R25, RZ, RZ, R26 ;  /* 0x000000ffff19a224 */ /* 0x000fca00078e021a */
[----:B------:R-:W-:-:S13]  /*15e0*/  ISETP.NE.AND P1, PT, R25, UR5, PT ;  /* 0x0000000519007c0c */ /* 0x000fda000bf25270 */
[----:B------:R-:W-:Y:S01]  /*15f0*/  DSETP.NEU.OR P1, PT, R12, R6, P1 ;  /* 0x000000060c00722a */ /* 0x000fe20000f2d400 */
[----:B------:R-:W-:Y:S01]  /*1600*/  VIADD R26, R25, 0x1 ;  /* 0x00000001191a7836 */ /* 0x000fe20000000000 */
[----:B------:R-:W-:Y:S01]  /*1610*/  UIADD3 UR5, UPT, UPT, UR4, 0x4, URZ ;  /* 0x0000000404057890 */ /* 0x000fe2000fffe0ff */
[----:B------:R-:W-:-:S11]  /*1620*/  DMUL R14, R4, |R14| ;  /* 0x4000000e040e7228 */ /* 0x000fd60000000000 */
[----:B------:R-:W-:-:S05]  /*1630*/  @!P1 IMAD.MOV R26, RZ, RZ, R25 ;  /* 0x000000ffff1a9224 */ /* 0x000fca00078e0219 */
[----:B------:R-:W-:Y:S01]  /*1640*/  ISETP.NE.AND P0, PT, R26, UR5, PT ;  /* 0x000000051a007c0c */ /* 0x000fe2000bf05270 */
[----:B------:R-:W-:-:S12]  /*1650*/  DFMA R16, R16, R16, R18 ;  /* 0x000000101010722b */ /* 0x000fd80000000012 */
[----:B------:R-:W-:Y:S01]  /*1660*/  DSETP.NEU.OR P0, PT, R14, R6, P0 ;  /* 0x000000060e00722a */ /* 0x000fe2000070d400 */
[----:B------:R-:W-:Y:S01]  /*1670*/  VIADD R25, R26, 0x1 ;  /* 0x000000011a197836 */ /* 0x000fe20000000000 */
[----:B------:R-:W-:Y:S01]  /*1680*/  UIADD3 UR5, UPT, UPT, UR4, 0x5, URZ ;  /* 0x0000000504057890 */ /* 0x000fe2000fffe0ff */
[----:B------:R-:W-:Y:S02]  /*1690*/  FSEL R16, R16, R18, P2 ;  /* 0x0000001210107208 */ /* 0x000fe40001000000 */
[----:B------:R-:W-:-:S09]  /*16a0*/  FSEL R17, R17, R19, P2 ;  /* 0x0000001311117208 */ /* 0x000fd20001000000 */
[----:B------:R-:W-:-:S05]  /*16b0*/  @!P0 IMAD.MOV R25, RZ, RZ, R26 ;  /* 0x000000ffff198224 */ /* 0x000fca00078e021a */
[----:B------:R-:W-:Y:S01]  /*16c0*/  ISETP.NE.AND P2, PT, R25, UR5, PT ;  /* 0x0000000519007c0c */ /* 0x000fe2000bf45270 */
[----:B------:R-:W-:Y:S02]  /*16d0*/  DMUL R8, R4, |R8| ;  /* 0x4000000804087228 */ /* 0x000fe40000000000 */
[----:B------:R-:W-:-:S10]  /*16e0*/  DFMA R12, R12, R12, R16 ;  /* 0x0000000c0c0c722b */ /* 0x000fd40000000010 */
[----:B------:R-:W-:Y:S01]  /*16f0*/  DSETP.NEU.OR P2, PT, R8, R6, P2 ;  /* 0x000000060800722a */ /* 0x000fe2000174d400 */
[----:B------:R-:W-:Y:S01]  /*1700*/  FSEL R12, R12, R16, P1 ;  /* 0x000000100c0c7208 */ /* 0x000fe20000800000 */
[----:B------:R-:W-:Y:S01]  /*1710*/  VIADD R16, R25, 0x1 ;  /* 0x0000000119107836 */ /* 0x000fe20000000000 */
[----:B------:R-:W-:Y:S01]  /*1720*/  FSEL R13, R13, R17, P1 ;  /* 0x000000110d0d7208 */ /* 0x000fe20000800000 */
[----:B------:R-:W-:-:S05]  /*1730*/  UIADD3 UR5, UPT, UPT, UR4, 0x6, URZ ;  /* 0x0000000604057890 */ /* 0x000fca000fffe0ff */
[----:B------:R-:W-:-:S05]  /*1740*/  DFMA R14, R14, R14, R12 ;  /* 0x0000000e0e0e722b */ /* 0x000fca000000000c */
[----:B------:R-:W-:-:S05]  /*1750*/  @!P2 IMAD.MOV R16, RZ, RZ, R25 ;  /* 0x000000ffff10a224 */ /* 0x000fca00078e0219 */
[----:B------:R-:W-:Y:S02]  /*1760*/  ISETP.NE.AND P1, PT, R16, UR5, PT ;  /* 0x0000000510007c0c */ /* 0x000fe4000bf25270 */
[----:B------:R-:W-:Y:S02]  /*1770*/  FSEL R12, R14, R12, P0 ;  /* 0x0000000c0e0c7208 */ /* 0x000fe40000000000 */
[----:B------:R-:W-:-:S06]  /*1780*/  FSEL R13, R15, R13, P0 ;  /* 0x0000000d0f0d7208 */ /* 0x000fcc0000000000 */
[----:B------:R-:W-:Y:S01]  /*1790*/  DFMA R8, R8, R8, R12 ;  /* 0x000000080808722b */ /* 0x000fe2000000000c */
[----:B------:R-:W-:-:S09]  /*17a0*/  UIADD3 UR5, UPT, UPT, UR4, 0x7, URZ ;  /* 0x0000000704057890 */ /* 0x000fd2000fffe0ff */
[----:B------:R-:W-:Y:S01]  /*17b0*/  FSEL R8, R8, R12, P2 ;  /* 0x0000000c08087208 */ /* 0x000fe20001000000 */
[----:B------:R-:W-:Y:S01]  /*17c0*/  VIADD R12, R16, 0x1 ;  /* 0x00000001100c7836 */ /* 0x000fe20000000000 */
[----:B------:R-:W-:Y:S01]  /*17d0*/  FSEL R9, R9, R13, P2 ;  /* 0x0000000d09097208 */ /* 0x000fe20001000000 */
[----:B------:R-:W-:Y:S01]  /*17e0*/  UIADD3 UR4, UPT, UPT, UR4, 0x8, URZ ;  /* 0x0000000804047890 */ /* 0x000fe2000fffe0ff */
[----:B0-----:R-:W-:-:S05]  /*17f0*/  IADD3 R10, P2, PT, R10, 0x40, RZ ;  /* 0x000000400a0a7810 */ /* 0x001fca0007f5e0ff */
[----:B------:R-:W-:Y:S01]  /*1800*/  IMAD.X R11, RZ, RZ, R11, P2 ;  /* 0x000000ffff0b7224 */ /* 0x000fe200010e060b */
[----:B--2---:R-:W-:-:S08]  /*1810*/  DMUL R20, R4, |R20| ;  /* 0x4000001404147228 */ /* 0x004fd00000000000 */
[C---:B------:R-:W-:Y:S02]  /*1820*/  DSETP.NEU.OR P1, PT, R20.reuse, R6, P1 ;  /* 0x000000061400722a */ /* 0x040fe40000f2d400 */
[----:B------:R-:W-:-:S12]  /*1830*/  DFMA R20, R20, R20, R8 ;  /* 0x000000141414722b */ /* 0x000fd80000000008 */
[----:B------:R-:W-:-:S05]  /*1840*/  @!P1 IMAD.MOV R12, RZ, RZ, R16 ;  /* 0x000000ffff0c9224 */ /* 0x000fca00078e0210 */
[----:B------:R-:W-:Y:S02]  /*1850*/  ISETP.NE.AND P0, PT, R12, UR5, PT ;  /* 0x000000050c007c0c */ /* 0x000fe4000bf05270 */
[----:B------:R-:W-:Y:S01]  /*1860*/  FSEL R8, R20, R8, P1 ;  /* 0x0000000814087208 */ /* 0x000fe20000800000 */
[----:B---3--:R-:W-:Y:S01]  /*1870*/  DMUL R22, R4, |R22| ;  /* 0x4000001604167228 */ /* 0x008fe20000000000 */
[----:B------:R-:W-:Y:S02]  /*1880*/  FSEL R9, R21, R9, P1 ;  /* 0x0000000915097208 */ /* 0x000fe40000800000 */
[----:B------:R-:W-:-:S07]  /*1890*/  ISETP.NE.AND P1, PT, R24, UR4, PT ;  /* 0x0000000418007c0c */ /* 0x000fce000bf25270 */
[C---:B------:R-:W-:Y:S02]  /*18a0*/  DSETP.NEU.OR P0, PT, R22.reuse, R6, P0 ;  /* 0x000000061600722a */ /* 0x040fe4000070d400 */
[----:B------:R-:W-:Y:S01]  /*18b0*/  DFMA R22, R22, R22, R8 ;  /* 0x000000161616722b */ /* 0x000fe20000000008 */
[----:B------:R-:W-:-:S09]  /*18c0*/  VIADD R27, R12, 0x1 ;  /* 0x000000010c1b7836 */ /* 0x000fd20000000000 */
[----:B------:R-:W-:Y:S02]  /*18d0*/  FSEL R18, R22, R8, P0 ;  /* 0x0000000816127208 */ /* 0x000fe40000000000 */
[----:B------:R-:W-:Y:S01]  /*18e0*/  FSEL R19, R23, R9, P0 ;  /* 0x0000000917137208 */ /* 0x000fe20000000000 */
[----:B------:R-:W-:Y:S01]  /*18f0*/  @!P0 IMAD.MOV R27, RZ, RZ, R12 ;  /* 0x000000ffff1b8224 */ /* 0x000fe200078e020c */
[----:B------:R-:W-:Y:S06]  /*1900*/  @P1 BRA `(.L_x_231) ;  /* 0xfffffff800b01947 */ /* 0x000fec000383ffff */
.L_x_230:
        /* <DEDUP_REMOVED lines=12> */
[----:B------:R-:W-:-:S02]  /*19d0*/  VIADD R13, R27, 0x1 ;  /* 0x000000011b0d7836 */ /* 0x000fc40000000000 */
[----:B------:R-:W-:Y:S01]  /*19e0*/  VIADD R12, R24, 0x1 ;  /* 0x00000001180c7836 */ /* 0x000fe20000000000 */
[C---:B--2---:R-:W-:Y:S02]  /*19f0*/  DMUL R16, R4.reuse, |R16| ;  /* 0x4000001004107228 */ /* 0x044fe40000000000 */
[----:B---3--:R-:W-:-:S07]  /*1a00*/  DMUL R14, R4, |R14| ;  /* 0x4000000e040e7228 */ /* 0x008fce0000000000 */
[C---:B------:R-:W-:Y:S02]  /*1a10*/  DSETP.NEU.OR P0, PT, R16.reuse, R6, P0 ;  /* 0x000000061000722a */ /* 0x040fe4000070d400 */
[----:B------:R-:W-:Y:S02]  /*1a20*/  DFMA R16, R16, R16, R18 ;  /* 0x000000101010722b */ /* 0x000fe40000000012 */
[C---:B----4-:R-:W-:Y:S02]  /*1a30*/  DMUL R10, R4.reuse, |R10| ;  /* 0x4000000a040a7228 */ /* 0x050fe40000000000 */
[----:B-----5:R-:W-:-:S06]  /*1a40*/  DMUL R8, R4, |R8| ;  /* 0x4000000804087228 */ /* 0x020fcc0000000000 */
        /* <DEDUP_REMOVED lines=8> */
[----:B------:R-:W-:Y:S01]  /*1ad0*/  @!P1 IMAD.MOV R12, RZ, RZ, R13 ;  /* 0x000000ffff0c9224 */ /* 0x000fe200078e020d */
[----:B------:R-:W-:Y:S01]  /*1ae0*/  FSEL R15, R15, R17, P1 ;  /* 0x000000110f0f7208 */ /* 0x000fe20000800000 */
[----:B------:R-:W-:-:S05]  /*1af0*/  VIADD R13, R24, 0x2 ;  /* 0x00000002180d7836 */ /* 0x000fca0000000000 */
[----:B------:R-:W-:Y:S01]  /*1b00*/  ISETP.NE.AND P2, PT, R13, R12, PT ;  /* 0x0000000c0d00720c */ /* 0x000fe20003f45270 */
[----:B------:R-:W-:-:S12]  /*1b10*/  VIADD R13, R12, 0x1 ;  /* 0x000000010c0d7836 */ /* 0x000fd80000000000 */
[C---:B------:R-:W-:Y:S02]  /*1b20*/  DSETP.NEU.OR P2, PT, R10.reuse, R6, P2 ;  /* 0x000000060a00722a */ /* 0x040fe4000174d400 */
[----:B------:R-:W-:-:S10]  /*1b30*/  DFMA R10, R10, R10, R14 ;  /* 0x0000000a0a0a722b */ /* 0x000fd4000000000e */
[----:B------:R-:W-:Y:S02]  /*1b40*/  FSEL R10, R10, R14, P2 ;  /* 0x0000000e0a0a7208 */ /* 0x000fe40001000000 */
[----:B------:R-:W-:Y:S01]  /*1b50*/  @!P2 IMAD.MOV R13, RZ, RZ, R12 ;  /* 0x000000ffff0da224 */ /* 0x000fe200078e020c */
[----:B------:R-:W-:Y:S01]  /*1b60*/  FSEL R11, R11, R15, P2 ;  /* 0x0000000f0b0b7208 */ /* 0x000fe20001000000 */
[C---:B------:R-:W-:Y:S02]  /*1b70*/  VIADD R12, R24.reuse, 0x3 ;  /* 0x00000003180c7836 */ /* 0x040fe40000000000 */
[----:B------:R-:W-:Y:S02]  /*1b80*/  VIADD R27, R13, 0x1 ;  /* 0x000000010d1b7836 */ /* 0x000fe40000000000 */
[----:B------:R-:W-:Y:S01]  /*1b90*/  VIADD R24, R24, 0x4 ;  /* 0x0000000418187836 */ /* 0x000fe20000000000 */
[----:B------:R-:W-:-:S13]  /*1ba0*/  ISETP.NE.AND P0, PT, R12, R13, PT ;  /* 0x0000000d0c00720c */ /* 0x000fda0003f05270 */
[C---:B------:R-:W-:Y:S02]  /*1bb0*/  DSETP.NEU.OR P0, PT, R8.reuse, R6, P0 ;  /* 0x000000060800722a */ /* 0x040fe4000070d400 */
[----:B------:R-:W-:-:S10]  /*1bc0*/  DFMA R8, R8, R8, R10 ;  /* 0x000000080808722b */ /* 0x000fd4000000000a */
[----:B------:R-:W-:Y:S02]  /*1bd0*/  FSEL R18, R8, R10, P0 ;  /* 0x0000000a08127208 */ /* 0x000fe40000000000 */
[----:B------:R-:W-:Y:S01]  /*1be0*/  FSEL R19, R9, R11, P0 ;  /* 0x0000000b09137208 */ /* 0x000fe20000000000 */
[----:B------:R-:W-:-:S07]  /*1bf0*/  @!P0 IMAD.MOV R27, RZ, RZ, R13 ;  /* 0x000000ffff1b8224 */ /* 0x000fce00078e020d */
.L_x_232:
        /* <DEDUP_REMOVED lines=27> */
.L_x_233:
        /* <DEDUP_REMOVED lines=12> */
.L_x_229:
[----:B------:R-:W-:Y:S01]  /*1e70*/  DFMA R6, R6, R6, R18 ;  /* 0x000000060606722b */ /* 0x000fe20000000012 */
[----:B------:R-:W-:Y:S01]  /*1e80*/  UMOV UR4, 0xffffffff ;  /* 0xffffffff00047882 */ /* 0x000fe20000000000 */
[----:B------:R-:W-:Y:S01]  /*1e90*/  UMOV UR5, 0x7fefffff ;  /* 0x7fefffff00057882 */ /* 0x000fe20000000000 */
[----:B------:R-:W-:Y:S01]  /*1ea0*/  IMAD.MOV.U32 R12, RZ, RZ, 0x0 ;  /* 0x00000000ff0c7424 */ /* 0x000fe200078e00ff */
[----:B------:R-:W-:Y:S01]  /*1eb0*/  UMOV UR6, UR5 ;  /* 0x0000000500067c82 */ /* 0x000fe20008000000 */
[----:B------:R-:W-:Y:S02]  /*1ec0*/  IMAD.MOV.U32 R13, RZ, RZ, 0x3fd80000 ;  /* 0x3fd80000ff0d7424 */ /* 0x000fe400078e00ff */
[----:B------:R-:W-:Y:S01]  /*1ed0*/  IMAD.U32 R8, RZ, RZ, UR6 ;  /* 0x00000006ff087e24 */ /* 0x000fe2000f8e00ff */
[----:B------:R-:W-:Y:S02]  /*1ee0*/  DSETP.MIN.AND P0, P1, R6, UR4, PT ;  /* 0x0000000406007e2a */ /* 0x000fe4000b900000 */
[----:B------:R-:W-:-:S05]  /*1ef0*/  IMAD.MOV.U32 R4, RZ, RZ, R7 ;  /* 0x000000ffff047224 */ /* 0x000fca00078e0007 */
[----:B------:R-:W-:Y:S01]  /*1f00*/  FSEL R5, R4, UR6, P0 ;  /* 0x0000000604057c08 */ /* 0x000fe20008000000 */
[----:B------:R-:W-:-:S05]  /*1f10*/  IMAD.MOV.U32 R4, RZ, RZ, R6 ;  /* 0x000000ffff047224 */ /* 0x000fca00078e0006 */
[----:B------:R-:W-:Y:S01]  /*1f20*/  SEL R4, R4, UR4, P0 ;  /* 0x0000000404047c07 */ /* 0x000fe20008000000 */
[----:B------:R-:W-:Y:S01]  /*1f30*/  DSETP.NEU.AND P0, PT, R18, RZ, PT ;  /* 0x000000ff1200722a */ /* 0x000fe20003f0d000 */
[----:B------:R-:W-:Y:S01]  /*1f40*/  @P1 LOP3.LUT R5, R8, 0x80000, RZ, 0xfc, !PT ;  /* 0x0008000008051812 */ /* 0x000fe200078efcff */
[----:B------:R-:W-:Y:S01]  /*1f50*/  IMAD.MOV.U32 R8, RZ, RZ, RZ ;  /* 0x000000ffff087224 */ /* 0x000fe200078e00ff */
[----:B------:R-:W-:Y:S02]  /*1f60*/  ISETP.GE.U32.AND P1, PT, R3, 0x7ff00000, PT ;  /* 0x7ff000000300780c */ /* 0x000fe40003f26070 */
[----:B------:R-:W0:Y:S03]  /*1f70*/  MUFU.RSQ64H R9, R5 ;  /* 0x0000000500097308 */ /* 0x000e260000001c00 */
[----:B0-----:R-:W-:-:S08]  /*1f80*/  DMUL R10, R8, R8 ;  /* 0x00000008080a7228 */ /* 0x001fd00000000000 */
[----:B------:R-:W-:-:S08]  /*1f90*/  DFMA R10, R4, -R10, 1 ;  /* 0x3ff00000040a742b */ /* 0x000fd0000000080a */
[----:B------:R-:W-:Y:S02]  /*1fa0*/  DFMA R12, R10, R12, 0.5 ;  /* 0x3fe000000a0c742b */ /* 0x000fe4000000000c */
[----:B------:R-:W-:-:S08]  /*1fb0*/  DMUL R10, R8, R10 ;  /* 0x0000000a080a7228 */ /* 0x000fd00000000000 */
[----:B------:R-:W-:Y:S01]  /*1fc0*/  DFMA R10, R12, R10, R8 ;  /* 0x0000000a0c0a722b */ /* 0x000fe20000000008 */
[----:B------:R-:W0:Y:S07]  /*1fd0*/  LDC.64 R8, c[0x0][0x380] ;  /* 0x0000e000ff087b82 */ /* 0x000e2e0000000a00 */
[----:B------:R-:W-:Y:S01]  /*1fe0*/  DMUL R10, R6, R10 ;  /* 0x0000000a060a7228 */ /* 0x000fe20000000000 */
[----:B------:R-:W-:Y:S02]  /*1ff0*/  VIADD R7, R0, 0x100000 ;  /* 0x0010000000077836 */ /* 0x000fe40000000000 */
[----:B------:R-:W-:-:S06]  /*2000*/  IMAD.MOV.U32 R6, RZ, RZ, RZ ;  /* 0x000000ffff067224 */ /* 0x000fcc00078e00ff */
[----:B------:R-:W-:-:S10]  /*2010*/  DMUL R10, R10, R6 ;  /* 0x000000060a0a7228 */ /* 0x000fd40000000000 */
[-C--:B------:R-:W-:Y:S02]  /*2020*/  FSEL R5, R10, R2.reuse, !P1 ;  /* 0x000000020a057208 */ /* 0x080fe40004800000 */
[-C--:B------:R-:W-:Y:S02]  /*2030*/  FSEL R11, R11, R3.reuse, !P1 ;  /* 0x000000030b0b7208 */ /* 0x080fe40004800000 */
[----:B------:R-:W-:Y:S02]  /*2040*/  FSEL R2, R5, R2, P0 ;  /* 0x0000000205027208 */ /* 0x000fe40000000000 */
[----:B------:R-:W-:-:S05]  /*2050*/  FSEL R3, R11, R3, P0 ;  /* 0x000000030b037208 */ /* 0x000fca0000000000 */
[----:B0-----:R-:W-:Y:S01]  /*2060*/  STG.E.64 desc[UR10][R8.64], R2 ;  /* 0x0000000208007986 */ /* 0x001fe2000c101b0a */
[----:B------:R-:W-:Y:S05]  /*2070*/  EXIT ;  /* 0x000000000000794d */ /* 0x000fea0003800000 */
.L_x_234:
        /* <DEDUP_REMOVED lines=16> */
.L_x_412:


//--------------------- .text._Z11setVecValuePdd  --------------------------
	.section	.text._Z11setVecValuePdd,"ax",@progbits
	.align	128
        .global         _Z11setVecValuePdd
        .type           _Z11setVecValuePdd,@function
        .size           _Z11setVecValuePdd,(.L_x_413 - _Z11setVecValuePdd)
        .other          _Z11setVecValuePdd,@"STO_CUDA_ENTRY STV_DEFAULT"
_Z11setVecValuePdd:
.text._Z11setVecValuePdd:
[----:B------:R-:W-:Y:S08]  /*0000*/  LDC R1, c[0x0][0x37c] ;  /* 0x0000df00ff017b82 */ /* 0x000ff00000000800 */
[----:B------:R-:W0:Y:S01]  /*0010*/  LDC.64 R2, c[0x0][0x380] ;  /* 0x0000e000ff027b82 */ /* 0x000e220000000a00 */
[----:B------:R-:W0:Y:S07]  /*0020*/  LDCU.64 UR4, c[0x0][0x358] ;  /* 0x00006b00ff0477ac */ /* 0x000e2e0008000a00 */
[----:B------:R-:W0:Y:S02]  /*0030*/  LDC.64 R4, c[0x0][0x388] ;  /* 0x0000e200ff047b82 */ /* 0x000e240000000a00 */
[----:B0-----:R-:W-:Y:S01]  /*0040*/  STG.E.64 desc[UR4][R2.64], R4 ;  /* 0x0000000402007986 */ /* 0x001fe2000c101b04 */
[----:B------:R-:W-:Y:S05]  /*0050*/  EXIT ;  /* 0x000000000000794d */ /* 0x000fea0003800000 */
.L_x_235:
        /* <DEDUP_REMOVED lines=10> */
.L_x_413:


//--------------------- .text._Z3_jnPdid          --------------------------
	.section	.text._Z3_jnPdid,"ax",@progbits
	.align	128
        .global         _Z3_jnPdid
        .type           _Z3_jnPdid,@function
        .size           _Z3_jnPdid,(.L_x_382 - _Z3_jnPdid)
        .other          _Z3_jnPdid,@"STO_CUDA_ENTRY STV_DEFAULT"
_Z3_jnPdid:
.text._Z3_jnPdid:
[----:B------:R-:W0:Y:S01]  /*0000*/  LDC R1, c[0x0][0x37c] ;  /* 0x0000df00ff017b82 */ /* 0x000e220000000800 */
[----:B------:R-:W1:Y:S01]  /*0010*/  LDCU UR4, c[0x0][0x388] ;  /* 0x00007100ff0477ac */ /* 0x000e620008000800 */
[----:B0-----:R-:W-:Y:S01]  /*0020*/  VIADD R1, R1, 0xffffffd8 ;  /* 0xffffffd801017836 */ /* 0x001fe20000000000 */
[----:B------:R-:W0:Y:S01]  /*0030*/  LDCU.64 UR8, c[0x0][0x358] ;  /* 0x00006b00ff0877ac */ /* 0x000e220008000a00 */
[----:B-1----:R-:W-:-:S09]  /*0040*/  UISETP.NE.AND UP0, UPT, UR4, 0x1, UPT ;  /* 0x000000010400788c */ /* 0x002fd2000bf05270 */
[----:B------:R-:W-:Y:S05]  /*0050*/  BRA.U !UP0, `(.L_x_236) ;  /* 0x0000005908c07547 */ /* 0x000fea000b800000 */
[----:B------:R-:W-:-:S09]  /*0060*/  UISETP.NE.AND UP0, UPT, UR4, URZ, UPT ;  /* 0x000000ff0400728c */ /* 0x000fd2000bf05270 */
[----:B------:R-:W-:Y:S05]  /*0070*/  BRA.U UP0, `(.L_x_237) ;  /* 0x00000015008c7547 */ /* 0x000fea000b800000 */
[----:B------:R-:W1:Y:S01]  /*0080*/  LDC.64 R4, c[0x0][0x390] ;  /* 0x0000e400ff047b82 */ /* 0x000e620000000a00 */
[----:B------:R-:W-:Y:S01]  /*0090*/  UMOV UR4, 0xf277bbe5 ;  /* 0xf277bbe500047882 */ /* 0x000fe20000000000 */
[----:B------:R-:W-:Y:S02]  /*00a0*/  UMOV UR5, 0x400fb319 ;  /* 0x400fb31900057882 */ /* 0x000fe40000000000 */
[----:B-1----:R-:W-:-:S14]  /*00b0*/  DSETP.GTU.AND P0, PT, |R4|, UR4, PT ;  /* 0x0000000404007e2a */ /* 0x002fdc000bf0c200 */
        /* <DEDUP_REMOVED lines=59> */
.L_x_238:
        /* <DEDUP_REMOVED lines=62> */
.L_x_240:
        /* <DEDUP_REMOVED lines=62> */
.L_x_241:
[----:B------:R-:W-:Y:S01]  /*0c30*/  DSETP.NEU.AND P0, PT, |R4|, +INF , PT ;  /* 0x7ff000000400742a */ /* 0x000fe20003f0d200 */
[----:B------:R-:W-:-:S13]  /*0c40*/  CS2R R12, SRZ ;  /* 0x00000000000c7805 */ /* 0x000fda000001ff00 */
[----:B------:R-:W-:Y:S05]  /*0c50*/  @!P0 BRA `(.L_x_239) ;  /* 0x0000006400348947 */ /* 0x000fea0003800000 */
[----:B------:R-:W-:Y:S01]  /*0c60*/  DADD R2, -RZ, |R4| ;  /* 0x00000000ff027229 */ /* 0x000fe20000000504 */
[----:B------:R-:W-:Y:S01]  /*0c70*/  IMAD.MOV.U32 R6, RZ, RZ, RZ ;  /* 0x000000ffff067224 */ /* 0x000fe200078e00ff */
[----:B------:R-:W-:Y:S01]  /*0c80*/  UMOV UR4, 0x1c34685e ;  /* 0x1c34685e00047882 */ /* 0x000fe20000000000 */
[----:B------:R-:W-:Y:S01]  /*0c90*/  IMAD.MOV.U32 R10, RZ, RZ, 0x23b12b84 ;  /* 0x23b12b84ff0a7424 */ /* 0x000fe200078e00ff */
[----:B------:R-:W-:Y:S01]  /*0ca0*/  UMOV UR5, 0x414602fe ;  /* 0x414602fe00057882 */ /* 0x000fe20000000000 */
[----:B------:R-:W-:Y:S01]  /*0cb0*/  IMAD.MOV.U32 R11, RZ, RZ, 0x410ecd45 ;  /* 0x410ecd45ff0b7424 */ /* 0x000fe200078e00ff */
[----:B------:R-:W1:Y:S01]  /*0cc0*/  MUFU.RCP64H R7, R3 ;  /* 0x0000000300077308 */ /* 0x000e620000001800 */
[----:B------:R-:W-:Y:S01]  /*0cd0*/  IMAD.MOV.U32 R12, RZ, RZ, 0x7a655012 ;  /* 0x7a655012ff0c7424 */ /* 0x000fe200078e00ff */
[----:B------:R-:W-:Y:S01]  /*0ce0*/  UMOV UR6, 0x1f7e5beb ;  /* 0x1f7e5beb00067882 */ /* 0x000fe20000000000 */
[----:B------:R-:W-:Y:S01]  /*0cf0*/  IMAD.MOV.U32 R13, RZ, RZ, 0x40992746 ;  /* 0x40992746ff0d7424 */ /* 0x000fe200078e00ff */
[----:B------:R-:W-:Y:S01]  /*0d00*/  UMOV UR7, 0x407eba13 ;  /* 0x407eba1300077882 */ /* 0x000fe20000000000 */
[----:B------:R-:W-:Y:S01]  /*0d10*/  VIADD R0, R3, 0xfff00000 ;  /* 0xfff0000003007836 */ /* 0x000fe20000000000 */
[----:B------:R-:W-:Y:S01]  /*0d20*/  MOV R19, 0x3fd80000 ;  /* 0x3fd8000000137802 */ /* 0x000fe20000000f00 */
[----:B------:R-:W-:-:S03]  /*0d30*/  IMAD.MOV.U32 R18, RZ, RZ, 0x0 ;  /* 0x00000000ff127424 */ /* 0x000fc600078e00ff */
[----:B------:R-:W-:Y:S01]  /*0d40*/  ISETP.GE.U32.AND P0, PT, R0, 0x7fe00000, PT ;  /* 0x7fe000000000780c */ /* 0x000fe20003f06070 */
[----:B-1----:R-:W-:-:S08]  /*0d50*/  DFMA R8, R6, -|R4|, 1 ;  /* 0x3ff000000608742b */ /* 0x002fd00000000c04 */
        /* <DEDUP_REMOVED lines=14> */
[----:B------:R-:W1:Y:S01]  /*0e40*/  MUFU.RSQ64H R11, R3 ;  /* 0x00000003000b7308 */ /* 0x000e620000001c00 */
        /* <DEDUP_REMOVED lines=14> */
[----:B-1----:R-:W-:Y:S02]  /*0f30*/  DMUL R16, R10, R10 ;  /* 0x0000000a0a107228 */ /* 0x002fe40000000000 */
        /* <DEDUP_REMOVED lines=23> */
[----:B------:R-:W-:Y:S01]  /*10b0*/  IMAD.MOV.U32 R0, RZ, RZ, R2 ;  /* 0x000000ffff007224 */ /* 0x000fe200078e0002 */
[----:B------:R-:W-:Y:S01]  /*10c0*/  MOV R4, 0x10f0 ;  /* 0x000010f000047802 */ /* 0x000fe20000000f00 */
[----:B------:R-:W-:-:S07]  /*10d0*/  IMAD.MOV.U32 R5, RZ, RZ, R3 ;  /* 0x000000ffff057224 */ /* 0x000fce00078e0003 */
[----:B0-----:R-:W-:Y:S05]  /*10e0*/  CALL.REL.NOINC `($__internal_11_$__cuda_sm20_drsqrt_f64_slowpath_v2) ;  /* 0x00000064008c7944 */ /* 0x001fea0003c00000 */
.L_x_242:
[----:B------:R-:W-:Y:S01]  /*10f0*/  UMOV UR4, 0x6dc9c883 ;  /* 0x6dc9c88300047882 */ /* 0x000fe20000000000 */
[----:B------:R-:W-:Y:S01]  /*1100*/  UMOV UR5, 0x3fe45f30 ;  /* 0x3fe45f3000057882 */ /* 0x000fe20000000000 */
[C---:B------:R-:W-:Y:S02]  /*1110*/  DSETP.GE.AND P0, PT, |R6|.reuse, 2.14748364800000000000e+09, PT ;  /* 0x41e000000600742a */ /* 0x040fe40003f06200 */
[----:B------:R-:W-:Y:S01]  /*1120*/  DMUL R2, R6, UR4 ;  /* 0x0000000406027c28 */ /* 0x000fe20008000000 */
[----:B------:R-:W-:Y:S01]  /*1130*/  UMOV UR4, 0x54442d18 ;  /* 0x54442d1800047882 */ /* 0x000fe20000000000 */
[----:B------:R-:W-:-:S08]  /*1140*/  UMOV UR5, 0x3ff921fb ;  /* 0x3ff921fb00057882 */ /* 0x000fd00000000000 */
[----:B------:R-:W1:Y:S08]  /*1150*/  F2I.F64 R2, R2 ;  /* 0x0000000200027311 */ /* 0x000e700000301100 */
[----:B-1----:R-:W1:Y:S02]  /*1160*/  I2F.F64 R4, R2 ;  /* 0x0000000200047312 */ /* 0x002e640000201c00 */
[----:B-1----:R-:W-:Y:S01]  /*1170*/  DFMA R8, R4, -UR4, R6 ;  /* 0x8000000404087c2b */ /* 0x002fe20008000006 */
        /* <DEDUP_REMOVED lines=13> */
[----:B0-----:R-:W-:Y:S05]  /*1250*/  CALL.REL.NOINC `($_Z3_jnPdid$__internal_trig_reduction_slowpathd) ;  /* 0x0000006800547944 */ /* 0x001fea0003c00000 */
[----:B------:R-:W-:Y:S02]  /*1260*/  IMAD.MOV.U32 R2, RZ, RZ, R8 ;  /* 0x000000ffff027224 */ /* 0x000fe400078e0008 */
[----:B------:R-:W-:Y:S02]  /*1270*/  IMAD.MOV.U32 R4, RZ, RZ, R16 ;  /* 0x000000ffff047224 */ /* 0x000fe400078e0010 */
[----:B------:R-:W-:-:S07]  /*1280*/  IMAD.MOV.U32 R5, RZ, RZ, R17 ;  /* 0x000000ffff057224 */ /* 0x000fce00078e0011 */
.L_x_243:
[----:B------:R-:W-:Y:S01]  /*1290*/  LOP3.LUT R6, R2, 0x3, RZ, 0xc0, !PT ;  /* 0x0000000302067812 */ /* 0x000fe200078ec0ff */
[----:B------:R-:W-:Y:S01]  /*12a0*/  UMOV UR4, 0x54442d18 ;  /* 0x54442d1800047882 */ /* 0x000fe20000000000 */
[----:B------:R-:W-:Y:S02]  /*12b0*/  UMOV UR5, 0x3fe921fb ;  /* 0x3fe921fb00057882 */ /* 0x000fe40000000000 */
[----:B------:R-:W1:Y:S01]  /*12c0*/  I2F.F64.U32 R2, R6 ;  /* 0x0000000600027312 */ /* 0x000e620000201800 */
[----:B------:R-:W-:Y:S01]  /*12d0*/  DADD R4, R4, -UR4 ;  /* 0x8000000404047e29 */ /* 0x000fe20008000000 */
[----:B------:R-:W-:-:S07]  /*12e0*/  UMOV UR5, 0x3ff921fb ;  /* 0x3ff921fb00057882 */ /* 0x000fce0000000000 */
[----:B-1----:R-:W-:-:S08]  /*12f0*/  DFMA R8, R2, UR4, R4 ;  /* 0x0000000402087c2b */ /* 0x002fd00008000004 */
        /* <DEDUP_REMOVED lines=10> */
[----:B------:R-:W1:Y:S08]  /*13a0*/  F2I.F64 R0, R4 ;  /* 0x0000000400007311 */ /* 0x000e700000301100 */
[----:B-1----:R-:W1:Y:S02]  /*13b0*/  I2F.F64 R2, R0 ;  /* 0x0000000000027312 */ /* 0x002e640000201c00 */
[----:B-1----:R-:W-:Y:S01]  /*13c0*/  DFMA R6, R2, -UR4, R8 ;  /* 0x8000000402067c2b */ /* 0x002fe20008000008 */
        /* <DEDUP_REMOVED lines=10> */
[----:B0-----:R-:W-:Y:S05]  /*1470*/  CALL.REL.NOINC `($_Z3_jnPdid$__internal_trig_reduction_slowpathd) ;  /* 0x0000006400cc7944 */ /* 0x001fea0003c00000 */
[----:B------:R-:W-:Y:S02]  /*1480*/  IMAD.MOV.U32 R0, RZ, RZ, R8 ;  /* 0x000000ffff007224 */ /* 0x000fe400078e0008 */
[----:B------:R-:W-:Y:S02]  /*1490*/  IMAD.MOV.U32 R2, RZ, RZ, R16 ;  /* 0x000000ffff027224 */ /* 0x000fe400078e0010 */
[----:B------:R-:W-:-:S07]  /*14a0*/  IMAD.MOV.U32 R3, RZ, RZ, R17 ;  /* 0x000000ffff037224 */ /* 0x000fce00078e0011 */
.L_x_245:
[----:B------:R-:W-:-:S07]  /*14b0*/  VIADD R0, R0, 0x1 ;  /* 0x0000000100007836 */ /* 0x000fce0000000000 */
.L_x_244:
[----:B------:R-:W1:Y:S01]  /*14c0*/  LDCU.64 UR4, c[0x4][0x8] ;  /* 0x01000100ff0477ac */ /* 0x000e620008000a00 */
[----:B------:R-:W-:-:S04]  /*14d0*/  SHF.L.U32 R4, R0, 0x6, RZ ;  /* 0x0000000600047819 */ /* 0x000fc800000006ff */
[----:B------:R-:W-:-:S04]  /*14e0*/  LOP3.LUT R4, R4, 0x40, RZ, 0xc0, !PT ;  /* 0x0000004004047812 */ /* 0x000fc800078ec0ff */
[----:B-1----:R-:W-:-:S05]  /*14f0*/  IADD3 R20, P0, PT, R4, UR4, RZ ;  /* 0x0000000404147c10 */ /* 0x002fca000ff1e0ff */
[----:B------:R-:W-:-:S05]  /*1500*/  IMAD.X R21, RZ, RZ, UR5, P0 ;  /* 0x00000005ff157e24 */ /* 0x000fca00080e06ff */
[----:B0-----:R-:W2:Y:S04]  /*1510*/  LDG.E.128.CONSTANT R16, desc[UR8][R20.64] ;  /* 0x0000000814107981 */ /* 0x001ea8000c1e9d00 */
        /* <DEDUP_REMOVED lines=23> */
[----:B------:R-:W-:Y:S01]  /*1690*/  DMUL R12, R12, R2 ;  /* 0x000000020c0c7228 */ /* 0x000fe20000000000 */
[----:B------:R-:W-:Y:S10]  /*16a0*/  BRA `(.L_x_239) ;  /* 0x0000005800a07947 */ /* 0x000ff40003800000 */
.L_x_237:
[----:B------:R-:W-:Y:S01]  /*16b0*/  UISETP.GE.AND UP0, UPT, UR4, URZ, UPT ;  /* 0x000000ff0400728c */ /* 0x000fe2000bf06270 */
[----:B------:R-:W-:Y:S02]  /*16c0*/  IMAD.MOV.U32 R12, RZ, RZ, 0x0 ;  /* 0x00000000ff0c7424 */ /* 0x000fe400078e00ff */
[----:B------:R-:W-:-:S06]  /*16d0*/  IMAD.MOV.U32 R13, RZ, RZ, -0x80000 ;  /* 0xfff80000ff0d7424 */ /* 0x000fcc00078e00ff */
[----:B------:R-:W-:Y:S05]  /*16e0*/  BRA.U !UP0, `(.L_x_239) ;  /* 0x0000005908907547 */ /* 0x000fea000b800000 */
[----:B------:R-:W-:Y:S01]  /*16f0*/  UIADD3 UR4, UPT, UPT, UR4, -0x1, URZ ;  /* 0xffffffff04047890 */ /* 0x000fe2000fffe0ff */
[----:B------:R-:W1:Y:S08]  /*1700*/  LDC.64 R2, c[0x0][0x390] ;  /* 0x0000e400ff027b82 */ /* 0x000e700000000a00 */
[----:B------:R-:W1:Y:S02]  /*1710*/  I2F.F64.U32 R4, UR4 ;  /* 0x0000000400047d12 */ /* 0x000e640008201800 */
[----:B-1----:R-:W-:-:S14]  /*1720*/  DSETP.GEU.AND P0, PT, R4, |R2|, PT ;  /* 0x400000020400722a */ /* 0x002fdc0003f0e000 */
[----:B------:R-:W-:Y:S05]  /*1730*/  @P0 BRA `(.L_x_246) ;  /* 0x0000003400bc0947 */ /* 0x000fea0003800000 */
[----:B------:R-:W1:Y:S01]  /*1740*/  LDCU UR5, c[0x0][0x394] ;  /* 0x00007280ff0577ac */ /* 0x000e620008000800 */
[----:B------:R-:W-:Y:S01]  /*1750*/  IMAD.MOV.U32 R4, RZ, RZ, 0x1 ;  /* 0x00000001ff047424 */ /* 0x000fe200078e00ff */
[----:B-1----:R-:W1:Y:S05]  /*1760*/  MUFU.RCP64H R5, UR5 ;  /* 0x0000000500057d08 */ /* 0x002e6a0008001800 */
[----:B-1----:R-:W-:-:S08]  /*1770*/  DFMA R6, R4, -R2, 1 ;  /* 0x3ff000000406742b */ /* 0x002fd00000000802 */
        /* <DEDUP_REMOVED lines=10> */
[----:B------:R-:W1:Y:S01]  /*1820*/  LDC R4, c[0x0][0x390] ;  /* 0x0000e400ff047b82 */ /* 0x000e620000000800 */
[----:B------:R-:W-:Y:S01]  /*1830*/  IMAD.MOV.U32 R12, RZ, RZ, RZ ;  /* 0x000000ffff0c7224 */ /* 0x000fe200078e00ff */
[----:B------:R-:W-:Y:S01]  /*1840*/  MOV R0, 0x1880 ;  /* 0x0000188000007802 */ /* 0x000fe20000000f00 */
[----:B------:R-:W-:-:S05]  /*1850*/  IMAD.MOV.U32 R13, RZ, RZ, 0x40000000 ;  /* 0x40000000ff0d7424 */ /* 0x000fca00078e00ff */
[----:B------:R-:W2:Y:S02]  /*1860*/  LDC R5, c[0x0][0x394] ;  /* 0x0000e500ff057b82 */ /* 0x000ea40000000800 */
[----:B012---:R-:W-:Y:S05]  /*1870*/  CALL.REL.NOINC `($__internal_10_$__cuda_sm20_div_rn_f64_full) ;  /* 0x0000005800387944 */ /* 0x007fea0003c00000 */
[----:B------:R-:W-:Y:S02]  /*1880*/  IMAD.MOV.U32 R2, RZ, RZ, R12 ;  /* 0x000000ffff027224 */ /* 0x000fe400078e000c */
[----:B------:R-:W-:-:S07]  /*1890*/  IMAD.MOV.U32 R3, RZ, RZ, R13 ;  /* 0x000000ffff037224 */ /* 0x000fce00078e000d */
.L_x_247:
[----:B------:R-:W1:Y:S01]  /*18a0*/  LDC.64 R4, c[0x0][0x390] ;  /* 0x0000e400ff047b82 */ /* 0x000e620000000a00 */
[----:B------:R-:W-:Y:S01]  /*18b0*/  UMOV UR6, 0xbad7b784 ;  /* 0xbad7b78400067882 */ /* 0x000fe20000000000 */
[----:B------:R-:W-:Y:S02]  /*18c0*/  UMOV UR7, 0x400353aa ;  /* 0x400353aa00077882 */ /* 0x000fe40000000000 */
[----:B-1----:R-:W-:-:S14]  /*18d0*/  DSETP.GTU.AND P0, PT, |R4|, UR6, PT ;  /* 0x0000000604007e2a */ /* 0x002fdc000bf0c200 */
        /* <DEDUP_REMOVED lines=48> */
.L_x_248:
        /* <DEDUP_REMOVED lines=59> */
.L_x_250:
        /* <DEDUP_REMOVED lines=59> */
.L_x_251:
[----:B------:R-:W-:Y:S01]  /*2340*/  DSETP.NEU.AND P0, PT, |R4|, +INF , PT ;  /* 0x7ff000000400742a */ /* 0x000fe20003f0d200 */
[----:B------:R-:W-:-:S13]  /*2350*/  CS2R R8, SRZ ;  /* 0x0000000000087805 */ /* 0x000fda000001ff00 */
[----:B------:R-:W-:Y:S05]  /*2360*/  @!P0 BRA `(.L_x_249) ;  /* 0x0000000800a48947 */ /* 0x000fea0003800000 */
[----:B------:R-:W-:Y:S01]  /*2370*/  DADD R8, -RZ, |R4| ;  /* 0x00000000ff087229 */ /* 0x000fe20000000504 */
[----:B------:R-:W-:Y:S01]  /*2380*/  UMOV UR6, 0x212fdc9a ;  /* 0x212fdc9a00067882 */ /* 0x000fe20000000000 */
[----:B------:R-:W-:Y:S01]  /*2390*/  UMOV UR7, 0x418da26b ;  /* 0x418da26b00077882 */ /* 0x000fe20000000000 */
[----:B------:R-:W-:Y:S01]  /*23a0*/  UMOV UR10, 0x6dc9c883 ;  /* 0x6dc9c883000a7882 */ /* 0x000fe20000000000 */
[----:B------:R-:W-:Y:S02]  /*23b0*/  UMOV UR11, 0x3fe45f30 ;  /* 0x3fe45f30000b7882 */ /* 0x000fe40000000000 */
[----:B------:R-:W-:-:S04]  /*23c0*/  IMAD.MOV.U32 R8, RZ, RZ, RZ ;  /* 0x000000ffff087224 */ /* 0x000fc800078e00ff */
[----:B------:R-:W1:Y:S02]  /*23d0*/  MUFU.RCP64H R9, R9 ;  /* 0x0000000900097308 */ /* 0x000e640000001800 */
[----:B-1----:R-:W-:-:S08]  /*23e0*/  DFMA R6, R8, -|R4|, 1 ;  /* 0x3ff000000806742b */ /* 0x002fd00000000c04 */
        /* <DEDUP_REMOVED lines=39> */
[----:B------:R-:W-:Y:S01]  /*2660*/  DSETP.GE.AND P0, PT, |R4|, 2.14748364800000000000e+09, PT ;  /* 0x41e000000400742a */ /* 0x000fe20003f06200 */
[----:B------:R-:W1:Y:S04]  /*2670*/  F2I.F64 R0, R8 ;  /* 0x0000000800007311 */ /* 0x000e680000301100 */
[----:B------:R-:W-:Y:S01]  /*2680*/  DFMA R6, R12, R6, UR6 ;  /* 0x000000060c067e2b */ /* 0x000fe20008000006 */
[----:B------:R-:W-:Y:S01]  /*2690*/  UMOV UR6, 0x94653188 ;  /* 0x9465318800067882 */ /* 0x000fe20000000000 */
[----:B------:R-:W-:-:S06]  /*26a0*/  UMOV UR7, 0x401e3522 ;  /* 0x401e352200077882 */ /* 0x000fcc0000000000 */
[C---:B------:R-:W-:Y:S01]  /*26b0*/  DFMA R6, R12.reuse, R6, -UR6 ;  /* 0x800000060c067e2b */ /* 0x040fe20008000006 */
[----:B------:R-:W-:Y:S01]  /*26c0*/  UMOV UR6, 0xb16bd7a7 ;  /* 0xb16bd7a700067882 */ /* 0x000fe20000000000 */
[----:B------:R-:W-:Y:S01]  /*26d0*/  UMOV UR7, 0x3fe9bc7d ;  /* 0x3fe9bc7d00077882 */ /* 0x000fe20000000000 */
[----:B-1----:R-:W1:Y:S05]  /*26e0*/  I2F.F64 R10, R0 ;  /* 0x00000000000a7312 */ /* 0x002e6a0000201c00 */
[----:B------:R-:W-:Y:S01]  /*26f0*/  DFMA R6, R12, R6, UR6 ;  /* 0x000000060c067e2b */ /* 0x000fe20008000006 */
[----:B------:R-:W-:Y:S01]  /*2700*/  UMOV UR6, 0xc3a4f741 ;  /* 0xc3a4f74100067882 */ /* 0x000fe20000000000 */
[----:B------:R-:W-:-:S06]  /*2710*/  UMOV UR7, 0x3fc8bfe1 ;  /* 0x3fc8bfe100077882 */ /* 0x000fcc0000000000 */
[----:B------:R-:W-:Y:S01]  /*2720*/  DFMA R6, R12, R6, -UR6 ;  /* 0x800000060c067e2b */ /* 0x000fe20008000006 */
[----:B------:R-:W-:Y:S01]  /*2730*/  UMOV UR6, 0x54442d18 ;  /* 0x54442d1800067882 */ /* 0x000fe20000000000 */
[----:B------:R-:W-:Y:S02]  /*2740*/  UMOV UR7, 0x3ff921fb ;  /* 0x3ff921fb00077882 */ /* 0x000fe40000000000 */
[----:B-1----:R-:W-:Y:S01]  /*2750*/  DFMA R14, R10, -UR6, R4 ;  /* 0x800000060a0e7c2b */ /* 0x002fe20008000004 */
        /* <DEDUP_REMOVED lines=19> */
.L_x_252:
[----:B------:R-:W-:Y:S01]  /*2890*/  LOP3.LUT R4, R0, 0x3, RZ, 0xc0, !PT ;  /* 0x0000000300047812 */ /* 0x000fe200078ec0ff */
[----:B------:R-:W-:Y:S01]  /*28a0*/  UMOV UR6, 0x7f3321d2 ;  /* 0x7f3321d200067882 */ /* 0x000fe20000000000 */
[----:B------:R-:W-:Y:S02]  /*28b0*/  UMOV UR7, 0x4002d97c ;  /* 0x4002d97c00077882 */ /* 0x000fe40000000000 */
[----:B------:R-:W-:Y:S01]  /*28c0*/  DADD R10, R10, -UR6 ;  /* 0x800000060a0a7e29 */ /* 0x000fe20008000000 */
[----:B------:R-:W-:Y:S01]  /*28d0*/  UMOV UR6, 0x54442d18 ;  /* 0x54442d1800067882 */ /* 0x000fe20000000000 */
[----:B------:R-:W1:Y:S01]  /*28e0*/  I2F.F64.U32 R4, R4 ;  /* 0x0000000400047312 */ /* 0x000e620000201800 */
[----:B------:R-:W-:-:S05]  /*28f0*/  UMOV UR7, 0x3ff921fb ;  /* 0x3ff921fb00077882 */ /* 0x000fca0000000000 */
        /* <DEDUP_REMOVED lines=25> */
[----:B------:R-:W-:Y:S01]  /*2a90*/  IMAD.MOV.U32 R0, RZ, RZ, R8 ;  /* 0x000000ffff007224 */ /* 0x000fe200078e0008 */
[----:B------:R-:W-:Y:S01]  /*2aa0*/  MOV R14, R16 ;  /* 0x00000010000e7202 */ /* 0x000fe20000000f00 */
[----:B------:R-:W-:-:S07]  /*2ab0*/  IMAD.MOV.U32 R15, RZ, RZ, R17 ;  /* 0x000000ffff0f7224 */ /* 0x000fce00078e0011 */
.L_x_254:
[----:B------:R-:W-:-:S07]  /*2ac0*/  VIADD R0, R0, 0x1 ;  /* 0x0000000100007836 */ /* 0x000fce0000000000 */
.L_x_253:
[----:B------:R-:W1:Y:S01]  /*2ad0*/  LDCU.64 UR6, c[0x4][0x8] ;  /* 0x01000100ff0677ac */ /* 0x000e620008000a00 */
[----:B------:R-:W-:-:S05]  /*2ae0*/  IMAD.SHL.U32 R4, R0, 0x40, RZ ;  /* 0x0000004000047824 */ /* 0x000fca00078e00ff */
[----:B------:R-:W-:-:S04]  /*2af0*/  LOP3.LUT R4, R4, 0x40, RZ, 0xc0, !PT ;  /* 0x0000004004047812 */ /* 0x000fc800078ec0ff */
[----:B-1----:R-:W-:-:S05]  /*2b00*/  IADD3 R24, P0, PT, R4, UR6, RZ ;  /* 0x0000000604187c10 */ /* 0x002fca000ff1e0ff */
[----:B------:R-:W-:-:S05]  /*2b10*/  IMAD.X R25, RZ, RZ, UR7, P0 ;  /* 0x00000007ff197e24 */ /* 0x000fca00080e06ff */
[----:B0-----:R-:W2:Y:S04]  /*2b20*/  LDG.E.128.CONSTANT R4, desc[UR8][R24.64] ;  /* 0x0000000818047981 */ /* 0x001ea8000c1e9d00 */
[----:B------:R-:W3:Y:S04]  /*2b30*/  LDG.E.128.CONSTANT R8, desc[UR8][R24.64+0x10] ;  /* 0x0000100818087981 */ /* 0x000ee8000c1e9d00 */
[----:B------:R-:W4:Y:S01]  /*2b40*/  LDG.E.128.CONSTANT R16, desc[UR8][R24.64+0x20] ;  /* 0x0000200818107981 */ /* 0x000f22000c1e9d00 */
[----:B------:R-:W-:Y:S01]  /*2b50*/  LOP3.LUT R20, R0, 0x1, RZ, 0xc0, !PT ;  /* 0x0000000100147812 */ /* 0x000fe200078ec0ff */
[----:B------:R-:W-:Y:S01]  /*2b60*/  IMAD.MOV.U32 R26, RZ, RZ, 0x20fd8164 ;  /* 0x20fd8164ff1a7424 */ /* 0x000fe200078e00ff */
[----:B------:R-:W-:-:S02]  /*2b70*/  DMUL R22, R14, R14 ;  /* 0x0000000e0e167228 */ /* 0x000fc40000000000 */
[----:B------:R-:W-:Y:S01]  /*2b80*/  ISETP.NE.U32.AND P0, PT, R20, 0x1, PT ;  /* 0x000000011400780c */ /* 0x000fe20003f05070 */
[----:B------:R-:W-:-:S03]  /*2b90*/  IMAD.MOV.U32 R20, RZ, RZ, 0x3da8ff83 ;  /* 0x3da8ff83ff147424 */ /* 0x000fc600078e00ff */
[----:B------:R-:W-:Y:S02]  /*2ba0*/  FSEL R26, R26, -8.06006814911005101289e+34, !P0 ;  /* 0xf9785eba1a1a7808 */ /* 0x000fe40004000000 */
[----:B------:R-:W-:Y:S02]  /*2bb0*/  FSEL R27, -R20, 0.11223486810922622681, !P0 ;  /* 0x3de5db65141b7808 */ /* 0x000fe40004000100 */
[----:B------:R-:W0:Y:S04]  /*2bc0*/  LDC.64 R20, c[0x0][0x390] ;  /* 0x0000e400ff147b82 */ /* 0x000e280000000a00 */
[----:B--2---:R-:W-:-:S08]  /*2bd0*/  DFMA R4, R22, R26, R4 ;  /* 0x0000001a1604722b */ /* 0x004fd00000000004 */
[----:B------:R-:W-:Y:S01]  /*2be0*/  DFMA R4, R22, R4, R6 ;  /* 0x000000041604722b */ /* 0x000fe20000000006 */
[----:B------:R-:W-:-:S07]  /*2bf0*/  IMAD.MOV.U32 R6, RZ, RZ, RZ ;  /* 0x000000ffff067224 */ /* 0x000fce00078e00ff */
[----:B---3--:R-:W-:Y:S02]  /*2c00*/  DFMA R8, R22, R4, R8 ;  /* 0x000000041608722b */ /* 0x008fe40000000008 */
[----:B0-----:R-:W-:-:S06]  /*2c10*/  DADD R4, -RZ, |R20| ;  /* 0x00000000ff047229 */ /* 0x001fcc0000000514 */
[C---:B------:R-:W-:Y:S01]  /*2c20*/  DFMA R8, R22.reuse, R8, R10 ;  /* 0x000000081608722b */ /* 0x040fe2000000000a */
[----:B------:R-:W0:Y:S07]  /*2c30*/  MUFU.RSQ64H R7, R5 ;  /* 0x0000000500077308 */ /* 0x000e2e0000001c00 */
[----:B----4-:R-:W-:Y:S01]  /*2c40*/  DFMA R8, R22, R8, R16 ;  /* 0x000000081608722b */ /* 0x010fe20000000010 */
[----:B------:R-:W-:Y:S02]  /*2c50*/  IMAD.MOV.U32 R16, RZ, RZ, 0x0 ;  /* 0x00000000ff107424 */ /* 0x000fe400078e00ff */
[----:B------:R-:W-:-:S05]  /*2c60*/  IMAD.MOV.U32 R17, RZ, RZ, 0x3fd80000 ;  /* 0x3fd80000ff117424 */ /* 0x000fca00078e00ff */
[----:B------:R-:W-:Y:S02]  /*2c70*/  DFMA R8, R22, R8, R18 ;  /* 0x000000081608722b */ /* 0x000fe40000000012 */
[----:B0-----:R-:W-:Y:S01]  /*2c80*/  DMUL R10, R6, R6 ;  /* 0x00000006060a7228 */ /* 0x001fe20000000000 */
[----:B------:R-:W-:-:S05]  /*2c90*/  VIADD R18, R5, 0xfff00000 ;  /* 0xfff0000005127836 */ /* 0x000fca0000000000 */
[----:B------:R-:W-:Y:S01]  /*2ca0*/  DFMA R14, R8, R14, R14 ;  /* 0x0000000e080e722b */ /* 0x000fe2000000000e */
[----:B------:R-:W-:Y:S01]  /*2cb0*/  ISETP.GE.U32.AND P1, PT, R18, 0x7fe00000, PT ;  /* 0x7fe000001200780c */ /* 0x000fe20003f26070 */
        /* <DEDUP_REMOVED lines=13> */
[----:B------:R-:W-:-:S07]  /*2d90*/  MOV R4, 0x2db0 ;  /* 0x00002db000047802 */ /* 0x000fce0000000f00 */
[----:B------:R-:W-:Y:S05]  /*2da0*/  CALL.REL.NOINC `($__internal_11_$__cuda_sm20_drsqrt_f64_slowpath_v2) ;  /* 0x00000048005c7944 */ /* 0x000fea0003c00000 */
.L_x_255:
[----:B------:R-:W-:Y:S01]  /*2db0*/  UMOV UR6, 0x33d43651 ;  /* 0x33d4365100067882 */ /* 0x000fe20000000000 */
[----:B------:R-:W-:Y:S02]  /*2dc0*/  UMOV UR7, 0x3fe98845 ;  /* 0x3fe9884500077882 */ /* 0x000fe40000000000 */
[----:B------:R-:W-:-:S08]  /*2dd0*/  DMUL R10, R10, UR6 ;  /* 0x000000060a0a7c28 */ /* 0x000fd00008000000 */
[----:B------:R-:W-:-:S08]  /*2de0*/  DMUL R10, R12, R10 ;  /* 0x0000000a0c0a7228 */ /* 0x000fd00000000000 */
[----:B------:R-:W-:-:S11]  /*2df0*/  DMUL R8, R10, R6 ;  /* 0x000000060a087228 */ /* 0x000fd60000000000 */
.L_x_249:
[----:B------:R-:W1:Y:S01]  /*2e00*/  LDC.64 R6, c[0x0][0x390] ;  /* 0x0000e400ff067b82 */ /* 0x000e620000000a00 */
[----:B------:R-:W-:Y:S01]  /*2e10*/  DADD R10, -RZ, -R8 ;  /* 0x00000000ff0a7229 */ /* 0x000fe20000000908 */
[----:B------:R-:W-:Y:S01]  /*2e20*/  UMOV UR10, 0xf277bbe5 ;  /* 0xf277bbe5000a7882 */ /* 0x000fe20000000000 */
[----:B------:R-:W-:Y:S01]  /*2e30*/  UMOV UR11, 0x400fb319 ;  /* 0x400fb319000b7882 */ /* 0x000fe20000000000 */
[----:B------:R-:W-:Y:S01]  /*2e40*/  UMOV UR6, 0xfeebc2a0 ;  /* 0xfeebc2a000067882 */ /* 0x000fe20000000000 */
[----:B------:R-:W-:Y:S01]  /*2e50*/  UMOV UR7, 0x39b4484b ;  /* 0x39b4484b00077882 */ /* 0x000fe20000000000 */
[C---:B-1----:R-:W-:Y:S02]  /*2e60*/  DSETP.GEU.AND P0, PT, R6.reuse, RZ, PT ;  /* 0x000000ff0600722a */ /* 0x042fe40003f0e000 */
[C---:B------:R-:W-:Y:S02]  /*2e70*/  DMUL R4, R6.reuse, 0.5 ;  /* 0x3fe0000006047828 */ /* 0x040fe40000000000 */
[----:B------:R-:W-:-:S02]  /*2e80*/  DSETP.GEU.AND P1, PT, |R6|, UR6, PT ;  /* 0x0000000606007e2a */ /* 0x000fc4000bf2e200 */
[----:B------:R-:W-:Y:S02]  /*2e90*/  FSEL R13, R10, R8, !P0 ;  /* 0x000000080a0d7208 */ /* 0x000fe40004000000 */
[----:B------:R-:W-:Y:S01]  /*2ea0*/  FSEL R9, R11, R9, !P0 ;  /* 0x000000090b097208 */ /* 0x000fe20004000000 */
[----:B------:R-:W-:-:S03]  /*2eb0*/  DSETP.GTU.AND P0, PT, |R6|, UR10, PT ;  /* 0x0000000a06007e2a */ /* 0x000fc6000bf0c200 */
[----:B------:R-:W-:Y:S02]  /*2ec0*/  FSEL R12, R4, R13, !P1 ;  /* 0x0000000d040c7208 */ /* 0x000fe40004800000 */
[----:B------:R-:W-:-:S09]  /*2ed0*/  FSEL R13, R5, R9, !P1 ;  /* 0x00000009050d7208 */ /* 0x000fd20004800000 */
        /* <DEDUP_REMOVED lines=59> */
.L_x_256:
        /* <DEDUP_REMOVED lines=62> */
.L_x_258:
        /* <DEDUP_REMOVED lines=62> */
.L_x_259:
        /* <DEDUP_REMOVED lines=9> */
[----:B------:R-:W1:Y:S01]  /*3ae0*/  MUFU.RCP64H R9, R5 ;  /* 0x0000000500097308 */ /* 0x000e620000001800 */
[----:B------:R-:W-:Y:S02]  /*3af0*/  IMAD.MOV.U32 R24, RZ, RZ, 0x0 ;  /* 0x00000000ff187424 */ /* 0x000fe400078e00ff */
[----:B------:R-:W-:Y:S02]  /*3b00*/  IMAD.MOV.U32 R25, RZ, RZ, 0x3fd80000 ;  /* 0x3fd80000ff197424 */ /* 0x000fe400078e00ff */
[----:B------:R-:W-:-:S05]  /*3b10*/  VIADD R0, R5, 0xfff00000 ;  /* 0xfff0000005007836 */ /* 0x000fca0000000000 */
[----:B------:R-:W-:Y:S01]  /*3b20*/  ISETP.GE.U32.AND P0, PT, R0, 0x7fe00000, PT ;  /* 0x7fe000000000780c */ /* 0x000fe20003f06070 */
        /* <DEDUP_REMOVED lines=18> */
[----:B------:R-:W-:Y:S01]  /*3c50*/  UMOV UR7, 0x40575178 ;  /* 0x4057517800077882 */ /* 0x000fe20000000000 */
[----:B------:R-:W1:Y:S01]  /*3c60*/  MUFU.RSQ64H R11, R5 ;  /* 0x00000005000b7308 */ /* 0x000e620000001c00 */
        /* <DEDUP_REMOVED lines=14> */
[----:B-1----:R-:W-:Y:S02]  /*3d50*/  DMUL R22, R10, R10 ;  /* 0x0000000a0a167228 */ /* 0x002fe40000000000 */
        /* <DEDUP_REMOVED lines=24> */
[----:B------:R-:W-:-:S07]  /*3ee0*/  MOV R4, 0x3f00 ;  /* 0x00003f0000047802 */ /* 0x000fce0000000f00 */
[----:B0-----:R-:W-:Y:S05]  /*3ef0*/  CALL.REL.NOINC `($__internal_11_$__cuda_sm20_drsqrt_f64_slowpath_v2) ;  /* 0x0000003800087944 */ /* 0x001fea0003c00000 */
.L_x_260:
        /* <DEDUP_REMOVED lines=20> */
[----:B------:R-:W-:Y:S02]  /*4040*/  MOV R5, R7 ;  /* 0x0000000700057202 */ /* 0x000fe40000000f00 */
[----:B------:R-:W-:-:S07]  /*4050*/  MOV R0, 0x4070 ;  /* 0x0000407000007802 */ /* 0x000fce0000000f00 */
[----:B0-----:R-:W-:Y:S05]  /*4060*/  CALL.REL.NOINC `($_Z3_jnPdid$__internal_trig_reduction_slowpathd) ;  /* 0x0000003800d07944 */ /* 0x001fea0003c00000 */
[----:B------:R-:W-:-:S07]  /*4070*/  IMAD.MOV.U32 R4, RZ, RZ, R8 ;  /* 0x000000ffff047224 */ /* 0x000fce00078e0008 */
.L_x_261:
[----:B------:R-:W-:Y:S01]  /*4080*/  LOP3.LUT R4, R4, 0x3, RZ, 0xc0, !PT ;  /* 0x0000000304047812 */ /* 0x000fe200078ec0ff */
[----:B------:R-:W-:Y:S01]  /*4090*/  UMOV UR6, 0x54442d18 ;  /* 0x54442d1800067882 */ /* 0x000fe20000000000 */
[----:B------:R-:W-:Y:S02]  /*40a0*/  UMOV UR7, 0x3fe921fb ;  /* 0x3fe921fb00077882 */ /* 0x000fe40000000000 */
[----:B------:R-:W-:Y:S01]  /*40b0*/  DADD R16, R16, -UR6 ;  /* 0x8000000610107e29 */ /* 0x000fe20008000000 */
[----:B------:R-:W-:Y:S01]  /*40c0*/  UMOV UR7, 0x3ff921fb ;  /* 0x3ff921fb00077882 */ /* 0x000fe20000000000 */
[----:B------:R-:W1:Y:S06]  /*40d0*/  I2F.F64.U32 R4, R4 ;  /* 0x0000000400047312 */ /* 0x000e6c0000201800 */
        /* <DEDUP_REMOVED lines=28> */
.L_x_263:
[----:B------:R-:W-:-:S07]  /*42a0*/  VIADD R0, R0, 0x1 ;  /* 0x0000000100007836 */ /* 0x000fce0000000000 */
.L_x_262:
        /* <DEDUP_REMOVED lines=30> */
.L_x_257:
[----:B------:R-:W1:Y:S01]  /*4490*/  LDCU UR5, c[0x0][0x388] ;  /* 0x00007100ff0577ac */ /* 0x000e620008000800 */
[----:B------:R-:W-:Y:S01]  /*44a0*/  IMAD.MOV.U32 R0, RZ, RZ, 0x1 ;  /* 0x00000001ff007424 */ /* 0x000fe200078e00ff */
[----:B------:R-:W-:Y:S02]  /*44b0*/  ULOP3.LUT UR6, UR4, 0x3, URZ, 0xc0, !UPT ;  /* 0x0000000304067892 */ /* 0x000fe4000f8ec0ff */
[----:B-1----:R-:W-:-:S04]  /*44c0*/  UIADD3 UR5, UPT, UPT, UR5, -0x2, URZ ;  /* 0xfffffffe05057890 */ /* 0x002fc8000fffe0ff */
[----:B------:R-:W-:-:S09]  /*44d0*/  UISETP.GE.U32.AND UP0, UPT, UR5, 0x3, UPT ;  /* 0x000000030500788c */ /* 0x000fd2000bf06070 */
[----:B------:R-:W-:Y:S05]  /*44e0*/  BRA.U !UP0, `(.L_x_264) ;  /* 0x0000000908147547 */ /* 0x000fea000b800000 */
[----:B------:R-:W-:Y:S01]  /*44f0*/  ULOP3.LUT UR4, UR4, 0xfffffffc, URZ, 0xc0, !UPT ;  /* 0xfffffffc04047892 */ /* 0x000fe2000f8ec0ff */
[----:B------:R-:W-:-:S03]  /*4500*/  MOV R0, RZ ;  /* 0x000000ff00007202 */ /* 0x000fc60000000f00 */
[----:B------:R-:W-:-:S09]  /*4510*/  UISETP.GT.AND UP0, UPT, UR4, URZ, UPT ;  /* 0x000000ff0400728c */ /* 0x000fd2000bf04270 */
[----:B------:R-:W-:Y:S05]  /*4520*/  BRA.U !UP0, `(.L_x_265) ;  /* 0x0000000508b87547 */ /* 0x000fea000b800000 */
[----:B------:R-:W-:Y:S02]  /*4530*/  IADD3 R4, PT, PT, -R0, UR4, RZ ;  /* 0x0000000400047c10 */ /* 0x000fe4000fffe1ff */
[----:B------:R-:W-:Y:S02]  /*4540*/  PLOP3.LUT P0, PT, PT, PT, PT, 0x80, 0x8 ;  /* 0x000000000008781c */ /* 0x000fe40003f0f070 */
[----:B------:R-:W-:-:S13]  /*4550*/  ISETP.GT.AND P1, PT, R4, 0xc, PT ;  /* 0x0000000c0400780c */ /* 0x000fda0003f24270 */
[----:B------:R-:W-:Y:S05]  /*4560*/  @!P1 BRA `(.L_x_266) ;  /* 0x0000000400109947 */ /* 0x000fea0003800000 */
[----:B------:R-:W-:Y:S01]  /*4570*/  PLOP3.LUT P0, PT, PT, PT, PT, 0x8, 0x80 ;  /* 0x000000000080781c */ /* 0x000fe20003f0e170 */
[----:B------:R-:W-:-:S12]  /*4580*/  UIADD3 UR5, UPT, UPT, UR4, -0xc, URZ ;  /* 0xfffffff404057890 */ /* 0x000fd8000fffe0ff */
.L_x_267:
[C---:B------:R-:W-:Y:S02]  /*4590*/  VIADD R16, R0.reuse, 0x1 ;  /* 0x0000000100107836 */ /* 0x040fe40000000000 */
[C---:B------:R-:W-:Y:S02]  /*45a0*/  VIADD R17, R0.reuse, 0x2 ;  /* 0x0000000200117836 */ /* 0x040fe40000000000 */
[----:B------:R1:W2:Y:S01]  /*45b0*/  I2F.F64.U32 R4, R16 ;  /* 0x0000001000047312 */ /* 0x0002a20000201800 */
[----:B------:R-:W-:-:S07]  /*45c0*/  VIADD R18, R0, 0x3 ;  /* 0x0000000300127836 */ /* 0x000fce0000000000 */
[----:B------:R3:W4:Y:S01]  /*45d0*/  I2F.F64.U32 R6, R17 ;  /* 0x0000001100067312 */ /* 0x0007220000201800 */
[----:B-1----:R-:W-:Y:S01]  /*45e0*/  VIADD R16, R0, 0x6 ;  /* 0x0000000600107836 */ /* 0x002fe20000000000 */
[----:B--2---:R-:W-:-:S06]  /*45f0*/  DMUL R4, R4, R2 ;  /* 0x0000000204047228 */ /* 0x004fcc0000000000 */
[----:B------:R-:W1:Y:S01]  /*4600*/  I2F.F64.U32 R8, R18 ;  /* 0x0000001200087312 */ /* 0x000e620000201800 */
[C---:B---3--:R-:W-:Y:S01]  /*4610*/  VIADD R17, R0.reuse, 0x7 ;  /* 0x0000000700117836 */ /* 0x048fe20000000000 */
[----:B------:R-:W-:Y:S01]  /*4620*/  DFMA R4, R4, R12, -R14 ;  /* 0x0000000c0404722b */ /* 0x000fe2000000080e */
[C---:B------:R-:W-:Y:S01]  /*4630*/  VIADD R14, R0.reuse, 0x4 ;  /* 0x00000004000e7836 */ /* 0x040fe20000000000 */
[----:B----4-:R-:W-:Y:S01]  /*4640*/  DMUL R6, R6, R2 ;  /* 0x0000000206067228 */ /* 0x010fe20000000000 */
[----:B------:R-:W-:-:S03]  /*4650*/  VIADD R15, R0, 0x5 ;  /* 0x00000005000f7836 */ /* 0x000fc60000000000 */
[----:B------:R2:W3:Y:S01]  /*4660*/  I2F.F64.U32 R10, R14 ;  /* 0x0000000e000a7312 */ /* 0x0004e20000201800 */
[----:B-1----:R-:W-:-:S03]  /*4670*/  DMUL R8, R8, R2 ;  /* 0x0000000208087228 */ /* 0x002fc60000000000 */
[----:B------:R-:W-:-:S04]  /*4680*/  DFMA R6, R4, R6, -R12 ;  /* 0x000000060406722b */ /* 0x000fc8000000080c */
[----:B------:R1:W4:Y:S01]  /*4690*/  I2F.F64.U32 R12, R15 ;  /* 0x0000000f000c7312 */ /* 0x0003220000201800 */
[----:B--2---:R-:W-:-:S03]  /*46a0*/  VIADD R14, R0, 0x8 ;  /* 0x00000008000e7836 */ /* 0x004fc60000000000 */
[----:B------:R-:W-:Y:S02]  /*46b0*/  DFMA R8, R6, R8, -R4 ;  /* 0x000000080608722b */ /* 0x000fe40000000804 */
[----:B---3--:R-:W-:Y:S02]  /*46c0*/  DMUL R10, R10, R2 ;  /* 0x000000020a0a7228 */ /* 0x008fe40000000000 */
[----:B------:R2:W3:Y:S01]  /*46d0*/  I2F.F64.U32 R4, R16 ;  /* 0x0000001000047312 */ /* 0x0004e20000201800 */
[----:B-1----:R-:W-:-:S05]  /*46e0*/  VIADD R15, R0, 0x9 ;  /* 0x00000009000f7836 */ /* 0x002fca0000000000 */
[----:B------:R-:W-:Y:S01]  /*46f0*/  DFMA R10, R8, R10, -R6 ;  /* 0x0000000a080a722b */ /* 0x000fe20000000806 */
[----:B--2---:R-:W-:Y:S01]  /*4700*/  VIADD R16, R0, 0xa ;  /* 0x0000000a00107836 */ /* 0x004fe20000000000 */
[-C--:B----4-:R-:W-:Y:S01]  /*4710*/  DMUL R12, R12, R2.reuse ;  /* 0x000000020c0c7228 */ /* 0x090fe20000000000 */
[----:B------:R1:W2:Y:S01]  /*4720*/  I2F.F64.U32 R6, R17 ;  /* 0x0000001100067312 */ /* 0x0002a20000201800 */
[----:B---3--:R-:W-:-:S06]  /*4730*/  DMUL R4, R4, R2 ;  /* 0x0000000204047228 */ /* 0x008fcc0000000000 */
[----:B------:R-:W-:Y:S01]  /*4740*/  DFMA R12, R10, R12, -R8 ;  /* 0x0000000c0a0c722b */ /* 0x000fe20000000808 */
[C---:B-1----:R-:W-:Y:S01]  /*4750*/  VIADD R17, R0.reuse, 0xc ;  /* 0x0000000c00117836 */ /* 0x042fe20000000000 */
[----:B------:R1:W3:Y:S06]  /*4760*/  I2F.F64.U32 R8, R14 ;  /* 0x0000000e00087312 */ /* 0x0002ec0000201800 */
[----:B------:R-:W-:Y:S02]  /*4770*/  DFMA R4, R12, R4, -R10 ;  /* 0x000000040c04722b */ /* 0x000fe4000000080a */
[-C--:B--2---:R-:W-:Y:S01]  /*4780*/  DMUL R6, R6, R2.reuse ;  /* 0x0000000206067228 */ /* 0x084fe20000000000 */
[----:B------:R2:W4:Y:S01]  /*4790*/  I2F.F64.U32 R10, R15 ;  /* 0x0000000f000a7312 */ /* 0x0005220000201800 */
[----:B-1----:R-:W-:Y:S01]  /*47a0*/  VIADD R14, R0, 0xb ;  /* 0x0000000b000e7836 */ /* 0x002fe20000000000 */
[----:B---3--:R-:W-:-:S05]  /*47b0*/  DMUL R8, R8, R2 ;  /* 0x0000000208087228 */ /* 0x008fca0000000000 */
[----:B------:R-:W-:Y:S01]  /*47c0*/  DFMA R6, R4, R6, -R12 ;  /* 0x000000060406722b */ /* 0x000fe2000000080c */
[----:B--2---:R-:W-:Y:S01]  /*47d0*/  VIADD R15, R0, 0xd ;  /* 0x0000000d000f7836 */ /* 0x004fe20000000000 */
[----:B------:R1:W2:Y:S01]  /*47e0*/  I2F.F64.U32 R12, R16 ;  /* 0x00000010000c7312 */ /* 0x0002a20000201800 */
[----:B----4-:R-:W-:-:S05]  /*47f0*/  DMUL R10, R10, R2 ;  /* 0x000000020a0a7228 */ /* 0x010fca0000000000 */
[----:B------:R-:W-:Y:S01]  /*4800*/  DFMA R8, R6, R8, -R4 ;  /* 0x000000080608722b */ /* 0x000fe20000000804 */
[C---:B-1----:R-:W-:Y:S01]  /*4810*/  VIADD R16, R0.reuse, 0xf ;  /* 0x0000000f00107836 */ /* 0x042fe20000000000 */
[----:B------:R1:W3:Y:S06]  /*4820*/  I2F.F64.U32 R4, R14 ;  /* 0x0000000e00047312 */ /* 0x0002ec0000201800 */
[----:B------:R-:W-:Y:S02]  /*4830*/  DFMA R10, R8, R10, -R6 ;  /* 0x0000000a080a722b */ /* 0x000fe40000000806 */
[-C--:B--2---:R-:W-:Y:S01]  /*4840*/  DMUL R12, R12, R2.reuse ;  /* 0x000000020c0c7228 */ /* 0x084fe20000000000 */
[----:B------:R-:W2:Y:S01]  /*4850*/  I2F.F64.U32 R6, R17 ;  /* 0x0000001100067312 */ /* 0x000ea20000201800 */
[C---:B-1----:R-:W-:Y:S01]  /*4860*/  IADD3 R14, PT, PT, R0.reuse, 0xe, RZ ;  /* 0x0000000e000e7810 */ /* 0x042fe20007ffe0ff */
[----:B------:R-:W-:Y:S01]  /*4870*/  VIADD R0, R0, 0x10 ;  /* 0x0000001000007836 */ /* 0x000fe20000000000 */
[----:B---3--:R-:W-:-:S04]  /*4880*/  DMUL R4, R4, R2 ;  /* 0x0000000204047228 */ /* 0x008fc80000000000 */
[----:B------:R-:W-:Y:S01]  /*4890*/  ISETP.GE.AND P1, PT, R0, UR5, PT ;  /* 0x0000000500007c0c */ /* 0x000fe2000bf26270 */
[----:B------:R-:W-:Y:S01]  /*48a0*/  DFMA R12, R10, R12, -R8 ;  /* 0x0000000c0a0c722b */ /* 0x000fe20000000808 */
[----:B------:R-:W1:Y:S01]  /*48b0*/  I2F.F64.U32 R8, R15 ;  /* 0x0000000f00087312 */ /* 0x000e620000201800 */
[----:B--2---:R-:W-:-:S06]  /*48c0*/  DMUL R6, R6, R2 ;  /* 0x0000000206067228 */ /* 0x004fcc0000000000 */
[----:B------:R-:W-:Y:S01]  /*48d0*/  DFMA R4, R12, R4, -R10 ;  /* 0x000000040c04722b */ /* 0x000fe2000000080a */
[----:B------:R-:W2:Y:S07]  /*48e0*/  I2F.F64.U32 R10, R14 ;  /* 0x0000000e000a7312 */ /* 0x000eae0000201800 */
[----:B------:R-:W-:Y:S02]  /*48f0*/  DFMA R6, R4, R6, -R12 ;  /* 0x000000060406722b */ /* 0x000fe4000000080c */
[-C--:B-1----:R-:W-:Y:S01]  /*4900*/  DMUL R8, R8, R2.reuse ;  /* 0x0000000208087228 */ /* 0x082fe20000000000 */
[----:B------:R-:W1:Y:S01]  /*4910*/  I2F.F64.U32 R12, R16 ;  /* 0x00000010000c7312 */ /* 0x000e620000201800 */
[----:B--2---:R-:W-:-:S06]  /*4920*/  DMUL R10, R10, R2 ;  /* 0x000000020a0a7228 */ /* 0x004fcc0000000000 */
[----:B------:R-:W-:Y:S01]  /*4930*/  DFMA R8, R6, R8, -R4 ;  /* 0x000000080608722b */ /* 0x000fe20000000804 */
[----:B------:R-:W2:Y:S01]  /*4940*/  I2F.F64.U32 R4, R0 ;  /* 0x0000000000047312 */ /* 0x000ea20000201800 */
[----:B-1----:R-:W-:-:S06]  /*4950*/  DMUL R12, R12, R2 ;  /* 0x000000020c0c7228 */ /* 0x002fcc0000000000 */
[----:B------:R-:W-:Y:S02]  /*4960*/  DFMA R10, R8, R10, -R6 ;  /* 0x0000000a080a722b */ /* 0x000fe40000000806 */
[----:B--2---:R-:W-:-:S06]  /*4970*/  DMUL R4, R4, R2 ;  /* 0x0000000204047228 */ /* 0x004fcc0000000000 */
[----:B------:R-:W-:-:S08]  /*4980*/  DFMA R14, R10, R12, -R8 ;  /* 0x0000000c0a0e722b */ /* 0x000fd00000000808 */
[----:B------:R-:W-:Y:S01]  /*4990*/  DFMA R12, R14, R4, -R10 ;  /* 0x000000040e0c722b */ /* 0x000fe2000000080a */
[----:B------:R-:W-:Y:S10]  /*49a0*/  @!P1 BRA `(.L_x_267) ;  /* 0xfffffff800f89947 */ /* 0x000ff4000383ffff */
.L_x_266:
[----:B------:R-:W-:-:S04]  /*49b0*/  IADD3 R4, PT, PT, -R0, UR4, RZ ;  /* 0x0000000400047c10 */ /* 0x000fc8000fffe1ff */
[----:B------:R-:W-:-:S13]  /*49c0*/  ISETP.GT.AND P1, PT, R4, 0x4, PT ;  /* 0x000000040400780c */ /* 0x000fda0003f24270 */
[----:B------:R-:W-:Y:S05]  /*49d0*/  @!P1 BRA `(.L_x_268) ;  /* 0x0000000000849947 */ /* 0x000fea0003800000 */
[C---:B------:R-:W-:Y:S01]  /*49e0*/  VIADD R16, R0.reuse, 0x1 ;  /* 0x0000000100107836 */ /* 0x040fe20000000000 */
[----:B------:R-:W-:Y:S01]  /*49f0*/  PLOP3.LUT P0, PT, PT, PT, PT, 0x8, 0x80 ;  /* 0x000000000080781c */ /* 0x000fe20003f0e170 */
        /* <DEDUP_REMOVED lines=12> */
[----:B------:R-:W2:Y:S01]  /*4ac0*/  I2F.F64.U32 R10, R14 ;  /* 0x0000000e000a7312 */ /* 0x000ea20000201800 */
[----:B------:R-:W-:Y:S01]  /*4ad0*/  VIADD R0, R0, 0x8 ;  /* 0x0000000800007836 */ /* 0x000fe20000000000 */
[----:B-1----:R-:W-:Y:S02]  /*4ae0*/  DMUL R8, R8, R2 ;  /* 0x0000000208087228 */ /* 0x002fe40000000000 */
[----:B------:R-:W-:-:S04]  /*4af0*/  DFMA R6, R4, R6, -R12 ;  /* 0x000000060406722b */ /* 0x000fc8000000080c */
[----:B------:R-:W1:Y:S04]  /*4b00*/  I2F.F64.U32 R12, R15 ;  /* 0x0000000f000c7312 */ /* 0x000e680000201800 */
[----:B------:R-:W-:Y:S02]  /*4b10*/  DFMA R8, R6, R8, -R4 ;  /* 0x000000080608722b */ /* 0x000fe40000000804 */
[----:B--2---:R-:W-:Y:S02]  /*4b20*/  DMUL R10, R10, R2 ;  /* 0x000000020a0a7228 */ /* 0x004fe40000000000 */
[----:B------:R-:W2:Y:S06]  /*4b30*/  I2F.F64.U32 R4, R16 ;  /* 0x0000001000047312 */ /* 0x000eac0000201800 */
[----:B------:R-:W-:-:S02]  /*4b40*/  DFMA R10, R8, R10, -R6 ;  /* 0x0000000a080a722b */ /* 0x000fc40000000806 */
        /* <DEDUP_REMOVED lines=9> */
[----:B------:R-:W-:-:S11]  /*4be0*/  DFMA R12, R14, R8, -R4 ;  /* 0x000000080e0c722b */ /* 0x000fd60000000804 */
.L_x_268:
[----:B------:R-:W-:-:S13]  /*4bf0*/  ISETP.EQ.AND P1, PT, R0, UR4, PT ;  /* 0x0000000400007c0c */ /* 0x000fda000bf22270 */
[----:B------:R-:W-:Y:S05]  /*4c00*/  @!P0 BRA P1, `(.L_x_269) ;  /* 0x0000000000488947 */ /* 0x000fea0000800000 */
.L_x_265:
[C---:B------:R-:W-:Y:S02]  /*4c10*/  VIADD R16, R0.reuse, 0x1 ;  /* 0x0000000100107836 */ /* 0x040fe40000000000 */
[C---:B------:R-:W-:Y:S02]  /*4c20*/  VIADD R17, R0.reuse, 0x2 ;  /* 0x0000000200117836 */ /* 0x040fe40000000000 */
[----:B------:R-:W1:Y:S01]  /*4c30*/  I2F.F64.U32 R4, R16 ;  /* 0x0000001000047312 */ /* 0x000e620000201800 */
[C---:B------:R-:W-:Y:S01]  /*4c40*/  VIADD R18, R0.reuse, 0x3 ;  /* 0x0000000300127836 */ /* 0x040fe20000000000 */
[----:B------:R-:W-:-:S04]  /*4c50*/  IADD3 R0, PT, PT, R0, 0x4, RZ ;  /* 0x0000000400007810 */ /* 0x000fc80007ffe0ff */
[----:B------:R-:W-:Y:S02]  /*4c60*/  ISETP.NE.AND P0, PT, R0, UR4, PT ;  /* 0x0000000400007c0c */ /* 0x000fe4000bf05270 */
[----:B------:R-:W2:Y:S01]  /*4c70*/  I2F.F64.U32 R6, R17 ;  /* 0x0000001100067312 */ /* 0x000ea20000201800 */
[----:B-1----:R-:W-:-:S07]  /*4c80*/  DMUL R4, R4, R2 ;  /* 0x0000000204047228 */ /* 0x002fce0000000000 */
[----:B------:R-:W1:Y:S01]  /*4c90*/  I2F.F64.U32 R8, R18 ;  /* 0x0000001200087312 */ /* 0x000e620000201800 */
[----:B------:R-:W-:-:S07]  /*4ca0*/  DFMA R4, R4, R12, -R14 ;  /* 0x0000000c0404722b */ /* 0x000fce000000080e */
[----:B------:R-:W3:Y:S01]  /*4cb0*/  I2F.F64.U32 R10, R0 ;  /* 0x00000000000a7312 */ /* 0x000ee20000201800 */
[-C--:B--2---:R-:W-:Y:S02]  /*4cc0*/  DMUL R6, R6, R2.reuse ;  /* 0x0000000206067228 */ /* 0x084fe40000000000 */
[----:B-1----:R-:W-:-:S06]  /*4cd0*/  DMUL R8, R8, R2 ;  /* 0x0000000208087228 */ /* 0x002fcc0000000000 */
[----:B------:R-:W-:Y:S02]  /*4ce0*/  DFMA R6, R4, R6, -R12 ;  /* 0x000000060406722b */ /* 0x000fe4000000080c */
[----:B---3--:R-:W-:-:S06]  /*4cf0*/  DMUL R10, R10, R2 ;  /* 0x000000020a0a7228 */ /* 0x008fcc0000000000 */
[----:B------:R-:W-:-:S08]  /*4d00*/  DFMA R14, R6, R8, -R4 ;  /* 0x00000008060e722b */ /* 0x000fd00000000804 */
[----:B------:R-:W-:Y:S01]  /*4d10*/  DFMA R12, R14, R10, -R6 ;  /* 0x0000000a0e0c722b */ /* 0x000fe20000000806 */
[----:B------:R-:W-:Y:S10]  /*4d20*/  @P0 BRA `(.L_x_265) ;  /* 0xfffffffc00b80947 */ /* 0x000ff4000383ffff */
.L_x_269:
[----:B------:R-:W-:-:S07]  /*4d30*/  VIADD R0, R0, 0x1 ;  /* 0x0000000100007836 */ /* 0x000fce0000000000 */
.L_x_264:
[----:B------:R-:W-:-:S09]  /*4d40*/  UISETP.NE.AND UP0, UPT, UR6, URZ, UPT ;  /* 0x000000ff0600728c */ /* 0x000fd2000bf05270 */
[----:B------:R-:W-:Y:S05]  /*4d50*/  BRA.U !UP0, `(.L_x_239) ;  /* 0x0000002108f47547 */ /* 0x000fea000b800000 */
[----:B------:R-:W-:-:S12]  /*4d60*/  UIADD3 UR6, UPT, UPT, -UR6, URZ, URZ ;  /* 0x000000ff06067290 */ /* 0x000fd8000fffe1ff */
.L_x_270:
[----:B------:R1:W2:Y:S01]  /*4d70*/  I2F.F64.U32 R4, R0 ;  /* 0x0000000000047312 */ /* 0x0002a20000201800 */
[----:B------:R-:W-:Y:S01]  /*4d80*/  UIADD3 UR6, UPT, UPT, UR6, 0x1, URZ ;  /* 0x0000000106067890 */ /* 0x000fe2000fffe0ff */
[----:B------:R-:W-:Y:S02]  /*4d90*/  IMAD.MOV.U32 R6, RZ, RZ, R12 ;  /* 0x000000ffff067224 */ /* 0x000fe400078e000c */
[----:B------:R-:W-:Y:S01]  /*4da0*/  IMAD.MOV.U32 R7, RZ, RZ, R13 ;  /* 0x000000ffff077224 */ /* 0x000fe200078e000d */
[----:B------:R-:W-:Y:S01]  /*4db0*/  UISETP.NE.AND UP0, UPT, UR6, URZ, UPT ;  /* 0x000000ff0600728c */ /* 0x000fe2000bf05270 */
[----:B-1----:R-:W-:Y:S01]  /*4dc0*/  VIADD R0, R0, 0x1 ;  /* 0x0000000100007836 */ /* 0x002fe20000000000 */
[----:B--2---:R-:W-:-:S08]  /*4dd0*/  DMUL R4, R4, R2 ;  /* 0x0000000204047228 */ /* 0x004fd00000000000 */
[----:B------:R-:W-:Y:S01]  /*4de0*/  DFMA R12, R4, R12, -R14 ;  /* 0x0000000c040c722b */ /* 0x000fe2000000080e */
[----:B------:R-:W-:Y:S02]  /*4df0*/  IMAD.MOV.U32 R14, RZ, RZ, R6 ;  /* 0x000000ffff0e7224 */ /* 0x000fe400078e0006 */
[----:B------:R-:W-:Y:S01]  /*4e00*/  IMAD.MOV.U32 R15, RZ, RZ, R7 ;  /* 0x000000ffff0f7224 */ /* 0x000fe200078e0007 */
[----:B------:R-:W-:Y:S07]  /*4e10*/  BRA.U UP0, `(.L_x_270) ;  /* 0xfffffffd00d47547 */ /* 0x000fee000b83ffff */
[----:B------:R-:W-:Y:S05]  /*4e20*/  BRA `(.L_x_239) ;  /* 0x0000002000c07947 */ /* 0x000fea0003800000 */
.L_x_246:
        /* <DEDUP_REMOVED lines=22> */
.L_x_271:
[----:B------:R-:W1:Y:S01]  /*4f90*/  LDCU UR4, c[0x0][0x388] ;  /* 0x00007100ff0477ac */ /* 0x000e620008000800 */
[----:B------:R-:W-:Y:S01]  /*4fa0*/  IMAD.MOV.U32 R10, RZ, RZ, 0x0 ;  /* 0x00000000ff0a7424 */ /* 0x000fe200078e00ff */
[----:B------:R-:W-:Y:S01]  /*4fb0*/  MOV R11, 0x3fd80000 ;  /* 0x3fd80000000b7802 */ /* 0x000fe20000000f00 */
[----:B-1----:R-:W-:-:S09]  /*4fc0*/  UIMAD UR4, UR4, 0x3c, URZ ;  /* 0x0000003c040478a4 */ /* 0x002fd2000f8e02ff */
[----:B------:R-:W1:Y:S08]  /*4fd0*/  I2F.F64.U32 R4, UR4 ;  /* 0x0000000400047d12 */ /* 0x000e700008201800 */
[----:B-1----:R-:W1:Y:S01]  /*4fe0*/  MUFU.RSQ64H R7, R5 ;  /* 0x0000000500077308 */ /* 0x002e620000001c00 */
[----:B------:R-:W-:-:S05]  /*4ff0*/  VIADD R6, R5, 0xfcb00000 ;  /* 0xfcb0000005067836 */ /* 0x000fca0000000000 */
[----:B------:R-:W-:Y:S01]  /*5000*/  ISETP.GE.U32.AND P0, PT, R6, 0x7ca00000, PT ;  /* 0x7ca000000600780c */ /* 0x000fe20003f06070 */
[----:B-1----:R-:W-:-:S08]  /*5010*/  DMUL R8, R6, R6 ;  /* 0x0000000606087228 */ /* 0x002fd00000000000 */
[----:B------:R-:W-:-:S08]  /*5020*/  DFMA R8, R4, -R8, 1 ;  /* 0x3ff000000408742b */ /* 0x000fd00000000808 */
[----:B------:R-:W-:Y:S02]  /*5030*/  DFMA R10, R8, R10, 0.5 ;  /* 0x3fe00000080a742b */ /* 0x000fe4000000000a */
[----:B------:R-:W-:-:S08]  /*5040*/  DMUL R8, R6, R8 ;  /* 0x0000000806087228 */ /* 0x000fd00000000000 */
[----:B------:R-:W-:-:S08]  /*5050*/  DFMA R8, R10, R8, R6 ;  /* 0x000000080a08722b */ /* 0x000fd00000000006 */
[----:B------:R-:W-:Y:S02]  /*5060*/  DMUL R10, R4, R8 ;  /* 0x00000008040a7228 */ /* 0x000fe40000000000 */
[----:B------:R-:W-:Y:S02]  /*5070*/  VIADD R17, R9, 0xfff00000 ;  /* 0xfff0000009117836 */ /* 0x000fe40000000000 */
[----:B------:R-:W-:-:S04]  /*5080*/  IMAD.MOV.U32 R16, RZ, RZ, R8 ;  /* 0x000000ffff107224 */ /* 0x000fc800078e0008 */
[----:B------:R-:W-:-:S08]  /*5090*/  DFMA R12, R10, -R10, R4 ;  /* 0x8000000a0a0c722b */ /* 0x000fd00000000004 */
[----:B------:R-:W-:Y:S01]  /*50a0*/  DFMA R14, R12, R16, R10 ;  /* 0x000000100c0e722b */ /* 0x000fe2000000000a */
[----:B------:R-:W-:Y:S10]  /*50b0*/  @!P0 BRA `(.L_x_272) ;  /* 0x0000000000088947 */ /* 0x000ff40003800000 */
[----:B------:R-:W-:-:S07]  /*50c0*/  MOV R0, 0x50e0 ;  /* 0x000050e000007802 */ /* 0x000fce0000000f00 */
[----:B0-----:R-:W-:Y:S05]  /*50d0*/  CALL.REL.NOINC `($__internal_12_$__cuda_sm20_dsqrt_rn_f64_mediumpath_v1) ;  /* 0x0000002800107944 */ /* 0x001fea0003c00000 */
.L_x_272:
[----:B------:R-:W1:Y:S01]  /*50e0*/  LDCU UR4, c[0x0][0x388] ;  /* 0x00007100ff0477ac */ /* 0x000e620008000800 */
[----:B------:R-:W1:Y:S01]  /*50f0*/  F2I.F64.TRUNC R14, R14 ;  /* 0x0000000e000e7311 */ /* 0x000e62000030d100 */
[----:B------:R-:W-:Y:S02]  /*5100*/  IMAD.MOV.U32 R12, RZ, RZ, 0x0 ;  /* 0x00000000ff0c7424 */ /* 0x000fe400078e00ff */
[----:B------:R-:W-:Y:S02]  /*5110*/  IMAD.MOV.U32 R13, RZ, RZ, -0x80000000 ;  /* 0x80000000ff0d7424 */ /* 0x000fe400078e00ff */
[----:B-1----:R-:W-:-:S05]  /*5120*/  VIADD R16, R14, UR4 ;  /* 0x000000040e107c36 */ /* 0x002fca0008000000 */
[----:B------:R-:W-:-:S13]  /*5130*/  ISETP.GE.AND P0, PT, R16, 0x2, PT ;  /* 0x000000021000780c */ /* 0x000fda0003f06270 */
[----:B------:R-:W-:Y:S05]  /*5140*/  @!P0 BRA `(.L_x_239) ;  /* 0x0000001c00f88947 */ /* 0x000fea0003800000 */
[C---:B------:R-:W-:Y:S02]  /*5150*/  LOP3.LUT P1, RZ, R16.reuse, 0x2, RZ, 0xc0, !PT ;  /* 0x0000000210ff7812 */ /* 0x040fe4000782c0ff */
[----:B------:R-:W-:Y:S02]  /*5160*/  CS2R R4, SRZ ;  /* 0x0000000000047805 */ /* 0x000fe4000001ff00 */
[----:B------:R-:W-:Y:S01]  /*5170*/  LOP3.LUT R12, R16, 0x7ffffffe, RZ, 0xc0, !PT ;  /* 0x7ffffffe100c7812 */ /* 0x000fe200078ec0ff */
[----:B------:R-:W-:Y:S01]  /*5180*/  IMAD.MOV.U32 R6, RZ, RZ, 0x0 ;  /* 0x00000000ff067424 */ /* 0x000fe200078e00ff */
[----:B------:R-:W-:Y:S01]  /*5190*/  CS2R R8, SRZ ;  /* 0x0000000000087805 */ /* 0x000fe2000001ff00 */
[----:B------:R-:W-:Y:S01]  /*51a0*/  IMAD.MOV.U32 R7, RZ, RZ, 0x3ff00000 ;  /* 0x3ff00000ff077424 */ /* 0x000fe200078e00ff */
[----:B------:R-:W-:Y:S01]  /*51b0*/  CS2R R10, SRZ ;  /* 0x00000000000a7805 */ /* 0x000fe2000001ff00 */
[----:B------:R-:W-:-:S05]  /*51c0*/  VIADD R0, R12, 0xffffffff ;  /* 0xffffffff0c007836 */ /* 0x000fca0000000000 */
[----:B------:R-:W-:Y:S01]  /*51d0*/  ISETP.GE.U32.AND P0, PT, R0, 0x3, PT ;  /* 0x000000030000780c */ /* 0x000fe20003f06070 */
[----:B------:R-:W-:Y:S01]  /*51e0*/  IMAD.MOV.U32 R0, RZ, RZ, R12 ;  /* 0x000000ffff007224 */ /* 0x000fe200078e000c */
[----:B------:R-:W-:Y:S11]  /*51f0*/  @!P1 BRA `(.L_x_273) ;  /* 0x0000000000a89947 */ /* 0x000ff60003800000 */
[----:B------:R-:W-:Y:S01]  /*5200*/  LOP3.LUT R0, R16, 0xffff, RZ, 0xc0, !PT ;  /* 0x0000ffff10007812 */ /* 0x000fe200078ec0ff */
[----:B------:R-:W-:Y:S01]  /*5210*/  VIADD R18, R12, -UR4 ;  /* 0x800000040c127c36 */ /* 0x000fe20008000000 */
[----:B------:R-:W-:Y:S01]  /*5220*/  CS2R R4, SRZ ;  /* 0x0000000000047805 */ /* 0x000fe2000001ff00 */
[----:B------:R-:W-:Y:S01]  /*5230*/  IMAD.MOV.U32 R19, RZ, RZ, 0x1 ;  /* 0x00000001ff137424 */ /* 0x000fe200078e00ff */
[----:B------:R-:W-:Y:S01]  /*5240*/  SHF.R.U32.HI R0, RZ, 0x1, R0 ;  /* 0x00000001ff007819 */ /* 0x000fe20000011600 */
[----:B------:R-:W-:-:S04]  /*5250*/  IMAD.MOV.U32 R13, RZ, RZ, 0x3ff00000 ;  /* 0x3ff00000ff0d7424 */ /* 0x000fc800078e00ff */
[----:B------:R-:W-:Y:S02]  /*5260*/  IMAD.SHL.U32 R14, R0, 0x2, RZ ;  /* 0x00000002000e7824 */ /* 0x000fe400078e00ff */
[----:B------:R-:W-:Y:S01]  /*5270*/  IMAD.MOV.U32 R0, RZ, RZ, R12 ;  /* 0x000000ffff007224 */ /* 0x000fe200078e000c */
[----:B------:R-:W-:Y:S02]  /*5280*/  MOV R12, 0x0 ;  /* 0x00000000000c7802 */ /* 0x000fe40000000f00 */
[----:B------:R-:W-:-:S05]  /*5290*/  LOP3.LUT R14, R14, 0x2, RZ, 0xe2, !PT ;  /* 0x000000020e0e7812 */ /* 0x000fca00078ee2ff */
[----:B------:R-:W-:-:S07]  /*52a0*/  IMAD.MOV R14, RZ, RZ, -R14 ;  /* 0x000000ffff0e7224 */ /* 0x000fce00078e0a0e */
.L_x_274:
[----:B------:R1:W2:Y:S01]  /*52b0*/  I2F.F64.U32 R6, R0 ;  /* 0x0000000000067312 */ /* 0x0002a20000201800 */
[----:B------:R-:W-:Y:S01]  /*52c0*/  UMOV UR4, 0x26340000 ;  /* 0x2634000000047882 */ /* 0x000fe20000000000 */
[----:B------:R-:W-:Y:S01]  /*52d0*/  UMOV UR5, 0x430c6bf5 ;  /* 0x430c6bf500057882 */ /* 0x000fe20000000000 */
[----:B------:R-:W-:Y:S01]  /*52e0*/  ISETP.NE.AND P2, PT, R18, 0x1, PT ;  /* 0x000000011200780c */ /* 0x000fe20003f45270 */
[----:B------:R-:W-:Y:S02]  /*52f0*/  VIADD R14, R14, 0x1 ;  /* 0x000000010e0e7836 */ /* 0x000fe40000000000 */
[----:B------:R-:W-:Y:S02]  /*5300*/  VIADD R18, R18, 0xffffffff ;  /* 0xffffffff12127836 */ /* 0x000fe40000000000 */
[----:B-1----:R-:W-:Y:S01]  /*5310*/  VIADD R0, R0, 0xffffffff ;  /* 0xffffffff00007836 */ /* 0x002fe20000000000 */
[----:B--2---:R-:W-:-:S08]  /*5320*/  DMUL R6, R6, R2 ;  /* 0x0000000206067228 */ /* 0x004fd00000000000 */
[----:B------:R-:W-:-:S06]  /*5330*/  DFMA R6, R12, R6, -R10 ;  /* 0x000000060c06722b */ /* 0x000fcc000000080a */
[----:B------:R-:W1:Y:S08]  /*5340*/  F2F.F32.F64 R15, R6 ;  /* 0x00000006000f7310 */ /* 0x000e700000301000 */
[----:B-1----:R-:W1:Y:S02]  /*5350*/  F2F.F64.F32 R10, |R15| ;  /* 0x4000000f000a7310 */ /* 0x002e640000201800 */
[----:B-1----:R-:W-:-:S14]  /*5360*/  DSETP.GT.AND P1, PT, R10, UR4, PT ;  /* 0x000000040a007e2a */ /* 0x002fdc000bf24000 */
[----:B------:R-:W-:Y:S02]  /*5370*/  @P1 IMAD.MOV.U32 R16, RZ, RZ, -0x6118a9ea ;  /* 0x9ee75616ff101424 */ /* 0x000fe400078e00ff */
[----:B------:R-:W-:-:S06]  /*5380*/  @P1 IMAD.MOV.U32 R17, RZ, RZ, 0x3cd203af ;  /* 0x3cd203afff111424 */ /* 0x000fcc00078e00ff */
[-C--:B------:R-:W-:Y:S02]  /*5390*/  @P1 DMUL R6, R6, R16.reuse ;  /* 0x0000001006061228 */ /* 0x080fe40000000000 */
[-C--:B------:R-:W-:Y:S02]  /*53a0*/  @P1 DMUL R8, R8, R16.reuse ;  /* 0x0000001008081228 */ /* 0x080fe40000000000 */
[-C--:B------:R-:W-:Y:S02]  /*53b0*/  @P1 DMUL R4, R4, R16.reuse ;  /* 0x0000001004041228 */ /* 0x080fe40000000000 */
[----:B------:R-:W-:Y:S01]  /*53c0*/  @P1 DMUL R12, R12, R16 ;  /* 0x000000100c0c1228 */ /* 0x000fe20000000000 */
[C---:B------:R-:W-:Y:S01]  /*53d0*/  ISETP.NE.AND P1, PT, R19.reuse, 0x1, PT ;  /* 0x000000011300780c */ /* 0x040fe20003f25270 */
[----:B------:R-:W-:-:S04]  /*53e0*/  VIADD R19, R19, 0x1 ;  /* 0x0000000113137836 */ /* 0x000fc80000000000 */
[----:B------:R-:W-:Y:S01]  /*53f0*/  FSEL R8, R6, R8, !P2 ;  /* 0x0000000806087208 */ /* 0x000fe20005000000 */
[----:B------:R-:W-:Y:S01]  /*5400*/  DFMA R10, R6, 2, R4 ;  /* 0x40000000060a782b */ /* 0x000fe20000000004 */
[----:B------:R-:W-:Y:S02]  /*5410*/  FSEL R9, R7, R9, !P2 ;  /* 0x0000000907097208 */ /* 0x000fe40005000000 */
[----:B------:R-:W-:-:S07]  /*5420*/  ISETP.NE.AND P2, PT, R14, RZ, PT ;  /* 0x000000ff0e00720c */ /* 0x000fce0003f45270 */
[----:B------:R-:W-:Y:S01]  /*5430*/  FSEL R4, R4, R10, !P1 ;  /* 0x0000000a04047208 */ /* 0x000fe20004800000 */
[----:B------:R-:W-:Y:S01]  /*5440*/  IMAD.MOV.U32 R10, RZ, RZ, R12 ;  /* 0x000000ffff0a7224 */ /* 0x000fe200078e000c */
[----:B------:R-:W-:Y:S01]  /*5450*/  FSEL R5, R5, R11, !P1 ;  /* 0x0000000b05057208 */ /* 0x000fe20004800000 */
[----:B------:R-:W-:Y:S02]  /*5460*/  IMAD.MOV.U32 R11, RZ, RZ, R13 ;  /* 0x000000ffff0b7224 */ /* 0x000fe400078e000d */
[----:B------:R-:W-:Y:S02]  /*5470*/  IMAD.MOV.U32 R12, RZ, RZ, R6 ;  /* 0x000000ffff0c7224 */ /* 0x000fe400078e0006 */
[----:B------:R-:W-:Y:S01]  /*5480*/  IMAD.MOV.U32 R13, RZ, RZ, R7 ;  /* 0x000000ffff0d7224 */ /* 0x000fe200078e0007 */
[----:B------:R-:W-:Y:S06]  /*5490*/  @P2 BRA `(.L_x_274) ;  /* 0xfffffffc00842947 */ /* 0x000fec000383ffff */
.L_x_273:
[----:B------:R-:W-:Y:S05]  /*54a0*/  @!P0 BRA `(.L_x_275) ;  /* 0x00000004005c8947 */ /* 0x000fea0003800000 */
[----:B------:R-:W-:Y:S01]  /*54b0*/  LOP3.LUT R18, R0, 0x1, RZ, 0xc0, !PT ;  /* 0x0000000100127812 */ /* 0x000fe200078ec0ff */
[----:B------:R-:W1:Y:S03]  /*54c0*/  LDCU UR6, c[0x0][0x388] ;  /* 0x00007100ff0677ac */ /* 0x000e660008000800 */
[----:B------:R-:W-:-:S13]  /*54d0*/  ISETP.NE.AND P0, PT, R18, RZ, PT ;  /* 0x000000ff1200720c */ /* 0x000fda0003f05270 */
.L_x_276:
[----:B------:R-:W2:Y:S01]  /*54e0*/  I2F.F64.U32 R12, R0 ;  /* 0x00000000000c7312 */ /* 0x000ea20000201800 */
[----:B------:R-:W-:Y:S01]  /*54f0*/  UMOV UR4, 0x26340000 ;  /* 0x2634000000047882 */ /* 0x000fe20000000000 */
[----:B------:R-:W-:Y:S01]  /*5500*/  UMOV UR5, 0x430c6bf5 ;  /* 0x430c6bf500057882 */ /* 0x000fe20000000000 */
[----:B------:R-:W-:-:S05]  /*5510*/  VIADD R15, R0, 0xffffffff ;  /* 0xffffffff000f7836 */ /* 0x000fca0000000000 */
[----:B------:R-:W3:Y:S01]  /*5520*/  I2F.F64.U32 R16, R15 ;  /* 0x0000000f00107312 */ /* 0x000ee20000201800 */
[----:B--2---:R-:W-:-:S08]  /*5530*/  DMUL R12, R12, R2 ;  /* 0x000000020c0c7228 */ /* 0x004fd00000000000 */
[----:B------:R-:W-:Y:S02]  /*5540*/  DFMA R10, R6, R12, -R10 ;  /* 0x0000000c060a722b */ /* 0x000fe4000000080a */
[----:B---3--:R-:W-:-:S04]  /*5550*/  DMUL R16, R16, R2 ;  /* 0x0000000210107228 */ /* 0x008fc80000000000 */
[----:B------:R-:W2:Y:S08]  /*5560*/  F2F.F32.F64 R14, R10 ;  /* 0x0000000a000e7310 */ /* 0x000eb00000301000 */
[----:B--2---:R2:W3:Y:S02]  /*5570*/  F2F.F64.F32 R12, |R14| ;  /* 0x4000000e000c7310 */ /* 0x0044e40000201800 */
[----:B--2---:R-:W-:Y:S01]  /*5580*/  VIADD R14, R0, 0xfffffffe ;  /* 0xfffffffe000e7836 */ /* 0x004fe20000000000 */
[----:B---3--:R-:W-:-:S14]  /*5590*/  DSETP.GT.AND P1, PT, R12, UR4, PT ;  /* 0x000000040c007e2a */ /* 0x008fdc000bf24000 */
[----:B------:R-:W-:Y:S01]  /*55a0*/  @P1 MOV R12, 0x9ee75616 ;  /* 0x9ee75616000c1802 */ /* 0x000fe20000000f00 */
[----:B------:R-:W-:-:S06]  /*55b0*/  @P1 IMAD.MOV.U32 R13, RZ, RZ, 0x3cd203af ;  /* 0x3cd203afff0d1424 */ /* 0x000fcc00078e00ff */
[-C--:B------:R-:W-:Y:S02]  /*55c0*/  @P1 DMUL R10, R10, R12.reuse ;  /* 0x0000000c0a0a1228 */ /* 0x080fe40000000000 */
[-C--:B------:R-:W-:Y:S02]  /*55d0*/  @P1 DMUL R6, R6, R12.reuse ;  /* 0x0000000c06061228 */ /* 0x080fe40000000000 */
[-C--:B------:R-:W-:Y:S02]  /*55e0*/  @P1 DMUL R8, R8, R12.reuse ;  /* 0x0000000c08081228 */ /* 0x080fe40000000000 */
[----:B------:R-:W-:Y:S01]  /*55f0*/  @P1 DMUL R4, R4, R12 ;  /* 0x0000000c04041228 */ /* 0x000fe20000000000 */
[----:B-1----:R-:W-:Y:S01]  /*5600*/  ISETP.NE.AND P1, PT, R15, UR6, PT ;  /* 0x000000060f007c0c */ /* 0x002fe2000bf25270 */
[----:B------:R-:W-:Y:S02]  /*5610*/  VIADD R15, R0, 0xfffffffd ;  /* 0xfffffffd000f7836 */ /* 0x000fe40000000000 */
[----:B------:R-:W-:-:S04]  /*5620*/  DFMA R6, R10, R16, -R6 ;  /* 0x000000100a06722b */ /* 0x000fc80000000806 */
[----:B------:R-:W-:Y:S02]  /*5630*/  FSEL R8, R10, R8, !P1 ;  /* 0x000000080a087208 */ /* 0x000fe40004800000 */
[----:B------:R-:W1:Y:S01]  /*5640*/  F2F.F32.F64 R19, R6 ;  /* 0x0000000600137310 */ /* 0x000e620000301000 */
[----:B------:R-:W-:Y:S02]  /*5650*/  FSEL R9, R11, R9, !P1 ;  /* 0x000000090b097208 */ /* 0x000fe40004800000 */
[----:B------:R-:W-:-:S05]  /*5660*/  ISETP.NE.AND P1, PT, R18, RZ, PT ;  /* 0x000000ff1200720c */ /* 0x000fca0003f25270 */
[----:B-1----:R-:W1:Y:S02]  /*5670*/  F2F.F64.F32 R16, |R19| ;  /* 0x4000001300107310 */ /* 0x002e640000201800 */
[----:B-1----:R-:W-:-:S06]  /*5680*/  DSETP.GT.AND P3, PT, R16, UR4, PT ;  /* 0x0000000410007e2a */ /* 0x002fcc000bf64000 */
[----:B------:R-:W1:Y:S08]  /*5690*/  I2F.F64.U32 R16, R14 ;  /* 0x0000000e00107312 */ /* 0x000e700000201800 */
[----:B------:R-:W-:Y:S02]  /*56a0*/  @P3 IMAD.MOV.U32 R12, RZ, RZ, -0x6118a9ea ;  /* 0x9ee75616ff0c3424 */ /* 0x000fe400078e00ff */
[----:B------:R-:W-:Y:S01]  /*56b0*/  @P3 IMAD.MOV.U32 R13, RZ, RZ, 0x3cd203af ;  /* 0x3cd203afff0d3424 */ /* 0x000fe200078e00ff */
[----:B-1----:R-:W-:-:S02]  /*56c0*/  DMUL R20, R16, R2 ;  /* 0x0000000210147228 */ /* 0x002fc40000000000 */
[----:B------:R-:W-:-:S03]  /*56d0*/  DFMA R16, R10, 2, R4 ;  /* 0x400000000a10782b */ /* 0x000fc60000000004 */
[-C--:B------:R-:W-:Y:S02]  /*56e0*/  @P3 DMUL R6, R6, R12.reuse ;  /* 0x0000000c06063228 */ /* 0x080fe40000000000 */
[-C--:B------:R-:W-:Y:S02]  /*56f0*/  @P3 DMUL R10, R10, R12.reuse ;  /* 0x0000000c0a0a3228 */ /* 0x080fe40000000000 */
[----:B------:R-:W-:-:S03]  /*5700*/  @P3 DMUL R8, R8, R12 ;  /* 0x0000000c08083228 */ /* 0x000fc60000000000 */
[----:B------:R-:W-:Y:S02]  /*5710*/  FSEL R16, R4, R16, !P1 ;  /* 0x0000001004107208 */ /* 0x000fe40004800000 */
[----:B------:R-:W-:Y:S01]  /*5720*/  FSEL R17, R5, R17, !P1 ;  /* 0x0000001105117208 */ /* 0x000fe20004800000 */
[----:B------:R-:W-:-:S05]  /*5730*/  DFMA R10, R6, R20, -R10 ;  /* 0x00000014060a722b */ /* 0x000fca000000080a */
[----:B------:R-:W-:Y:S01]  /*5740*/  @P3 DMUL R16, R16, R12 ;  /* 0x0000000c10103228 */ /* 0x000fe20000000000 */
[----:B------:R-:W1:Y:S01]  /*5750*/  F2F.F32.F64 R19, R10 ;  /* 0x0000000a00137310 */ /* 0x000e620000301000 */
[----:B------:R-:W-:-:S04]  /*5760*/  ISETP.NE.AND P3, PT, R14, UR6, PT ;  /* 0x000000060e007c0c */ /* 0x000fc8000bf65270 */
[----:B------:R-:W-:Y:S02]  /*5770*/  FSEL R8, R6, R8, !P3 ;  /* 0x0000000806087208 */ /* 0x000fe40005800000 */
[----:B------:R-:W-:Y:S01]  /*5780*/  DFMA R12, R6, 2, R16 ;  /* 0x40000000060c782b */ /* 0x000fe20000000010 */
[----:B------:R-:W-:Y:S01]  /*5790*/  FSEL R9, R7, R9, !P3 ;  /* 0x0000000907097208 */ /* 0x000fe20005800000 */
[----:B-1----:R-:W1:Y:S08]  /*57a0*/  F2F.F64.F32 R20, |R19| ;  /* 0x4000001300147310 */ /* 0x002e700000201800 */
[----:B------:R-:W-:-:S02]  /*57b0*/  FSEL R12, R12, R16, !P1 ;  /* 0x000000100c0c7208 */ /* 0x000fc40004800000 */
[----:B------:R-:W-:Y:S01]  /*57c0*/  FSEL R13, R13, R17, !P1 ;  /* 0x000000110d0d7208 */ /* 0x000fe20004800000 */
[----:B-1----:R-:W-:Y:S01]  /*57d0*/  DSETP.GT.AND P2, PT, R20, UR4, PT ;  /* 0x0000000414007e2a */ /* 0x002fe2000bf44000 */
[----:B------:R-:W1:-:S13]  /*57e0*/  I2F.F64.U32 R20, R15 ;  /* 0x0000000f00147312 */ /* 0x000e5a0000201800 */
[----:B------:R-:W-:Y:S02]  /*57f0*/  @P2 IMAD.MOV.U32 R4, RZ, RZ, -0x6118a9ea ;  /* 0x9ee75616ff042424 */ /* 0x000fe400078e00ff */
[----:B------:R-:W-:Y:S01]  /*5800*/  @P2 IMAD.MOV.U32 R5, RZ, RZ, 0x3cd203af ;  /* 0x3cd203afff052424 */ /* 0x000fe200078e00ff */
[----:B-1----:R-:W-:-:S05]  /*5810*/  DMUL R20, R20, R2 ;  /* 0x0000000214147228 */ /* 0x002fca0000000000 */
[-C--:B------:R-:W-:Y:S02]  /*5820*/  @P2 DMUL R10, R10, R4.reuse ;  /* 0x000000040a0a2228 */ /* 0x080fe40000000000 */
[-C--:B------:R-:W-:Y:S02]  /*5830*/  @P2 DMUL R6, R6, R4.reuse ;  /* 0x0000000406062228 */ /* 0x080fe40000000000 */
[-C--:B------:R-:W-:Y:S02]  /*5840*/  @P2 DMUL R12, R12, R4.reuse ;  /* 0x000000040c0c2228 */ /* 0x080fe40000000000 */
[----:B------:R-:W-:Y:S01]  /*5850*/  @P2 DMUL R8, R8, R4 ;  /* 0x0000000408082228 */ /* 0x000fe20000000000 */
[----:B------:R-:W-:-:S03]  /*5860*/  ISETP.NE.AND P2, PT, R15, UR6, PT ;  /* 0x000000060f007c0c */ /* 0x000fc6000bf45270 */
[C---:B------:R-:W-:Y:S02]  /*5870*/  DFMA R6, R10.reuse, R20, -R6 ;  /* 0x000000140a06722b */ /* 0x040fe40000000806 */
[----:B------:R-:W-:-:S04]  /*5880*/  DFMA R16, R10, 2, R12 ;  /* 0x400000000a10782b */ /* 0x000fc8000000000c */
[----:B------:R-:W1:Y:S01]  /*5890*/  F2F.F32.F64 R20, R6 ;  /* 0x0000000600147310 */ /* 0x000e620000301000 */
[----:B------:R-:W-:Y:S02]  /*58a0*/  FSEL R4, R10, R8, !P2 ;  /* 0x000000080a047208 */ /* 0x000fe40005000000 */
[----:B------:R-:W-:Y:S02]  /*58b0*/  FSEL R5, R11, R9, !P2 ;  /* 0x000000090b057208 */ /* 0x000fe40005000000 */
[----:B------:R-:W-:Y:S02]  /*58c0*/  ISETP.GT.AND P2, PT, R0, 0x4, PT ;  /* 0x000000040000780c */ /* 0x000fe40003f44270 */
[----:B------:R-:W-:Y:S01]  /*58d0*/  FSEL R12, R12, R16, !P1 ;  /* 0x000000100c0c7208 */ /* 0x000fe20004800000 */
[----:B------:R-:W-:Y:S01]  /*58e0*/  VIADD R16, R0, 0xfffffffc ;  /* 0xfffffffc00107836 */ /* 0x000fe20000000000 */
[----:B------:R-:W-:-:S03]  /*58f0*/  FSEL R13, R13, R17, !P1 ;  /* 0x000000110d0d7208 */ /* 0x000fc60004800000 */
[----:B------:R-:W-:Y:S01]  /*5900*/  IMAD.MOV.U32 R0, RZ, RZ, R16 ;  /* 0x000000ffff007224 */ /* 0x000fe200078e0010 */
[----:B------:R-:W-:Y:S01]  /*5910*/  ISETP.NE.AND P1, PT, R16, UR6, PT ;  /* 0x0000000610007c0c */ /* 0x000fe2000bf25270 */
[----:B-1----:R-:W1:Y:S02]  /*5920*/  F2F.F64.F32 R20, |R20| ;  /* 0x4000001400147310 */ /* 0x002e640000201800 */
[----:B-1----:R-:W-:-:S14]  /*5930*/  DSETP.GT.AND P3, PT, R20, UR4, PT ;  /* 0x0000000414007e2a */ /* 0x002fdc000bf64000 */
[----:B------:R-:W-:Y:S02]  /*5940*/  @P3 IMAD.MOV.U32 R14, RZ, RZ, -0x6118a9ea ;  /* 0x9ee75616ff0e3424 */ /* 0x000fe400078e00ff */
[----:B------:R-:W-:-:S06]  /*5950*/  @P3 IMAD.MOV.U32 R15, RZ, RZ, 0x3cd203af ;  /* 0x3cd203afff0f3424 */ /* 0x000fcc00078e00ff */
[-C--:B------:R-:W-:Y:S02]  /*5960*/  @P3 DMUL R6, R6, R14.reuse ;  /* 0x0000000e06063228 */ /* 0x080fe40000000000 */
[-C--:B------:R-:W-:Y:S02]  /*5970*/  @P3 DMUL R12, R12, R14.reuse ;  /* 0x0000000e0c0c3228 */ /* 0x080fe40000000000 */
[-C--:B------:R-:W-:Y:S02]  /*5980*/  @P3 DMUL R4, R4, R14.reuse ;  /* 0x0000000e04043228 */ /* 0x080fe40000000000 */
[----:B------:R-:W-:-:S04]  /*5990*/  @P3 DMUL R10, R10, R14 ;  /* 0x0000000e0a0a3228 */ /* 0x000fc80000000000 */
[----:B------:R-:W-:-:S04]  /*59a0*/  DFMA R8, R6, 2, R12 ;  /* 0x400000000608782b */ /* 0x000fc8000000000c */
[----:B------:R-:W-:Y:S02]  /*59b0*/  FSEL R14, R6, R4, !P1 ;  /* 0x00000004060e7208 */ /* 0x000fe40004800000 */
[----:B------:R-:W-:-:S04]  /*59c0*/  FSEL R15, R7, R5, !P1 ;  /* 0x00000005070f7208 */ /* 0x000fc80004800000 */
[----:B------:R-:W-:Y:S01]  /*59d0*/  FSEL R4, R8, R12, !P0 ;  /* 0x0000000c08047208 */ /* 0x000fe20004000000 */
[----:B------:R-:W-:Y:S01]  /*59e0*/  IMAD.MOV.U32 R8, RZ, RZ, R14 ;  /* 0x000000ffff087224 */ /* 0x000fe200078e000e */
[----:B------:R-:W-:Y:S01]  /*59f0*/  FSEL R5, R9, R13, !P0 ;  /* 0x0000000d09057208 */ /* 0x000fe20004000000 */
[----:B------:R-:W-:Y:S01]  /*5a00*/  IMAD.MOV.U32 R9, RZ, RZ, R15 ;  /* 0x000000ffff097224 */ /* 0x000fe200078e000f */
[----:B------:R-:W-:Y:S06]  /*5a10*/  @P2 BRA `(.L_x_276) ;  /* 0xfffffff800b02947 */ /* 0x000fec000383ffff */
.L_x_275:
[----:B------:R-:W-:Y:S01]  /*5a20*/  DADD R4, -R6, R4 ;  /* 0x0000000006047229 */ /* 0x000fe20000000104 */
[----:B------:R-:W-:Y:S02]  /*5a30*/  MOV R2, 0x1 ;  /* 0x0000000100027802 */ /* 0x000fe40000000f00 */
[----:B------:R-:W-:-:S03]  /*5a40*/  FSETP.GEU.AND P1, PT, |R9|, 6.5827683646048100446e-37, PT ;  /* 0x036000000900780b */ /* 0x000fc60003f2e200 */
[----:B------:R-:W1:Y:S02]  /*5a50*/  MUFU.RCP64H R3, R5 ;  /* 0x0000000500037308 */ /* 0x000e640000001800 */
[----:B-1----:R-:W-:-:S08]  /*5a60*/  DFMA R6, -R4, R2, 1 ;  /* 0x3ff000000406742b */ /* 0x002fd00000000102 */
        /* <DEDUP_REMOVED lines=10> */
[----:B------:R-:W-:Y:S01]  /*5b10*/  IMAD.MOV.U32 R12, RZ, RZ, R8 ;  /* 0x000000ffff0c7224 */ /* 0x000fe200078e0008 */
[----:B------:R-:W-:Y:S01]  /*5b20*/  MOV R0, 0x5b50 ;  /* 0x00005b5000007802 */ /* 0x000fe20000000f00 */
[----:B------:R-:W-:-:S07]  /*5b30*/  IMAD.MOV.U32 R13, RZ, RZ, R9 ;  /* 0x000000ffff0d7224 */ /* 0x000fce00078e0009 */
[----:B0-----:R-:W-:Y:S05]  /*5b40*/  CALL.REL.NOINC `($__internal_10_$__cuda_sm20_div_rn_f64_full) ;  /* 0x0000001400847944 */ /* 0x001fea0003c00000 */
[----:B------:R-:W-:Y:S05]  /*5b50*/  BRA `(.L_x_239) ;  /* 0x0000001400747947 */ /* 0x000fea0003800000 */
.L_x_236:
        /* <DEDUP_REMOVED lines=52> */
.L_x_277:
        /* <DEDUP_REMOVED lines=59> */
.L_x_279:
        /* <DEDUP_REMOVED lines=59> */
.L_x_280:
[----:B------:R-:W-:Y:S01]  /*6600*/  DSETP.NEU.AND P0, PT, |R2|, +INF , PT ;  /* 0x7ff000000200742a */ /* 0x000fe20003f0d200 */
[----:B------:R-:W-:-:S13]  /*6610*/  CS2R R6, SRZ ;  /* 0x0000000000067805 */ /* 0x000fda000001ff00 */
[----:B------:R-:W-:Y:S05]  /*6620*/  @!P0 BRA `(.L_x_278) ;  /* 0x0000000800948947 */ /* 0x000fea0003800000 */
        /* <DEDUP_REMOVED lines=8> */
[----:B------:R-:W1:Y:S02]  /*66b0*/  MUFU.RCP64H R7, R7 ;  /* 0x0000000700077308 */ /* 0x000e640000001800 */
[----:B-1----:R-:W-:-:S08]  /*66c0*/  DFMA R4, R6, -|R2|, 1 ;  /* 0x3ff000000604742b */ /* 0x002fd00000000c02 */
        /* <DEDUP_REMOVED lines=38> */
[----:B------:R-:W1:Y:S01]  /*6930*/  F2I.F64 R8, R8 ;  /* 0x0000000800087311 */ /* 0x000e620000301100 */
        /* <DEDUP_REMOVED lines=29> */
[----:B0-----:R-:W-:Y:S05]  /*6b10*/  CALL.REL.NOINC `($_Z3_jnPdid$__internal_trig_reduction_slowpathd) ;  /* 0x0000001000247944 */ /* 0x001fea0003c00000 */
.L_x_281:
        /* <DEDUP_REMOVED lines=32> */
[----:B------:R-:W-:-:S07]  /*6d20*/  IMAD.MOV.U32 R0, RZ, RZ, R8 ;  /* 0x000000ffff007224 */ /* 0x000fce00078e0008 */
.L_x_283:
[----:B------:R-:W-:-:S07]  /*6d30*/  VIADD R0, R0, 0x1 ;  /* 0x0000000100007836 */ /* 0x000fce0000000000 */
.L_x_282:
        /* <DEDUP_REMOVED lines=17> */
[----:B------:R-:W-:-:S08]  /*6e50*/  DFMA R12, R20, R12, R14 ;  /* 0x0000000c140c722b */ /* 0x000fd0000000000e */
[----:B---3--:R-:W-:Y:S02]  /*6e60*/  DFMA R12, R20, R12, R8 ;  /* 0x0000000c140c722b */ /* 0x008fe40000000008 */
[----:B0-----:R-:W-:-:S06]  /*6e70*/  DADD R8, -RZ, |R18| ;  /* 0x00000000ff087229 */ /* 0x001fcc0000000512 */
[----:B------:R-:W-:Y:S01]  /*6e80*/  DFMA R12, R20, R12, R10 ;  /* 0x0000000c140c722b */ /* 0x000fe2000000000a */
[----:B------:R-:W0:Y:S01]  /*6e90*/  MUFU.RSQ64H R11, R9 ;  /* 0x00000009000b7308 */ /* 0x000e220000001c00 */
[----:B------:R-:W-:Y:S02]  /*6ea0*/  IMAD.MOV.U32 R10, RZ, RZ, RZ ;  /* 0x000000ffff0a7224 */ /* 0x000fe400078e00ff */
[----:B------:R-:W-:-:S04]  /*6eb0*/  VIADD R14, R9, 0xfff00000 ;  /* 0xfff00000090e7836 */ /* 0x000fc80000000000 */
[----:B----4-:R-:W-:Y:S01]  /*6ec0*/  DFMA R4, R20, R12, R4 ;  /* 0x0000000c1404722b */ /* 0x010fe20000000004 */
[----:B------:R-:W-:Y:S01]  /*6ed0*/  IMAD.MOV.U32 R12, RZ, RZ, 0x0 ;  /* 0x00000000ff0c7424 */ /* 0x000fe200078e00ff */
[----:B------:R-:W-:Y:S01]  /*6ee0*/  ISETP.GE.U32.AND P1, PT, R14, 0x7fe00000, PT ;  /* 0x7fe000000e00780c */ /* 0x000fe20003f26070 */
[----:B------:R-:W-:-:S05]  /*6ef0*/  IMAD.MOV.U32 R13, RZ, RZ, 0x3fd80000 ;  /* 0x3fd80000ff0d7424 */ /* 0x000fca00078e00ff */
[----:B------:R-:W-:Y:S02]  /*6f00*/  DFMA R4, R20, R4, R6 ;  /* 0x000000041404722b */ /* 0x000fe40000000006 */
[----:B0-----:R-:W-:-:S06]  /*6f10*/  DMUL R6, R10, R10 ;  /* 0x0000000a0a067228 */ /* 0x001fcc0000000000 */
        /* <DEDUP_REMOVED lines=13> */
[----:B------:R-:W-:Y:S01]  /*6ff0*/  MOV R0, R8 ;  /* 0x0000000800007202 */ /* 0x000fe20000000f00 */
[----:B------:R-:W-:Y:S01]  /*7000*/  IMAD.MOV.U32 R5, RZ, RZ, R9 ;  /* 0x000000ffff057224 */ /* 0x000fe200078e0009 */
[----:B------:R-:W-:-:S07]  /*7010*/  MOV R4, 0x7030 ;  /* 0x0000703000047802 */ /* 0x000fce0000000f00 */
[----:B------:R-:W-:Y:S05]  /*7020*/  CALL.REL.NOINC `($__internal_11_$__cuda_sm20_drsqrt_f64_slowpath_v2) ;  /* 0x0000000400bc7944 */ /* 0x000fea0003c00000 */
.L_x_284:
[----:B------:R-:W-:Y:S01]  /*7030*/  UMOV UR4, 0x33d43651 ;  /* 0x33d4365100047882 */ /* 0x000fe20000000000 */
[----:B------:R-:W-:Y:S02]  /*7040*/  UMOV UR5, 0x3fe98845 ;  /* 0x3fe9884500057882 */ /* 0x000fe40000000000 */
[----:B------:R-:W-:-:S08]  /*7050*/  DMUL R10, R10, UR4 ;  /* 0x000000040a0a7c28 */ /* 0x000fd00008000000 */
[----:B------:R-:W-:-:S08]  /*7060*/  DMUL R2, R10, R2 ;  /* 0x000000020a027228 */ /* 0x000fd00000000000 */
[----:B------:R-:W-:-:S11]  /*7070*/  DMUL R6, R2, R6 ;  /* 0x0000000602067228 */ /* 0x000fd60000000000 */
.L_x_278:
[----:B------:R-:W1:Y:S01]  /*7080*/  LDC.64 R8, c[0x0][0x390] ;  /* 0x0000e400ff087b82 */ /* 0x000e620000000a00 */
[----:B------:R-:W-:Y:S01]  /*7090*/  DADD R2, -RZ, -R6 ;  /* 0x00000000ff027229 */ /* 0x000fe20000000906 */
[----:B------:R-:W-:Y:S01]  /*70a0*/  UMOV UR4, 0xfeebc2a0 ;  /* 0xfeebc2a000047882 */ /* 0x000fe20000000000 */
[----:B------:R-:W-:Y:S01]  /*70b0*/  UMOV UR5, 0x39b4484b ;  /* 0x39b4484b00057882 */ /* 0x000fe20000000000 */
[C---:B-1----:R-:W-:Y:S02]  /*70c0*/  DSETP.GEU.AND P0, PT, R8.reuse, RZ, PT ;  /* 0x000000ff0800722a */ /* 0x042fe40003f0e000 */
[C---:B------:R-:W-:Y:S02]  /*70d0*/  DMUL R4, R8.reuse, 0.5 ;  /* 0x3fe0000008047828 */ /* 0x040fe40000000000 */
[----:B------:R-:W-:-:S03]  /*70e0*/  DSETP.GEU.AND P1, PT, |R8|, UR4, PT ;  /* 0x0000000408007e2a */ /* 0x000fc6000bf2e200 */
[----:B------:R-:W-:Y:S02]  /*70f0*/  FSEL R13, R2, R6, !P0 ;  /* 0x00000006020d7208 */ /* 0x000fe40004000000 */
[----:B------:R-:W-:-:S03]  /*7100*/  FSEL R3, R3, R7, !P0 ;  /* 0x0000000703037208 */ /* 0x000fc60004000000 */
[----:B------:R-:W-:Y:S02]  /*7110*/  FSEL R12, R4, R13, !P1 ;  /* 0x0000000d040c7208 */ /* 0x000fe40004800000 */
[----:B------:R-:W-:-:S07]  /*7120*/  FSEL R13, R5, R3, !P1 ;  /* 0x00000003050d7208 */ /* 0x000fce0004800000 */
.L_x_239:
[----:B------:R-:W0:Y:S02]  /*7130*/  LDC.64 R2, c[0x0][0x380] ;  /* 0x0000e000ff027b82 */ /* 0x000e240000000a00 */
[----:B0-----:R-:W-:Y:S01]  /*7140*/  STG.E.64 desc[UR8][R2.64], R12 ;  /* 0x0000000c02007986 */ /* 0x001fe2000c101b08 */
[----:B------:R-:W-:Y:S05]  /*7150*/  EXIT ;  /* 0x000000000000794d */ /* 0x000fea0003800000 */
        .weak           $__internal_10_$__cuda_sm20_div_rn_f64_full
        .type           $__internal_10_$__cuda_sm20_div_rn_f64_full,@function
        .size           $__internal_10_$__cuda_sm20_div_rn_f64_full,($__internal_11_$__cuda_sm20_drsqrt_f64_slowpath_v2 - $__internal_10_$__cuda_sm20_div_rn_f64_full)
$__internal_10_$__cuda_sm20_div_rn_f64_full:
[C---:B------:R-:W-:Y:S01]  /*7160*/  FSETP.GEU.AND P0, PT, |R5|.reuse, 1.469367938527859385e-39, PT ;  /* 0x001000000500780b */ /* 0x040fe20003f0e200 */
[----:B------:R-:W-:Y:S01]  /*7170*/  IMAD.MOV.U32 R6, RZ, RZ, 0x1 ;  /* 0x00000001ff067424 */ /* 0x000fe200078e00ff */
[C---:B------:R-:W-:Y:S02]  /*7180*/  LOP3.LUT R2, R5.reuse, 0x800fffff, RZ, 0xc0, !PT ;  /* 0x800fffff05027812 */ /* 0x040fe400078ec0ff */
[----:B------:R-:W-:Y:S02]  /*7190*/  LOP3.LUT R18, R5, 0x7ff00000, RZ, 0xc0, !PT ;  /* 0x7ff0000005127812 */ /* 0x000fe400078ec0ff */
[----:B------:R-:W-:Y:S01]  /*71a0*/  LOP3.LUT R3, R2, 0x3ff00000, RZ, 0xfc, !PT ;  /* 0x3ff0000002037812 */ /* 0x000fe200078efcff */
[----:B------:R-:W-:-:S06]  /*71b0*/  IMAD.MOV.U32 R2, RZ, RZ, R4 ;  /* 0x000000ffff027224 */ /* 0x000fcc00078e0004 */
        /* <DEDUP_REMOVED lines=18> */
[----:B------:R-:W-:Y:S01]  /*72e0*/  LOP3.LUT R15, R5, 0x7ff00000, RZ, 0xc0, !PT ;  /* 0x7ff00000050f7812 */ /* 0x000fe200078ec0ff */
[----:B------:R-:W-:-:S03]  /*72f0*/  IMAD.MOV.U32 R14, RZ, RZ, RZ ;  /* 0x000000ffff0e7224 */ /* 0x000fc600078e00ff */
[----:B------:R-:W-:-:S04]  /*7300*/  ISETP.GE.U32.AND P1, PT, R12, R15, PT ;  /* 0x0000000f0c00720c */ /* 0x000fc80003f26070 */
[----:B------:R-:W-:-:S04]  /*7310*/  SEL R15, R13, 0x63400000, !P1 ;  /* 0x634000000d0f7807 */ /* 0x000fc80004800000 */
[----:B------:R-:W-:-:S04]  /*7320*/  LOP3.LUT R15, R15, 0x80000000, R7, 0xf8, !PT ;  /* 0x800000000f0f7812 */ /* 0x000fc800078ef807 */
[----:B------:R-:W-:-:S06]  /*7330*/  LOP3.LUT R15, R15, 0x100000, RZ, 0xfc, !PT ;  /* 0x001000000f0f7812 */ /* 0x000fcc00078efcff */
[----:B------:R-:W-:-:S10]  /*7340*/  DFMA R8, R8, 2, -R14 ;  /* 0x400000000808782b */ /* 0x000fd4000000080e */
[----:B------:R-:W-:-:S07]  /*7350*/  LOP3.LUT R19, R9, 0x7ff00000, RZ, 0xc0, !PT ;  /* 0x7ff0000009137812 */ /* 0x000fce00078ec0ff */
.L_x_285:
        /* <DEDUP_REMOVED lines=14> */
[----:B------:R-:W-:Y:S01]  /*7440*/  IMAD.IADD R14, R6, 0x1, -R13 ;  /* 0x00000001060e7824 */ /* 0x000fe200078e0a0d */
[----:B------:R-:W-:-:S03]  /*7450*/  MOV R6, RZ ;  /* 0x000000ff00067202 */ /* 0x000fc60000000f00 */
        /* <DEDUP_REMOVED lines=20> */
.L_x_286:
        /* <DEDUP_REMOVED lines=16> */
.L_x_289:
[----:B------:R-:W-:Y:S01]  /*76a0*/  LOP3.LUT R13, R5, 0x80000, RZ, 0xfc, !PT ;  /* 0x00080000050d7812 */ /* 0x000fe200078efcff */
[----:B------:R-:W-:Y:S01]  /*76b0*/  IMAD.MOV.U32 R12, RZ, RZ, R4 ;  /* 0x000000ffff0c7224 */ /* 0x000fe200078e0004 */
[----:B------:R-:W-:Y:S06]  /*76c0*/  BRA `(.L_x_287) ;  /* 0x0000000000087947 */ /* 0x000fec0003800000 */
.L_x_288:
[----:B------:R-:W-:Y:S01]  /*76d0*/  LOP3.LUT R13, R7, 0x80000, RZ, 0xfc, !PT ;  /* 0x00080000070d7812 */ /* 0x000fe200078efcff */
[----:B------:R-:W-:-:S07]  /*76e0*/  IMAD.MOV.U32 R12, RZ, RZ, R6 ;  /* 0x000000ffff0c7224 */ /* 0x000fce00078e0006 */
.L_x_287:
[----:B------:R-:W-:Y:S02]  /*76f0*/  IMAD.MOV.U32 R2, RZ, RZ, R0 ;  /* 0x000000ffff027224 */ /* 0x000fe400078e0000 */
[----:B------:R-:W-:-:S04]  /*7700*/  IMAD.MOV.U32 R3, RZ, RZ, 0x0 ;  /* 0x00000000ff037424 */ /* 0x000fc800078e00ff */
[----:B------:R-:W-:Y:S05]  /*7710*/  RET.REL.NODEC R2 `(_Z3_jnPdid) ;  /* 0xffffff8802387950 */ /* 0x000fea0003c3ffff */
        .weak           $__internal_11_$__cuda_sm20_drsqrt_f64_slowpath_v2
        .type           $__internal_11_$__cuda_sm20_drsqrt_f64_slowpath_v2,@function
        .size           $__internal_11_$__cuda_sm20_drsqrt_f64_slowpath_v2,($__internal_12_$__cuda_sm20_dsqrt_rn_f64_mediumpath_v1 - $__internal_11_$__cuda_sm20_drsqrt_f64_slowpath_v2)
$__internal_11_$__cuda_sm20_drsqrt_f64_slowpath_v2:
[----:B------:R-:W-:Y:S01]  /*7720*/  IMAD.MOV.U32 R8, RZ, RZ, R0 ;  /* 0x000000ffff087224 */ /* 0x000fe200078e0000 */
[----:B------:R-:W-:Y:S02]  /*7730*/  MOV R9, R5 ;  /* 0x0000000500097202 */ /* 0x000fe40000000f00 */
[----:B------:R-:W-:-:S04]  /*7740*/  LOP3.LUT R10, R5, 0x80000000, RZ, 0xc0, !PT ;  /* 0x80000000050a7812 */ /* 0x000fc800078ec0ff */
        /* <DEDUP_REMOVED lines=12> */
[----:B------:R-:W-:Y:S02]  /*7810*/  IMAD.MOV.U32 R10, RZ, RZ, 0x0 ;  /* 0x00000000ff0a7424 */ /* 0x000fe400078e00ff */
[----:B------:R-:W-:Y:S02]  /*7820*/  IMAD.MOV.U32 R8, RZ, RZ, RZ ;  /* 0x000000ffff087224 */ /* 0x000fe400078e00ff */
[----:B------:R-:W-:Y:S01]  /*7830*/  IMAD.MOV.U32 R11, RZ, RZ, 0x3fd80000 ;  /* 0x3fd80000ff0b7424 */ /* 0x000fe200078e00ff */
[----:B------:R-:W0:Y:S03]  /*7840*/  MUFU.RSQ64H R9, R19 ;  /* 0x0000001300097308 */ /* 0x000e260000001c00 */
[----:B0-----:R-:W-:-:S08]  /*7850*/  DMUL R16, R8, R8 ;  /* 0x0000000808107228 */ /* 0x001fd00000000000 */
[----:B------:R-:W-:-:S08]  /*7860*/  DFMA R16, R18, -R16, 1 ;  /* 0x3ff000001210742b */ /* 0x000fd00000000810 */
[----:B------:R-:W-:Y:S02]  /*7870*/  DFMA R10, R16, R10, 0.5 ;  /* 0x3fe00000100a742b */ /* 0x000fe4000000000a */
[----:B------:R-:W-:-:S08]  /*7880*/  DMUL R16, R8, R16 ;  /* 0x0000001008107228 */ /* 0x000fd00000000000 */
[----:B------:R-:W-:-:S08]  /*7890*/  DFMA R10, R10, R16, R8 ;  /* 0x000000100a0a722b */ /* 0x000fd00000000008 */
[----:B------:R-:W-:Y:S01]  /*78a0*/  DMUL R10, R10, 134217728 ;  /* 0x41a000000a0a7828 */ /* 0x000fe20000000000 */
[----:B------:R-:W-:Y:S10]  /*78b0*/  BRA `(.L_x_292) ;  /* 0x0000000000107947 */ /* 0x000ff40003800000 */
.L_x_291:
[----:B------:R-:W-:Y:S01]  /*78c0*/  DADD R10, R8, R8 ;  /* 0x00000000080a7229 */ /* 0x000fe20000000008 */
[----:B------:R-:W-:Y:S10]  /*78d0*/  BRA `(.L_x_292) ;  /* 0x0000000000087947 */ /* 0x000ff40003800000 */
.L_x_290:
[----:B------:R-:W-:Y:S01]  /*78e0*/  LOP3.LUT R11, R10, 0x7ff00000, RZ, 0xfc, !PT ;  /* 0x7ff000000a0b7812 */ /* 0x000fe200078efcff */
[----:B------:R-:W-:-:S07]  /*78f0*/  IMAD.MOV.U32 R10, RZ, RZ, RZ ;  /* 0x000000ffff0a7224 */ /* 0x000fce00078e00ff */
.L_x_292:
[----:B------:R-:W-:-:S04]  /*7900*/  IMAD.MOV.U32 R5, RZ, RZ, 0x0 ;  /* 0x00000000ff057424 */ /* 0x000fc800078e00ff */
[----:B------:R-:W-:Y:S05]  /*7910*/  RET.REL.NODEC R4 `(_Z3_jnPdid) ;  /* 0xffffff8404b87950 */ /* 0x000fea0003c3ffff */
        .weak           $__internal_12_$__cuda_sm20_dsqrt_rn_f64_mediumpath_v1
        .type           $__internal_12_$__cuda_sm20_dsqrt_rn_f64_mediumpath_v1,@function
        .size           $__internal_12_$__cuda_sm20_dsqrt_rn_f64_mediumpath_v1,($_Z3_jnPdid$__internal_trig_reduction_slowpathd - $__internal_12_$__cuda_sm20_dsqrt_rn_f64_mediumpath_v1)
$__internal_12_$__cuda_sm20_dsqrt_rn_f64_mediumpath_v1:
[----:B------:R-:W-:Y:S01]  /*7920*/  ISETP.GE.U32.AND P0, PT, R6, -0x3400000, PT ;  /* 0xfcc000000600780c */ /* 0x000fe20003f06070 */
[----:B------:R-:W-:-:S12]  /*7930*/  IMAD.MOV.U32 R9, RZ, RZ, R17 ;  /* 0x000000ffff097224 */ /* 0x000fd800078e0011 */
[----:B------:R-:W-:Y:S05]  /*7940*/  @!P0 BRA `(.L_x_293) ;  /* 0x0000000000208947 */ /* 0x000fea0003800000 */
[----:B------:R-:W-:-:S10]  /*7950*/  DFMA.RM R8, R12, R8, R10 ;  /* 0x000000080c08722b */ /* 0x000fd4000000400a */
[----:B------:R-:W-:-:S05]  /*7960*/  IADD3 R6, P0, PT, R8, 0x1, RZ ;  /* 0x0000000108067810 */ /* 0x000fca0007f1e0ff */
[----:B------:R-:W-:-:S06]  /*7970*/  IMAD.X R7, RZ, RZ, R9, P0 ;  /* 0x000000ffff077224 */ /* 0x000fcc00000e0609 */
[----:B------:R-:W-:-:S08]  /*7980*/  DFMA.RP R4, -R8, R6, R4 ;  /* 0x000000060804722b */ /* 0x000fd00000008104 */
[----:B------:R-:W-:-:S06]  /*7990*/  DSETP.GT.AND P0, PT, R4, RZ, PT ;  /* 0x000000ff0400722a */ /* 0x000fcc0003f04000 */
[----:B------:R-:W-:Y:S02]  /*79a0*/  FSEL R6, R6, R8, P0 ;  /* 0x0000000806067208 */ /* 0x000fe40000000000 */
[----:B------:R-:W-:Y:S01]  /*79b0*/  FSEL R7, R7, R9, P0 ;  /* 0x0000000907077208 */ /* 0x000fe20000000000 */
[----:B------:R-:W-:Y:S06]  /*79c0*/  BRA `(.L_x_294) ;  /* 0x0000000000647947 */ /* 0x000fec0003800000 */
.L_x_293:
[----:B------:R-:W-:-:S14]  /*79d0*/  DSETP.NE.AND P0, PT, R4, RZ, PT ;  /* 0x000000ff0400722a */ /* 0x000fdc0003f05000 */
[----:B------:R-:W-:Y:S05]  /*79e0*/  @!P0 BRA `(.L_x_295) ;  /* 0x0000000000588947 */ /* 0x000fea0003800000 */
[----:B------:R-:W-:-:S13]  /*79f0*/  ISETP.GE.AND P0, PT, R5, RZ, PT ;  /* 0x000000ff0500720c */ /* 0x000fda0003f06270 */
[----:B------:R-:W-:Y:S02]  /*7a00*/  @!P0 IMAD.MOV.U32 R6, RZ, RZ, 0x0 ;  /* 0x00000000ff068424 */ /* 0x000fe400078e00ff */
[----:B------:R-:W-:Y:S01]  /*7a10*/  @!P0 IMAD.MOV.U32 R7, RZ, RZ, -0x80000 ;  /* 0xfff80000ff078424 */ /* 0x000fe200078e00ff */
[----:B------:R-:W-:Y:S06]  /*7a20*/  @!P0 BRA `(.L_x_294) ;  /* 0x00000000004c8947 */ /* 0x000fec0003800000 */
[----:B------:R-:W-:-:S13]  /*7a30*/  ISETP.GT.AND P0, PT, R5, 0x7fefffff, PT ;  /* 0x7fefffff0500780c */ /* 0x000fda0003f04270 */
[----:B------:R-:W-:Y:S05]  /*7a40*/  @P0 BRA `(.L_x_295) ;  /* 0x0000000000400947 */ /* 0x000fea0003800000 */
[----:B------:R-:W-:Y:S01]  /*7a50*/  DMUL R4, R4, 8.11296384146066816958e+31 ;  /* 0x4690000004047828 */ /* 0x000fe20000000000 */
[----:B------:R-:W-:Y:S01]  /*7a60*/  IMAD.MOV.U32 R6, RZ, RZ, RZ ;  /* 0x000000ffff067224 */ /* 0x000fe200078e00ff */
[----:B------:R-:W-:Y:S01]  /*7a70*/  MOV R11, 0x3fd80000 ;  /* 0x3fd80000000b7802 */ /* 0x000fe20000000f00 */
[----:B------:R-:W-:-:S03]  /*7a80*/  IMAD.MOV.U32 R10, RZ, RZ, 0x0 ;  /* 0x00000000ff0a7424 */ /* 0x000fc600078e00ff */
[----:B------:R-:W0:Y:S02]  /*7a90*/  MUFU.RSQ64H R7, R5 ;  /* 0x0000000500077308 */ /* 0x000e240000001c00 */
[----:B0-----:R-:W-:-:S08]  /*7aa0*/  DMUL R8, R6, R6 ;  /* 0x0000000606087228 */ /* 0x001fd00000000000 */
[----:B------:R-:W-:-:S08]  /*7ab0*/  DFMA R8, R4, -R8, 1 ;  /* 0x3ff000000408742b */ /* 0x000fd00000000808 */
[----:B------:R-:W-:Y:S02]  /*7ac0*/  DFMA R10, R8, R10, 0.5 ;  /* 0x3fe00000080a742b */ /* 0x000fe4000000000a */
[----:B------:R-:W-:-:S08]  /*7ad0*/  DMUL R8, R6, R8 ;  /* 0x0000000806087228 */ /* 0x000fd00000000000 */
[----:B------:R-:W-:-:S08]  /*7ae0*/  DFMA R8, R10, R8, R6 ;  /* 0x000000080a08722b */ /* 0x000fd00000000006 */
[----:B------:R-:W-:Y:S02]  /*7af0*/  DMUL R6, R4, R8 ;  /* 0x0000000804067228 */ /* 0x000fe40000000000 */
[----:B------:R-:W-:-:S06]  /*7b00*/  VIADD R9, R9, 0xfff00000 ;  /* 0xfff0000009097836 */ /* 0x000fcc0000000000 */
[----:B------:R-:W-:-:S08]  /*7b10*/  DFMA R10, R6, -R6, R4 ;  /* 0x80000006060a722b */ /* 0x000fd00000000004 */
[----:B------:R-:W-:-:S10]  /*7b20*/  DFMA R6, R8, R10, R6 ;  /* 0x0000000a0806722b */ /* 0x000fd40000000006 */
[----:B------:R-:W-:Y:S01]  /*7b30*/  VIADD R7, R7, 0xfcb00000 ;  /* 0xfcb0000007077836 */ /* 0x000fe20000000000 */
[----:B------:R-:W-:Y:S06]  /*7b40*/  BRA `(.L_x_294) ;  /* 0x0000000000047947 */ /* 0x000fec0003800000 */
.L_x_295:
[----:B------:R-:W-:-:S11]  /*7b50*/  DADD R6, R4, R4 ;  /* 0x0000000004067229 */ /* 0x000fd60000000004 */
.L_x_294:
[----:B------:R-:W-:Y:S02]  /*7b60*/  IMAD.MOV.U32 R4, RZ, RZ, R0 ;  /* 0x000000ffff047224 */ /* 0x000fe400078e0000 */
[----:B------:R-:W-:Y:S02]  /*7b70*/  IMAD.MOV.U32 R5, RZ, RZ, 0x0 ;  /* 0x00000000ff057424 */ /* 0x000fe400078e00ff */
[----:B------:R-:W-:Y:S02]  /*7b80*/  IMAD.MOV.U32 R14, RZ, RZ, R6 ;  /* 0x000000ffff0e7224 */ /* 0x000fe400078e0006 */
[----:B------:R-:W-:Y:S01]  /*7b90*/  IMAD.MOV.U32 R15, RZ, RZ, R7 ;  /* 0x000000ffff0f7224 */ /* 0x000fe200078e0007 */
[----:B------:R-:W-:Y:S06]  /*7ba0*/  RET.REL.NODEC R4 `(_Z3_jnPdid) ;  /* 0xffffff8404147950 */ /* 0x000fec0003c3ffff */
        .type           $_Z3_jnPdid$__internal_trig_reduction_slowpathd,@function
        .size           $_Z3_jnPdid$__internal_trig_reduction_slowpathd,(.L_x_382 - $_Z3_jnPdid$__internal_trig_reduction_slowpathd)
$_Z3_jnPdid$__internal_trig_reduction_slowpathd:
[--C-:B------:R-:W-:Y:S01]  /*7bb0*/  SHF.R.U32.HI R4, RZ, 0x14, R5.reuse ;  /* 0x00000014ff047819 */ /* 0x100fe20000011605 */
[----:B------:R-:W-:Y:S02]  /*7bc0*/  IMAD.MOV.U32 R16, RZ, RZ, R6 ;  /* 0x000000ffff107224 */ /* 0x000fe400078e0006 */
[----:B------:R-:W-:Y:S01]  /*7bd0*/  IMAD.MOV.U32 R17, RZ, RZ, R5 ;  /* 0x000000ffff117224 */ /* 0x000fe200078e0005 */
[----:B------:R-:W-:Y:S01]  /*7be0*/  LOP3.LUT R7, R4, 0x7ff, RZ, 0xc0, !PT ;  /* 0x000007ff04077812 */ /* 0x000fe200078ec0ff */
[----:B------:R-:W-:-:S03]  /*7bf0*/  IMAD.MOV.U32 R10, RZ, RZ, RZ ;  /* 0x000000ffff0a7224 */ /* 0x000fc600078e00ff */
        /* <DEDUP_REMOVED lines=19> */
.L_x_298:
[----:B------:R-:W1:Y:S02]  /*7d30*/  LDC.64 R16, c[0x4][RZ] ;  /* 0x01000000ff107b82 */ /* 0x000e640000000a00 */
[----:B-1----:R-:W-:-:S05]  /*7d40*/  IMAD.WIDE R24, R20, 0x8, R16 ;  /* 0x0000000814187825 */ /* 0x002fca00078e0210 */
[----:B0-----:R-:W2:Y:S01]  /*7d50*/  LDG.E.64.CONSTANT R16, desc[UR6][R24.64] ;  /* 0x0000000618107981 */ /* 0x001ea2000c1e9b00 */
[----:B------:R-:W-:Y:S02]  /*7d60*/  VIADD R11, R11, 0x1 ;  /* 0x000000010b0b7836 */ /* 0x000fe40000000000 */
[----:B------:R-:W-:Y:S02]  /*7d70*/  VIADD R20, R20, 0x1 ;  /* 0x0000000114147836 */ /* 0x000fe40000000000 */
[----:B--2---:R-:W-:-:S04]  /*7d80*/  IMAD.WIDE.U32 R18, P2, R16, R9, R18 ;  /* 0x0000000910127225 */ /* 0x004fc80007840012 */
[CC--:B------:R-:W-:Y:S02]  /*7d90*/  IMAD R23, R16.reuse, R8.reuse, RZ ;  /* 0x0000000810177224 */ /* 0x0c0fe400078e02ff */
[----:B------:R-:W-:Y:S02]  /*7da0*/  IMAD R21, R17, R9, RZ ;  /* 0x0000000911157224 */ /* 0x000fe400078e02ff */
[----:B------:R-:W-:Y:S01]  /*7db0*/  IMAD.HI.U32 R16, R16, R8, RZ ;  /* 0x0000000810107227 */ /* 0x000fe200078e00ff */
[----:B------:R-:W-:-:S04]  /*7dc0*/  IADD3 R22, P0, PT, R23, R19, RZ ;  /* 0x0000001317167210 */ /* 0x000fc80007f1e0ff */
[----:B------:R-:W-:Y:S01]  /*7dd0*/  IADD3 R19, P1, PT, R21, R22, RZ ;  /* 0x0000001615137210 */ /* 0x000fe20007f3e0ff */
[----:B------:R-:W-:Y:S01]  /*7de0*/  IMAD.HI.U32 R22, R17, R9, RZ ;  /* 0x0000000911167227 */ /* 0x000fe200078e00ff */
[----:B------:R-:W-:-:S03]  /*7df0*/  IADD3.X R23, PT, PT, R16, RZ, RZ, P2, !PT ;  /* 0x000000ff10177210 */ /* 0x000fc600017fe4ff */
[----:B------:R-:W-:Y:S01]  /*7e00*/  IMAD.HI.U32 R16, R17, R8, RZ ;  /* 0x0000000811107227 */ /* 0x000fe200078e00ff */
[----:B------:R-:W-:-:S03]  /*7e10*/  IADD3.X R22, P0, PT, R22, R23, RZ, P0, !PT ;  /* 0x0000001716167210 */ /* 0x000fc6000071e4ff */
[----:B------:R-:W-:Y:S02]  /*7e20*/  IMAD R17, R17, R8, RZ ;  /* 0x0000000811117224 */ /* 0x000fe400078e02ff */
[----:B------:R-:W-:Y:S01]  /*7e30*/  IMAD.X R16, RZ, RZ, R16, P0 ;  /* 0x000000ffff107224 */ /* 0x000fe200000e0610 */
[----:B------:R-:W-:Y:S01]  /*7e40*/  ISETP.NE.AND P0, PT, R11, -0xf, PT ;  /* 0xfffffff10b00780c */ /* 0x000fe20003f05270 */
[C---:B------:R-:W-:Y:S01]  /*7e50*/  IMAD R21, R10.reuse, 0x8, R1 ;  /* 0x000000080a157824 */ /* 0x040fe200078e0201 */
[----:B------:R-:W-:Y:S01]  /*7e60*/  IADD3.X R22, P1, PT, R17, R22, RZ, P1, !PT ;  /* 0x0000001611167210 */ /* 0x000fe20000f3e4ff */
[----:B------:R-:W-:-:S03]  /*7e70*/  VIADD R10, R10, 0x1 ;  /* 0x000000010a0a7836 */ /* 0x000fc60000000000 */
[----:B------:R0:W-:Y:S01]  /*7e80*/  STL.64 [R21], R18 ;  /* 0x0000001215007387 */ /* 0x0001e20000100a00 */
[----:B------:R-:W-:Y:S02]  /*7e90*/  IMAD.X R23, RZ, RZ, R16, P1 ;  /* 0x000000ffff177224 */ /* 0x000fe400008e0610 */
[----:B0-----:R-:W-:Y:S02]  /*7ea0*/  IMAD.MOV.U32 R18, RZ, RZ, R22 ;  /* 0x000000ffff127224 */ /* 0x001fe400078e0016 */
[----:B------:R-:W-:Y:S02]  /*7eb0*/  IMAD.MOV.U32 R19, RZ, RZ, R23 ;  /* 0x000000ffff137224 */ /* 0x000fe400078e0017 */
[----:B------:R-:W-:Y:S05]  /*7ec0*/  @P0 BRA `(.L_x_298) ;  /* 0xfffffffc00980947 */ /* 0x000fea000383ffff */
[----:B------:R-:W-:-:S07]  /*7ed0*/  IMAD.MOV.U32 R20, RZ, RZ, R7 ;  /* 0x000000ffff147224 */ /* 0x000fce00078e0007 */
.L_x_297:
        /* <DEDUP_REMOVED lines=11> */
[----:B0-----:R-:W-:Y:S02]  /*7f90*/  @P0 SHF.R.U64 R17, R20, R11, R22 ;  /* 0x0000000b14110219 */ /* 0x001fe40000001216 */
[--C-:B------:R-:W-:Y:S02]  /*7fa0*/  @P0 SHF.R.U32.HI R4, RZ, 0x1, R9.reuse ;  /* 0x00000001ff040819 */ /* 0x100fe40000011609 */
[----:B------:R-:W-:-:S02]  /*7fb0*/  @P0 SHF.R.U64 R23, R8, 0x1, R9 ;  /* 0x0000000108170819 */ /* 0x000fc40000001209 */
[----:B------:R-:W-:Y:S02]  /*7fc0*/  @P0 SHF.L.U64.HI R10, R8, R21, R9 ;  /* 0x00000015080a0219 */ /* 0x000fe40000010209 */
[----:B------:R-:W-:Y:S02]  /*7fd0*/  @P0 SHF.R.U32.HI R19, RZ, R11, R22 ;  /* 0x0000000bff130219 */ /* 0x000fe40000011616 */
[----:B------:R-:W-:Y:S02]  /*7fe0*/  @P0 LOP3.LUT R8, R16, R17, RZ, 0xfc, !PT ;  /* 0x0000001110080212 */ /* 0x000fe400078efcff */
[----:B----4-:R-:W-:Y:S02]  /*7ff0*/  @P0 SHF.L.U32 R18, R6, R21, RZ ;  /* 0x0000001506120219 */ /* 0x010fe400000006ff */
[----:B------:R-:W-:Y:S02]  /*8000*/  @P0 SHF.R.U64 R23, R23, R11, R4 ;  /* 0x0000000b17170219 */ /* 0x000fe40000001204 */
[----:B------:R-:W-:-:S02]  /*8010*/  @P0 LOP3.LUT R9, R10, R19, RZ, 0xfc, !PT ;  /* 0x000000130a090212 */ /* 0x000fc400078efcff */
[----:B------:R-:W-:Y:S02]  /*8020*/  @P0 SHF.L.U64.HI R21, R6, R21, R7 ;  /* 0x0000001506150219 */ /* 0x000fe40000010207 */
[----:B------:R-:W-:Y:S01]  /*8030*/  @P0 SHF.R.U32.HI R4, RZ, R11, R4 ;  /* 0x0000000bff040219 */ /* 0x000fe20000011604 */
[----:B------:R-:W-:Y:S01]  /*8040*/  IMAD.SHL.U32 R11, R8, 0x4, RZ ;  /* 0x00000004080b7824 */ /* 0x000fe200078e00ff */
[----:B------:R-:W-:Y:S02]  /*8050*/  @P0 LOP3.LUT R6, R18, R23, RZ, 0xfc, !PT ;  /* 0x0000001712060212 */ /* 0x000fe400078efcff */
[----:B------:R-:W-:Y:S02]  /*8060*/  SHF.L.U64.HI R8, R8, 0x2, R9 ;  /* 0x0000000208087819 */ /* 0x000fe40000010209 */
[----:B------:R-:W-:Y:S02]  /*8070*/  SHF.L.W.U32.HI R19, R9, 0x2, R6 ;  /* 0x0000000209137819 */ /* 0x000fe40000010e06 */
[----:B------:R-:W-:-:S02]  /*8080*/  @P0 LOP3.LUT R7, R21, R4, RZ, 0xfc, !PT ;  /* 0x0000000415070212 */ /* 0x000fc400078efcff */
        /* <DEDUP_REMOVED lines=14> */
[----:B------:R-:W-:Y:S02]  /*8170*/  SEL R16, R19, R4, !P1 ;  /* 0x0000000413107207 */ /* 0x000fe40004800000 */
[----:B------:R-:W-:-:S04]  /*8180*/  @!P0 IADD3 R11, PT, PT, -R11, RZ, RZ ;  /* 0x000000ff0b0b8210 */ /* 0x000fc80007ffe1ff */
[----:B------:R-:W0:Y:S02]  /*8190*/  FLO.U32 R16, R16 ;  /* 0x0000001000107300 */ /* 0x000e2400000e0000 */
[C---:B0-----:R-:W-:Y:S02]  /*81a0*/  IADD3 R17, PT, PT, -R16.reuse, 0x1f, RZ ;  /* 0x0000001f10117810 */ /* 0x041fe40007ffe1ff */
[----:B------:R-:W-:-:S03]  /*81b0*/  IADD3 R6, PT, PT, -R16, 0x3f, RZ ;  /* 0x0000003f10067810 */ /* 0x000fc60007ffe1ff */
[----:B------:R-:W-:-:S05]  /*81c0*/  @P1 IMAD.MOV R6, RZ, RZ, R17 ;  /* 0x000000ffff061224 */ /* 0x000fca00078e0211 */
[----:B------:R-:W-:-:S13]  /*81d0*/  ISETP.NE.AND P1, PT, R6, RZ, PT ;  /* 0x000000ff0600720c */ /* 0x000fda0003f25270 */
[----:B------:R-:W-:Y:S05]  /*81e0*/  @!P1 BRA `(.L_x_299) ;  /* 0x0000000000289947 */ /* 0x000fea0003800000 */
[C---:B------:R-:W-:Y:S02]  /*81f0*/  LOP3.LUT R8, R6.reuse, 0x3f, RZ, 0xc0, !PT ;  /* 0x0000003f06087812 */ /* 0x040fe400078ec0ff */
[--C-:B------:R-:W-:Y:S02]  /*8200*/  SHF.R.U64 R16, R11, 0x1, R18.reuse ;  /* 0x000000010b107819 */ /* 0x100fe40000001212 */
        /* <DEDUP_REMOVED lines=8> */
.L_x_299:
[----:B------:R-:W-:-:S04]  /*8290*/  IMAD.WIDE.U32 R16, R19, 0x2168c235, RZ ;  /* 0x2168c23513107825 */ /* 0x000fc800078e00ff */
[----:B------:R-:W-:Y:S01]  /*82a0*/  IMAD.MOV.U32 R8, RZ, RZ, R17 ;  /* 0x000000ffff087224 */ /* 0x000fe200078e0011 */
[----:B------:R-:W-:Y:S01]  /*82b0*/  IADD3 RZ, P1, PT, R16, R16, RZ ;  /* 0x0000001010ff7210 */ /* 0x000fe20007f3e0ff */
[----:B------:R-:W-:Y:S02]  /*82c0*/  IMAD.MOV.U32 R9, RZ, RZ, RZ ;  /* 0x000000ffff097224 */ /* 0x000fe400078e00ff */
        /* <DEDUP_REMOVED lines=20> */
[----:B------:R-:W-:Y:S01]  /*8410*/  SHF.R.U64 R16, R16, 0xa, R9 ;  /* 0x0000000a10107819 */ /* 0x000fe20000001209 */
[----:B------:R-:W-:Y:S01]  /*8420*/  IMAD.SHL.U32 R4, R4, 0x100000, RZ ;  /* 0x0010000004047824 */ /* 0x000fe200078e00ff */
[----:B------:R-:W-:Y:S02]  /*8430*/  LEA.HI R10, R10, R11, RZ, 0x1 ;  /* 0x0000000b0a0a7211 */ /* 0x000fe400078f08ff */
[----:B------:R-:W-:Y:S02]  /*8440*/  IADD3 R16, P2, PT, R16, 0x1, RZ ;  /* 0x0000000110107810 */ /* 0x000fe40007f5e0ff */
[----:B------:R-:W-:Y:S01]  /*8450*/  @!P0 LOP3.LUT R5, R5, 0x80000000, RZ, 0x3c, !PT ;  /* 0x8000000005058812 */ /* 0x000fe200078e3cff */
[----:B------:R-:W-:Y:S01]  /*8460*/  @P1 IMAD.MOV R10, RZ, RZ, -R10 ;  /* 0x000000ffff0a1224 */ /* 0x000fe200078e0a0a */
[----:B------:R-:W-:-:S04]  /*8470*/  LEA.HI.X R9, R9, RZ, RZ, 0x16, P2 ;  /* 0x000000ff09097211 */ /* 0x000fc800010fb4ff */
[--C-:B------:R-:W-:Y:S02]  /*8480*/  SHF.R.U64 R16, R16, 0x1, R9.reuse ;  /* 0x0000000110107819 */ /* 0x100fe40000001209 */
[----:B------:R-:W-:Y:S02]  /*8490*/  SHF.R.U32.HI R7, RZ, 0x1, R9 ;  /* 0x00000001ff077819 */ /* 0x000fe40000011609 */
[----:B------:R-:W-:-:S04]  /*84a0*/  IADD3 R16, P2, P3, RZ, RZ, R16 ;  /* 0x000000ffff107210 */ /* 0x000fc80007b5e010 */
[----:B------:R-:W-:-:S04]  /*84b0*/  IADD3.X R4, PT, PT, R4, 0x3fe00000, R7, P2, P3 ;  /* 0x3fe0000004047810 */ /* 0x000fc800017e6407 */
[----:B------:R-:W-:-:S07]  /*84c0*/  LOP3.LUT R17, R4, R5, RZ, 0xfc, !PT ;  /* 0x0000000504117212 */ /* 0x000fce00078efcff */
.L_x_296:
[----:B------:R-:W-:Y:S02]  /*84d0*/  IMAD.MOV.U32 R4, RZ, RZ, R0 ;  /* 0x000000ffff047224 */ /* 0x000fe400078e0000 */
[----:B------:R-:W-:Y:S02]  /*84e0*/  IMAD.MOV.U32 R5, RZ, RZ, 0x0 ;  /* 0x00000000ff057424 */ /* 0x000fe400078e00ff */
[----:B------:R-:W-:Y:S02]  /*84f0*/  IMAD.MOV.U32 R8, RZ, RZ, R10 ;  /* 0x000000ffff087224 */ /* 0x000fe400078e000a */
[----:B------:R-:W-:Y:S05]  /*8500*/  RET.REL.NODEC R4 `(_Z3_jnPdid) ;  /* 0xffffff7804bc7950 */ /* 0x000fea0003c3ffff */
.L_x_300:
        /* <DEDUP_REMOVED lines=15> */
.L_x_382:


//--------------------- .text._Z3_j1Pdd           --------------------------
	.section	.text._Z3_j1Pdd,"ax",@progbits
	.align	128
        .global         _Z3_j1Pdd
        .type           _Z3_j1Pdd,@function
        .size           _Z3_j1Pdd,(.L_x_384 - _Z3_j1Pdd)
        .other          _Z3_j1Pdd,@"STO_CUDA_ENTRY STV_DEFAULT"
_Z3_j1Pdd:
.text._Z3_j1Pdd:
[----:B------:R-:W0:Y:S08]  /*0000*/  LDC R1, c[0x0][0x37c] ;  /* 0x0000df00ff017b82 */ /* 0x000e300000000800 */
[----:B------:R-:W1:Y:S01]  /*0010*/  LDC.64 R2, c[0x0][0x388] ;  /* 0x0000e200ff027b82 */ /* 0x000e620000000a00 */
[----:B------:R-:W-:Y:S01]  /*0020*/  UMOV UR6, 0xbad7b784 ;  /* 0xbad7b78400067882 */ /* 0x000fe20000000000 */
[----:B------:R-:W-:Y:S01]  /*0030*/  UMOV UR7, 0x400353aa ;  /* 0x400353aa00077882 */ /* 0x000fe20000000000 */
[----:B------:R-:W2:Y:S01]  /*0040*/  LDCU.64 UR4, c[0x0][0x358] ;  /* 0x00006b00ff0477ac */ /* 0x000ea20008000a00 */
[----:B0-----:R-:W-:Y:S01]  /*0050*/  VIADD R1, R1, 0xffffffd8 ;  /* 0xffffffd801017836 */ /* 0x001fe20000000000 */
[----:B-1----:R-:W-:-:S14]  /*0060*/  DSETP.GTU.AND P0, PT, |R2|, UR6, PT ;  /* 0x0000000602007e2a */ /* 0x002fdc000bf0c200 */
[----:B--2---:R-:W-:Y:S05]  /*0070*/  @P0 BRA `(.L_x_301) ;  /* 0x0000000000bc0947 */ /* 0x004fea0003800000 */
        /* <DEDUP_REMOVED lines=47> */
.L_x_301:
        /* <DEDUP_REMOVED lines=59> */
.L_x_303:
        /* <DEDUP_REMOVED lines=59> */
.L_x_304:
        /* <DEDUP_REMOVED lines=80> */
[----:B------:R-:W-:Y:S05]  /*0fd0*/  CALL.REL.NOINC `($_Z3_j1Pdd$__internal_trig_reduction_slowpathd) ;  /* 0x0000000800147944 */ /* 0x000fea0003c00000 */
[----:B------:R-:W-:Y:S02]  /*0fe0*/  IMAD.MOV.U32 R6, RZ, RZ, R2 ;  /* 0x000000ffff067224 */ /* 0x000fe400078e0002 */
[----:B------:R-:W-:-:S07]  /*0ff0*/  IMAD.MOV.U32 R7, RZ, RZ, R3 ;  /* 0x000000ffff077224 */ /* 0x000fce00078e0003 */
.L_x_305:
        /* <DEDUP_REMOVED lines=29> */
[----:B------:R-:W-:Y:S05]  /*11d0*/  CALL.REL.NOINC `($_Z3_j1Pdd$__internal_trig_reduction_slowpathd) ;  /* 0x0000000400947944 */ /* 0x000fea0003c00000 */
[----:B------:R-:W-:-:S07]  /*11e0*/  IMAD.MOV.U32 R0, RZ, RZ, R4 ;  /* 0x000000ffff007224 */ /* 0x000fce00078e0004 */
.L_x_307:
[----:B------:R-:W-:-:S07]  /*11f0*/  VIADD R0, R0, 0x1 ;  /* 0x0000000100007836 */ /* 0x000fce0000000000 */
.L_x_306:
        /* <DEDUP_REMOVED lines=18> */
[----:B------:R-:W-:Y:S02]  /*1320*/  IMAD.MOV.U32 R14, RZ, RZ, 0x0 ;  /* 0x00000000ff0e7424 */ /* 0x000fe400078e00ff */
[----:B------:R-:W-:-:S05]  /*1330*/  IMAD.MOV.U32 R15, RZ, RZ, 0x3fd80000 ;  /* 0x3fd80000ff0f7424 */ /* 0x000fca00078e00ff */
[----:B---3--:R-:W-:Y:S02]  /*1340*/  DFMA R12, R20, R12, R8 ;  /* 0x0000000c140c722b */ /* 0x008fe40000000008 */
[----:B0-----:R-:W-:-:S06]  /*1350*/  DADD R8, -RZ, |R18| ;  /* 0x00000000ff087229 */ /* 0x001fcc0000000512 */
[----:B------:R-:W-:Y:S01]  /*1360*/  DFMA R12, R20, R12, R10 ;  /* 0x0000000c140c722b */ /* 0x000fe2000000000a */
[----:B------:R-:W0:Y:S01]  /*1370*/  MUFU.RSQ64H R11, R9 ;  /* 0x00000009000b7308 */ /* 0x000e220000001c00 */
[----:B------:R-:W-:-:S06]  /*1380*/  IMAD.MOV.U32 R10, RZ, RZ, RZ ;  /* 0x000000ffff0a7224 */ /* 0x000fcc00078e00ff */
[----:B----4-:R-:W-:-:S08]  /*1390*/  DFMA R4, R20, R12, R4 ;  /* 0x0000000c1404722b */ /* 0x010fd00000000004 */
[----:B------:R-:W-:Y:S02]  /*13a0*/  DFMA R4, R20, R4, R6 ;  /* 0x000000041404722b */ /* 0x000fe40000000006 */
[----:B0-----:R-:W-:-:S06]  /*13b0*/  DMUL R6, R10, R10 ;  /* 0x0000000a0a067228 */ /* 0x001fcc0000000000 */
[----:B------:R-:W-:Y:S02]  /*13c0*/  DFMA R2, R4, R2, R2 ;  /* 0x000000020402722b */ /* 0x000fe40000000002 */
[----:B------:R-:W-:Y:S02]  /*13d0*/  DFMA R4, R20, R4, 1 ;  /* 0x3ff000001404742b */ /* 0x000fe40000000004 */
[----:B------:R-:W-:-:S08]  /*13e0*/  DFMA R6, -R6, |R18|, 1 ;  /* 0x3ff000000606742b */ /* 0x000fd00000000512 */
[----:B------:R-:W-:Y:S02]  /*13f0*/  FSEL R12, R4, R2, !P0 ;  /* 0x00000002040c7208 */ /* 0x000fe40004000000 */
[----:B------:R-:W-:Y:S01]  /*1400*/  FSEL R13, R5, R3, !P0 ;  /* 0x00000003050d7208 */ /* 0x000fe20004000000 */
[----:B------:R-:W-:Y:S01]  /*1410*/  DFMA R4, R6, R14, 0.5 ;  /* 0x3fe000000604742b */ /* 0x000fe2000000000e */
[----:B------:R-:W-:Y:S01]  /*1420*/  LOP3.LUT P0, RZ, R0, 0x2, RZ, 0xc0, !PT ;  /* 0x0000000200ff7812 */ /* 0x000fe2000780c0ff */
[----:B------:R-:W-:Y:S01]  /*1430*/  VIADD R14, R9, 0xfff00000 ;  /* 0xfff00000090e7836 */ /* 0x000fe20000000000 */
[----:B------:R-:W-:Y:S02]  /*1440*/  DMUL R6, R10, R6 ;  /* 0x000000060a067228 */ /* 0x000fe40000000000 */
[----:B------:R-:W-:Y:S02]  /*1450*/  DADD R2, RZ, -R12 ;  /* 0x00000000ff027229 */ /* 0x000fe4000000080c */
[----:B------:R-:W-:-:S04]  /*1460*/  ISETP.GE.U32.AND P1, PT, R14, 0x7fe00000, PT ;  /* 0x7fe000000e00780c */ /* 0x000fc80003f26070 */
[----:B------:R-:W-:-:S04]  /*1470*/  DFMA R4, R4, R6, R10 ;  /* 0x000000060404722b */ /* 0x000fc8000000000a */
[----:B------:R-:W-:Y:S02]  /*1480*/  FSEL R2, R12, R2, !P0 ;  /* 0x000000020c027208 */ /* 0x000fe40004000000 */
[----:B------:R-:W-:-:S03]  /*1490*/  FSEL R3, R13, R3, !P0 ;  /* 0x000000030d037208 */ /* 0x000fc60004000000 */
[----:B------:R-:W-:Y:S05]  /*14a0*/  @!P1 BRA `(.L_x_308) ;  /* 0x0000000000109947 */ /* 0x000fea0003800000 */
[----:B------:R-:W-:-:S07]  /*14b0*/  MOV R12, 0x14d0 ;  /* 0x000014d0000c7802 */ /* 0x000fce0000000f00 */
[----:B------:R-:W-:Y:S05]  /*14c0*/  CALL.REL.NOINC `($__internal_13_$__cuda_sm20_drsqrt_f64_slowpath_v2) ;  /* 0x0000000000547944 */ /* 0x000fea0003c00000 */
[----:B------:R-:W-:Y:S02]  /*14d0*/  IMAD.MOV.U32 R4, RZ, RZ, R0 ;  /* 0x000000ffff047224 */ /* 0x000fe400078e0000 */
[----:B------:R-:W-:-:S07]  /*14e0*/  IMAD.MOV.U32 R5, RZ, RZ, R7 ;  /* 0x000000ffff057224 */ /* 0x000fce00078e0007 */
.L_x_308:
[----:B------:R-:W-:Y:S01]  /*14f0*/  UMOV UR6, 0x33d43651 ;  /* 0x33d4365100067882 */ /* 0x000fe20000000000 */
[----:B------:R-:W-:Y:S02]  /*1500*/  UMOV UR7, 0x3fe98845 ;  /* 0x3fe9884500077882 */ /* 0x000fe40000000000 */
[----:B------:R-:W-:-:S08]  /*1510*/  DMUL R4, R4, UR6 ;  /* 0x0000000604047c28 */ /* 0x000fd00008000000 */
[----:B------:R-:W-:-:S08]  /*1520*/  DMUL R4, R16, R4 ;  /* 0x0000000410047228 */ /* 0x000fd00000000000 */
[----:B------:R-:W-:-:S11]  /*1530*/  DMUL R4, R4, R2 ;  /* 0x0000000204047228 */ /* 0x000fd60000000000 */
.L_x_302:
[----:B------:R-:W0:Y:S01]  /*1540*/  LDC.64 R10, c[0x0][0x388] ;  /* 0x0000e200ff0a7b82 */ /* 0x000e220000000a00 */
[----:B------:R-:W-:Y:S01]  /*1550*/  DADD R8, -RZ, -R4 ;  /* 0x00000000ff087229 */ /* 0x000fe20000000904 */
[----:B------:R-:W-:Y:S01]  /*1560*/  UMOV UR6, 0xfeebc2a0 ;  /* 0xfeebc2a000067882 */ /* 0x000fe20000000000 */
[----:B------:R-:W-:-:S05]  /*1570*/  UMOV UR7, 0x39b4484b ;  /* 0x39b4484b00077882 */ /* 0x000fca0000000000 */
[----:B------:R-:W1:Y:S01]  /*1580*/  LDC.64 R6, c[0x0][0x380] ;  /* 0x0000e000ff067b82 */ /* 0x000e620000000a00 */
[C---:B0-----:R-:W-:Y:S02]  /*1590*/  DSETP.GEU.AND P0, PT, R10.reuse, RZ, PT ;  /* 0x000000ff0a00722a */ /* 0x041fe40003f0e000 */
[C---:B------:R-:W-:Y:S02]  /*15a0*/  DMUL R2, R10.reuse, 0.5 ;  /* 0x3fe000000a027828 */ /* 0x040fe40000000000 */
[----:B------:R-:W-:Y:S02]  /*15b0*/  DSETP.GEU.AND P1, PT, |R10|, UR6, PT ;  /* 0x000000060a007e2a */ /* 0x000fe4000bf2e200 */
[----:B------:R-:W-:Y:S02]  /*15c0*/  FSEL R11, R8, R4, !P0 ;  /* 0x00000004080b7208 */ /* 0x000fe40004000000 */
[----:B------:R-:W-:-:S04]  /*15d0*/  FSEL R5, R9, R5, !P0 ;  /* 0x0000000509057208 */ /* 0x000fc80004000000 */
[----:B------:R-:W-:Y:S02]  /*15e0*/  FSEL R2, R2, R11, !P1 ;  /* 0x0000000b02027208 */ /* 0x000fe40004800000 */
[----:B------:R-:W-:-:S05]  /*15f0*/  FSEL R3, R3, R5, !P1 ;  /* 0x0000000503037208 */ /* 0x000fca0004800000 */
[----:B-1----:R-:W-:Y:S01]  /*1600*/  STG.E.64 desc[UR4][R6.64], R2 ;  /* 0x0000000206007986 */ /* 0x002fe2000c101b04 */
[----:B------:R-:W-:Y:S05]  /*1610*/  EXIT ;  /* 0x000000000000794d */ /* 0x000fea0003800000 */
        .weak           $__internal_13_$__cuda_sm20_drsqrt_f64_slowpath_v2
        .type           $__internal_13_$__cuda_sm20_drsqrt_f64_slowpath_v2,@function
        .size           $__internal_13_$__cuda_sm20_drsqrt_f64_slowpath_v2,($_Z3_j1Pdd$__internal_trig_reduction_slowpathd - $__internal_13_$__cuda_sm20_drsqrt_f64_slowpath_v2)
$__internal_13_$__cuda_sm20_drsqrt_f64_slowpath_v2:
        /* <DEDUP_REMOVED lines=24> */
.L_x_310:
[----:B------:R-:W-:Y:S01]  /*17a0*/  DADD R4, R8, R8 ;  /* 0x0000000008047229 */ /* 0x000fe20000000008 */
[----:B------:R-:W-:Y:S10]  /*17b0*/  BRA `(.L_x_311) ;  /* 0x0000000000087947 */ /* 0x000ff40003800000 */
.L_x_309:
[----:B------:R-:W-:Y:S01]  /*17c0*/  LOP3.LUT R5, R4, 0x7ff00000, RZ, 0xfc, !PT ;  /* 0x7ff0000004057812 */ /* 0x000fe200078efcff */
[----:B------:R-:W-:-:S07]  /*17d0*/  IMAD.MOV.U32 R4, RZ, RZ, RZ ;  /* 0x000000ffff047224 */ /* 0x000fce00078e00ff */
.L_x_311:
[----:B------:R-:W-:Y:S02]  /*17e0*/  IMAD.MOV.U32 R0, RZ, RZ, R4 ;  /* 0x000000ffff007224 */ /* 0x000fe400078e0004 */
[----:B------:R-:W-:Y:S02]  /*17f0*/  IMAD.MOV.U32 R7, RZ, RZ, R5 ;  /* 0x000000ffff077224 */ /* 0x000fe400078e0005 */
[----:B------:R-:W-:Y:S02]  /*1800*/  IMAD.MOV.U32 R4, RZ, RZ, R12 ;  /* 0x000000ffff047224 */ /* 0x000fe400078e000c */
[----:B------:R-:W-:-:S04]  /*1810*/  IMAD.MOV.U32 R5, RZ, RZ, 0x0 ;  /* 0x00000000ff057424 */ /* 0x000fc800078e00ff */
[----:B------:R-:W-:Y:S05]  /*1820*/  RET.REL.NODEC R4 `(_Z3_j1Pdd) ;  /* 0xffffffe404f47950 */ /* 0x000fea0003c3ffff */
        .type           $_Z3_j1Pdd$__internal_trig_reduction_slowpathd,@function
        .size           $_Z3_j1Pdd$__internal_trig_reduction_slowpathd,(.L_x_384 - $_Z3_j1Pdd$__internal_trig_reduction_slowpathd)
$_Z3_j1Pdd$__internal_trig_reduction_slowpathd:
        /* <DEDUP_REMOVED lines=23> */
.L_x_314:
        /* <DEDUP_REMOVED lines=26> */
.L_x_313:
        /* <DEDUP_REMOVED lines=59> */
.L_x_315:
        /* <DEDUP_REMOVED lines=36> */
.L_x_312:
[----:B------:R-:W-:Y:S02]  /*2130*/  IMAD.MOV.U32 R11, RZ, RZ, 0x0 ;  /* 0x00000000ff0b7424 */ /* 0x000fe400078e00ff */
[----:B------:R-:W-:Y:S02]  /*2140*/  IMAD.MOV.U32 R2, RZ, RZ, R18 ;  /* 0x000000ffff027224 */ /* 0x000fe400078e0012 */
[----:B------:R-:W-:Y:S01]  /*2150*/  IMAD.MOV.U32 R3, RZ, RZ, R19 ;  /* 0x000000ffff037224 */ /* 0x000fe200078e0013 */
[----:B------:R-:W-:Y:S06]  /*2160*/  RET.REL.NODEC R10 `(_Z3_j1Pdd) ;  /* 0xffffffdc0aa47950 */ /* 0x000fec0003c3ffff */
.L_x_316:
        /* <DEDUP_REMOVED lines=9> */
.L_x_384:


//--------------------- .text._Z3_j0Pdd           --------------------------
	.section	.text._Z3_j0Pdd,"ax",@progbits
	.align	128
        .global         _Z3_j0Pdd
        .type           _Z3_j0Pdd,@function
        .size           _Z3_j0Pdd,(.L_x_386 - _Z3_j0Pdd)
        .other          _Z3_j0Pdd,@"STO_CUDA_ENTRY STV_DEFAULT"
_Z3_j0Pdd:
.text._Z3_j0Pdd:
        /* <DEDUP_REMOVED lines=66> */
.L_x_317:
        /* <DEDUP_REMOVED lines=62> */
.L_x_319:
        /* <DEDUP_REMOVED lines=62> */
.L_x_320:
        /* <DEDUP_REMOVED lines=9> */
[----:B------:R-:W0:Y:S01]  /*0c70*/  MUFU.RCP64H R7, R3 ;  /* 0x0000000300077308 */ /* 0x000e220000001800 */
[----:B------:R-:W-:Y:S01]  /*0c80*/  IMAD.MOV.U32 R12, RZ, RZ, 0x7a655012 ;  /* 0x7a655012ff0c7424 */ /* 0x000fe200078e00ff */
        /* <DEDUP_REMOVED lines=62> */
[----:B------:R-:W-:Y:S05]  /*1070*/  CALL.REL.NOINC `($__internal_14_$__cuda_sm20_drsqrt_f64_slowpath_v2) ;  /* 0x00000004005c7944 */ /* 0x000fea0003c00000 */
.L_x_321:
        /* <DEDUP_REMOVED lines=21> */
[----:B------:R-:W-:Y:S05]  /*11d0*/  CALL.REL.NOINC `($_Z3_j0Pdd$__internal_trig_reduction_slowpathd) ;  /* 0x0000000400887944 */ /* 0x000fea0003c00000 */
[----:B------:R-:W-:Y:S02]  /*11e0*/  IMAD.MOV.U32 R4, RZ, RZ, R2 ;  /* 0x000000ffff047224 */ /* 0x000fe400078e0002 */
[----:B------:R-:W-:-:S07]  /*11f0*/  IMAD.MOV.U32 R5, RZ, RZ, R3 ;  /* 0x000000ffff057224 */ /* 0x000fce00078e0003 */
.L_x_322:
        /* <DEDUP_REMOVED lines=28> */
[----:B------:R-:W-:Y:S05]  /*13c0*/  CALL.REL.NOINC `($_Z3_j0Pdd$__internal_trig_reduction_slowpathd) ;  /* 0x00000004000c7944 */ /* 0x000fea0003c00000 */
.L_x_324:
[----:B------:R-:W-:-:S07]  /*13d0*/  VIADD R0, R0, 0x1 ;  /* 0x0000000100007836 */ /* 0x000fce0000000000 */
.L_x_323:
        /* <DEDUP_REMOVED lines=30> */
.L_x_318:
[----:B------:R-:W0:Y:S02]  /*15c0*/  LDC.64 R4, c[0x0][0x380] ;  /* 0x0000e000ff047b82 */ /* 0x000e240000000a00 */
[----:B0-----:R-:W-:Y:S01]  /*15d0*/  STG.E.64 desc[UR4][R4.64], R2 ;  /* 0x0000000204007986 */ /* 0x001fe2000c101b04 */
[----:B------:R-:W-:Y:S05]  /*15e0*/  EXIT ;  /* 0x000000000000794d */ /* 0x000fea0003800000 */
        .weak           $__internal_14_$__cuda_sm20_drsqrt_f64_slowpath_v2
        .type           $__internal_14_$__cuda_sm20_drsqrt_f64_slowpath_v2,@function
        .size           $__internal_14_$__cuda_sm20_drsqrt_f64_slowpath_v2,($_Z3_j0Pdd$__internal_trig_reduction_slowpathd - $__internal_14_$__cuda_sm20_drsqrt_f64_slowpath_v2)
$__internal_14_$__cuda_sm20_drsqrt_f64_slowpath_v2:
        /* <DEDUP_REMOVED lines=24> */
.L_x_326:
[----:B------:R-:W-:Y:S01]  /*1770*/  DADD R4, R2, R2 ;  /* 0x0000000002047229 */ /* 0x000fe20000000002 */
[----:B------:R-:W-:Y:S10]  /*1780*/  BRA `(.L_x_327) ;  /* 0x0000000000087947 */ /* 0x000ff40003800000 */
.L_x_325:
[----:B------:R-:W-:Y:S01]  /*1790*/  LOP3.LUT R5, R4, 0x7ff00000, RZ, 0xfc, !PT ;  /* 0x7ff0000004057812 */ /* 0x000fe200078efcff */
[----:B------:R-:W-:-:S07]  /*17a0*/  IMAD.MOV.U32 R4, RZ, RZ, RZ ;  /* 0x000000ffff047224 */ /* 0x000fce00078e00ff */
.L_x_327:
[----:B------:R-:W-:Y:S02]  /*17b0*/  IMAD.MOV.U32 R2, RZ, RZ, R0 ;  /* 0x000000ffff027224 */ /* 0x000fe400078e0000 */
[----:B------:R-:W-:Y:S02]  /*17c0*/  IMAD.MOV.U32 R3, RZ, RZ, 0x0 ;  /* 0x00000000ff037424 */ /* 0x000fe400078e00ff */
[----:B------:R-:W-:Y:S02]  /*17d0*/  IMAD.MOV.U32 R10, RZ, RZ, R4 ;  /* 0x000000ffff0a7224 */ /* 0x000fe400078e0004 */
[----:B------:R-:W-:Y:S01]  /*17e0*/  IMAD.MOV.U32 R11, RZ, RZ, R5 ;  /* 0x000000ffff0b7224 */ /* 0x000fe200078e0005 */
[----:B------:R-:W-:Y:S06]  /*17f0*/  RET.REL.NODEC R2 `(_Z3_j0Pdd) ;  /* 0xffffffe802007950 */ /* 0x000fec0003c3ffff */
        .type           $_Z3_j0Pdd$__internal_trig_reduction_slowpathd,@function
        .size           $_Z3_j0Pdd$__internal_trig_reduction_slowpathd,(.L_x_386 - $_Z3_j0Pdd$__internal_trig_reduction_slowpathd)
$_Z3_j0Pdd$__internal_trig_reduction_slowpathd:
        /* <DEDUP_REMOVED lines=23> */
.L_x_330:
        /* <DEDUP_REMOVED lines=26> */
.L_x_329:
        /* <DEDUP_REMOVED lines=59> */
.L_x_331:
        /* <DEDUP_REMOVED lines=36> */
.L_x_328:
[----:B------:R-:W-:Y:S02]  /*2100*/  IMAD.MOV.U32 R11, RZ, RZ, 0x0 ;  /* 0x00000000ff0b7424 */ /* 0x000fe400078e00ff */
[----:B------:R-:W-:Y:S02]  /*2110*/  IMAD.MOV.U32 R0, RZ, RZ, R4 ;  /* 0x000000ffff007224 */ /* 0x000fe400078e0004 */
[----:B------:R-:W-:Y:S02]  /*2120*/  IMAD.MOV.U32 R2, RZ, RZ, R18 ;  /* 0x000000ffff027224 */ /* 0x000fe400078e0012 */
[----:B------:R-:W-:Y:S01]  /*2130*/  IMAD.MOV.U32 R3, RZ, RZ, R19 ;  /* 0x000000ffff037224 */ /* 0x000fe200078e0013 */
[----:B------:R-:W-:Y:S06]  /*2140*/  RET.REL.NODEC R10 `(_Z3_j0Pdd) ;  /* 0xffffffdc0aac7950 */ /* 0x000fec0003c3ffff */
.L_x_332:
        /* <DEDUP_REMOVED lines=11> */
.L_x_386:


//--------------------- .text._Z7_erfinvPdd       --------------------------
	.section	.text._Z7_erfinvPdd,"ax",@progbits
	.align	128
        .global         _Z7_erfinvPdd
        .type           _Z7_erfinvPdd,@function
        .size           _Z7_erfinvPdd,(.L_x_387 - _Z7_erfinvPdd)
        .other          _Z7_erfinvPdd,@"STO_CUDA_ENTRY STV_DEFAULT"
_Z7_erfinvPdd:
.text._Z7_erfinvPdd:
[----:B------:R-:W-:Y:S08]  /*0000*/  LDC R1, c[0x0][0x37c] ;  /* 0x0000df00ff017b82 */ /* 0x000ff00000000800 */
[----:B------:R-:W0:Y:S01]  /*0010*/  LDC R0, c[0x0][0x38c] ;  /* 0x0000e300ff007b82 */ /* 0x000e220000000800 */
[----:B------:R-:W1:Y:S01]  /*0020*/  LDCU.64 UR4, c[0x0][0x358] ;  /* 0x00006b00ff0477ac */ /* 0x000e620008000a00 */
[----:B0-----:R-:W-:-:S13]  /*0030*/  FSETP.GEU.AND P0, PT, |R0|, 1.875, PT ;  /* 0x3ff000000000780b */ /* 0x001fda0003f0e200 */
[----:B-1----:R-:W-:Y:S05]  /*0040*/  @P0 BRA `(.L_x_333) ;  /* 0x0000001000180947 */ /* 0x002fea0003800000 */
[----:B------:R-:W0:Y:S01]  /*0050*/  LDC.64 R2, c[0x0][0x388] ;  /* 0x0000e200ff027b82 */ /* 0x000e220000000a00 */
[----:B------:R-:W-:Y:S01]  /*0060*/  IMAD.MOV.U32 R8, RZ, RZ, RZ ;  /* 0x000000ffff087224 */ /* 0x000fe200078e00ff */
[----:B------:R-:W-:Y:S01]  /*0070*/  UMOV UR6, 0x18c775c9 ;  /* 0x18c775c900067882 */ /* 0x000fe20000000000 */
[----:B------:R-:W-:Y:S01]  /*0080*/  UMOV UR7, 0x3fb5c5c2 ;  /* 0x3fb5c5c200077882 */ /* 0x000fe20000000000 */
[----:B0-----:R-:W-:-:S10]  /*0090*/  DFMA R2, R2, -R2, 1 ;  /* 0x3ff000000202742b */ /* 0x001fd40000000802 */
        /* <DEDUP_REMOVED lines=11> */
[----:B------:R-:W-:Y:S01]  /*0150*/  IMAD.MOV.U32 R6, RZ, RZ, -0x6323a277 ;  /* 0x9cdc5d89ff067424 */ /* 0x000fe200078e00ff */
[----:B------:R-:W-:-:S06]  /*0160*/  MOV R7, 0x3fa55cf5 ;  /* 0x3fa55cf500077802 */ /* 0x000fcc0000000f00 */
        /* <DEDUP_REMOVED lines=38> */
[----:B------:R-:W-:-:S08]  /*03d0*/  DFMA R6, R4, R6, R4 ;  /* 0x000000060406722b */ /* 0x000fd00000000004 */
[----:B------:R-:W-:-:S08]  /*03e0*/  DADD R6, R6, R6 ;  /* 0x0000000006067229 */ /* 0x000fd00000000006 */
[----:B------:R-:W-:-:S10]  /*03f0*/  DFMA R6, R2, UR6, R6 ;  /* 0x0000000602067c2b */ /* 0x000fd40008000006 */
[----:B------:R-:W-:-:S13]  /*0400*/  ISETP.GT.U32.AND P0, PT, R7, -0x3fe70001, PT ;  /* 0xc018ffff0700780c */ /* 0x000fda0003f04070 */
[----:B------:R-:W-:Y:S05]  /*0410*/  @P0 BRA `(.L_x_334) ;  /* 0x0000000400180947 */ /* 0x000fea0003800000 */
[----:B------:R-:W-:Y:S01]  /*0420*/  DADD R2, -R6, -3.125 ;  /* 0xc009000006027429 */ /* 0x000fe20000000100 */
[----:B------:R-:W-:Y:S01]  /*0430*/  IMAD.MOV.U32 R4, RZ, RZ, 0x3324d327 ;  /* 0x3324d327ff047424 */ /* 0x000fe200078e00ff */
[----:B------:R-:W-:Y:S01]  /*0440*/  MOV R5, 0x3c08ddf9 ;  /* 0x3c08ddf900057802 */ /* 0x000fe20000000f00 */
[----:B------:R-:W-:Y:S01]  /*0450*/  UMOV UR6, 0xe746e627 ;  /* 0xe746e62700067882 */ /* 0x000fe20000000000 */
[----:B------:R-:W-:-:S04]  /*0460*/  UMOV UR7, 0x3bb135d2 ;  /* 0x3bb135d200077882 */ /* 0x000fc80000000000 */
        /* <DEDUP_REMOVED lines=64> */
[----:B------:R-:W-:Y:S10]  /*0870*/  BRA `(.L_x_335) ;  /* 0x0000000800287947 */ /* 0x000ff40003800000 */
.L_x_334:
[----:B------:R-:W-:Y:S01]  /*0880*/  DADD R2, -RZ, -R6 ;  /* 0x00000000ff027229 */ /* 0x000fe20000000906 */
[----:B------:R-:W-:Y:S02]  /*0890*/  IMAD.MOV.U32 R10, RZ, RZ, 0x0 ;  /* 0x00000000ff0a7424 */ /* 0x000fe400078e00ff */
[----:B------:R-:W-:-:S03]  /*08a0*/  IMAD.MOV.U32 R11, RZ, RZ, 0x3fd80000 ;  /* 0x3fd80000ff0b7424 */ /* 0x000fc600078e00ff */
[----:B------:R-:W0:Y:S04]  /*08b0*/  MUFU.RSQ64H R5, R3 ;  /* 0x0000000300057308 */ /* 0x000e280000001c00 */
[----:B------:R-:W-:-:S05]  /*08c0*/  VIADD R4, R3, 0xfcb00000 ;  /* 0xfcb0000003047836 */ /* 0x000fca0000000000 */
[----:B------:R-:W-:Y:S01]  /*08d0*/  ISETP.GE.U32.AND P0, PT, R4, 0x7ca00000, PT ;  /* 0x7ca000000400780c */ /* 0x000fe20003f06070 */
[----:B0-----:R-:W-:-:S08]  /*08e0*/  DMUL R8, R4, R4 ;  /* 0x0000000404087228 */ /* 0x001fd00000000000 */
[----:B------:R-:W-:-:S08]  /*08f0*/  DFMA R8, -R6, -R8, 1 ;  /* 0x3ff000000608742b */ /* 0x000fd00000000908 */
[----:B------:R-:W-:Y:S02]  /*0900*/  DFMA R10, R8, R10, 0.5 ;  /* 0x3fe00000080a742b */ /* 0x000fe4000000000a */
[----:B------:R-:W-:-:S08]  /*0910*/  DMUL R8, R4, R8 ;  /* 0x0000000804087228 */ /* 0x000fd00000000000 */
[----:B------:R-:W-:-:S08]  /*0920*/  DFMA R8, R10, R8, R4 ;  /* 0x000000080a08722b */ /* 0x000fd00000000004 */
[----:B------:R-:W-:Y:S02]  /*0930*/  DMUL R10, R6, -R8 ;  /* 0x80000008060a7228 */ /* 0x000fe40000000000 */
[----:B------:R-:W-:Y:S01]  /*0940*/  IADD3 R15, PT, PT, R9, -0x100000, RZ ;  /* 0xfff00000090f7810 */ /* 0x000fe20007ffe0ff */
[----:B------:R-:W-:-:S05]  /*0950*/  IMAD.MOV.U32 R14, RZ, RZ, R8 ;  /* 0x000000ffff0e7224 */ /* 0x000fca00078e0008 */
[----:B------:R-:W-:-:S08]  /*0960*/  DFMA R6, R10, -R10, -R6 ;  /* 0x8000000a0a06722b */ /* 0x000fd00000000806 */
[----:B------:R-:W-:Y:S01]  /*0970*/  DFMA R12, R6, R14, R10 ;  /* 0x0000000e060c722b */ /* 0x000fe2000000000a */
[----:B------:R-:W-:Y:S10]  /*0980*/  @!P0 BRA `(.L_x_336) ;  /* 0x0000000000088947 */ /* 0x000ff40003800000 */
[----:B------:R-:W-:-:S07]  /*0990*/  MOV R0, 0x9b0 ;  /* 0x000009b000007802 */ /* 0x000fce0000000f00 */
[----:B------:R-:W-:Y:S05]  /*09a0*/  CALL.REL.NOINC `($__internal_15_$__cuda_sm20_dsqrt_rn_f64_mediumpath_v1) ;  /* 0x0000000400f07944 */ /* 0x000fea0003c00000 */
.L_x_336:
[----:B------:R-:W-:-:S13]  /*09b0*/  ISETP.GT.AND P0, PT, R13, 0x400fffff, PT ;  /* 0x400fffff0d00780c */ /* 0x000fda0003f04270 */
[----:B------:R-:W-:Y:S05]  /*09c0*/  @P0 BRA `(.L_x_337) ;  /* 0x0000000000e80947 */ /* 0x000fea0003800000 */
[----:B------:R-:W-:Y:S01]  /*09d0*/  DADD R2, R12, -3.25 ;  /* 0xc00a00000c027429 */ /* 0x000fe20000000000 */
[----:B------:R-:W-:Y:S01]  /*09e0*/  IMAD.MOV.U32 R4, RZ, RZ, 0x52878635 ;  /* 0x52878635ff047424 */ /* 0x000fe200078e00ff */
[----:B------:R-:W-:Y:S01]  /*09f0*/  UMOV UR6, 0x87dbd932 ;  /* 0x87dbd93200067882 */ /* 0x000fe20000000000 */
[----:B------:R-:W-:Y:S01]  /*0a00*/  IMAD.MOV.U32 R5, RZ, RZ, 0x3e785cbe ;  /* 0x3e785cbeff057424 */ /* 0x000fe200078e00ff */
[----:B------:R-:W-:-:S05]  /*0a10*/  UMOV UR7, 0x3e23040f ;  /* 0x3e23040f00077882 */ /* 0x000fca0000000000 */
[----:B------:R-:W-:Y:S01]  /*0a20*/  DFMA R4, R2, UR6, R4 ;  /* 0x0000000602047c2b */ /* 0x000fe20008000004 */
        /* <DEDUP_REMOVED lines=51> */
[----:B------:R-:W-:Y:S10]  /*0d60*/  BRA `(.L_x_335) ;  /* 0x0000000000ec7947 */ /* 0x000ff40003800000 */
.L_x_337:
[----:B------:R-:W-:Y:S01]  /*0d70*/  DADD R2, R12, -5 ;  /* 0xc01400000c027429 */ /* 0x000fe20000000000 */
[----:B------:R-:W-:Y:S01]  /*0d80*/  MOV R4, 0xc0e38727 ;  /* 0xc0e3872700047802 */ /* 0x000fe20000000f00 */
[----:B------:R-:W-:Y:S01]  /*0d90*/  IMAD.MOV.U32 R5, RZ, RZ, 0x3df18fee ;  /* 0x3df18feeff057424 */ /* 0x000fe200078e00ff */
        /* <DEDUP_REMOVED lines=49> */
.L_x_333:
[----:B------:R-:W0:Y:S08]  /*10b0*/  LDC.64 R4, c[0x0][0x388] ;  /* 0x0000e200ff047b82 */ /* 0x000e300000000a00 */
[----:B------:R-:W1:Y:S01]  /*10c0*/  LDC.64 R2, c[0x0][0x388] ;  /* 0x0000e200ff027b82 */ /* 0x000e620000000a00 */
[----:B0-----:R-:W-:-:S14]  /*10d0*/  DSETP.NAN.AND P0, PT, R4, R4, PT ;  /* 0x000000040400722a */ /* 0x001fdc0003f08000 */
[----:B------:R-:W-:Y:S01]  /*10e0*/  @!P0 DSETP.NEU.AND P1, PT, |R4|, 1, PT ;  /* 0x3ff000000400842a */ /* 0x000fe20003f2d200 */
[----:B------:R-:W-:Y:S01]  /*10f0*/  @!P0 IMAD.MOV.U32 R0, RZ, RZ, 0x7ff00000 ;  /* 0x7ff00000ff008424 */ /* 0x000fe200078e00ff */
[----:B-1----:R-:W-:-:S04]  /*1100*/  @!P0 MOV R2, RZ ;  /* 0x000000ff00028202 */ /* 0x002fc80000000f00 */
[----:B------:R-:W-:-:S08]  /*1110*/  @!P0 FSEL R3, R0, -QNAN , !P1 ;  /* 0xfff8000000038808 */ /* 0x000fd00004800000 */
.L_x_335:
[----:B------:R-:W0:Y:S01]  /*1120*/  LDCU.64 UR6, c[0x0][0x388] ;  /* 0x00007100ff0677ac */ /* 0x000e220008000a00 */
[----:B------:R-:W1:Y:S01]  /*1130*/  LDC.64 R4, c[0x0][0x380] ;  /* 0x0000e000ff047b82 */ /* 0x000e620000000a00 */
[----:B0-----:R-:W-:-:S07]  /*1140*/  DMUL R2, R2, UR6 ;  /* 0x0000000602027c28 */ /* 0x001fce0008000000 */
[----:B-1----:R-:W-:Y:S01]  /*1150*/  STG.E.64 desc[UR4][R4.64], R2 ;  /* 0x0000000204007986 */ /* 0x002fe2000c101b04 */
[----:B------:R-:W-:Y:S05]  /*1160*/  EXIT ;  /* 0x000000000000794d */ /* 0x000fea0003800000 */
        .weak           $__internal_15_$__cuda_sm20_dsqrt_rn_f64_mediumpath_v1
        .type           $__internal_15_$__cuda_sm20_dsqrt_rn_f64_mediumpath_v1,@function
        .size           $__internal_15_$__cuda_sm20_dsqrt_rn_f64_mediumpath_v1,(.L_x_387 - $__internal_15_$__cuda_sm20_dsqrt_rn_f64_mediumpath_v1)
$__internal_15_$__cuda_sm20_dsqrt_rn_f64_mediumpath_v1:
        /* <DEDUP_REMOVED lines=11> */
.L_x_338:
[----:B------:R-:W-:-:S14]  /*1220*/  DSETP.NE.AND P0, PT, R2, RZ, PT ;  /* 0x000000ff0200722a */ /* 0x000fdc0003f05000 */
[----:B------:R-:W-:Y:S05]  /*1230*/  @!P0 BRA `(.L_x_340) ;  /* 0x0000000000588947 */ /* 0x000fea0003800000 */
[----:B------:R-:W-:-:S13]  /*1240*/  ISETP.GE.AND P0, PT, R3, RZ, PT ;  /* 0x000000ff0300720c */ /* 0x000fda0003f06270 */
[----:B------:R-:W-:Y:S01]  /*1250*/  @!P0 MOV R4, 0x0 ;  /* 0x0000000000048802 */ /* 0x000fe20000000f00 */
        /* <DEDUP_REMOVED lines=18> */
[----:B------:R-:W-:Y:S01]  /*1380*/  IADD3 R5, PT, PT, R5, -0x3500000, RZ ;  /* 0xfcb0000005057810 */ /* 0x000fe20007ffe0ff */
[----:B------:R-:W-:Y:S06]  /*1390*/  BRA `(.L_x_339) ;  /* 0x0000000000047947 */ /* 0x000fec0003800000 */
.L_x_340:
[----:B------:R-:W-:-:S11]  /*13a0*/  DADD R4, R2, R2 ;  /* 0x0000000002047229 */ /* 0x000fd60000000002 */
.L_x_339:
[----:B------:R-:W-:Y:S01]  /*13b0*/  MOV R2, R0 ;  /* 0x0000000000027202 */ /* 0x000fe20000000f00 */
[----:B------:R-:W-:Y:S02]  /*13c0*/  IMAD.MOV.U32 R3, RZ, RZ, 0x0 ;  /* 0x00000000ff037424 */ /* 0x000fe400078e00ff */
[----:B------:R-:W-:Y:S02]  /*13d0*/  IMAD.MOV.U32 R12, RZ, RZ, R4 ;  /* 0x000000ffff0c7224 */ /* 0x000fe400078e0004 */
[----:B------:R-:W-:Y:S01]  /*13e0*/  IMAD.MOV.U32 R13, RZ, RZ, R5 ;  /* 0x000000ffff0d7224 */ /* 0x000fe200078e0005 */
[----:B------:R-:W-:Y:S06]  /*13f0*/  RET.REL.NODEC R2 `(_Z7_erfinvPdd) ;  /* 0xffffffec02007950 */ /* 0x000fec0003c3ffff */
.L_x_341:
        /* <DEDUP_REMOVED lines=16> */
.L_x_387:


//--------------------- .text._Z8_erfcinvPdd      --------------------------
	.section	.text._Z8_erfcinvPdd,"ax",@progbits
	.align	128
        .global         _Z8_erfcinvPdd
        .type           _Z8_erfcinvPdd,@function
        .size           _Z8_erfcinvPdd,(.L_x_389 - _Z8_erfcinvPdd)
        .other          _Z8_erfcinvPdd,@"STO_CUDA_ENTRY STV_DEFAULT"
_Z8_erfcinvPdd:
.text._Z8_erfcinvPdd:
[----:B------:R-:W-:Y:S08]  /*0000*/  LDC R1, c[0x0][0x37c] ;  /* 0x0000df00ff017b82 */ /* 0x000ff00000000800 */
[----:B------:R-:W0:Y:S01]  /*0010*/  LDC.64 R2, c[0x0][0x388] ;  /* 0x0000e200ff027b82 */ /* 0x000e220000000a00 */
[----:B------:R-:W-:Y:S01]  /*0020*/  UMOV UR4, 0x65aa4e0e ;  /* 0x65aa4e0e00047882 */ /* 0x000fe20000000000 */
[----:B------:R-:W-:Y:S01]  /*0030*/  UMOV UR5, 0x3ffffc0b ;  /* 0x3ffffc0b00057882 */ /* 0x000fe20000000000 */
[----:B------:R-:W-:Y:S01]  /*0040*/  UMOV UR6, 0xad8f904d ;  /* 0xad8f904d00067882 */ /* 0x000fe20000000000 */
[----:B------:R-:W-:Y:S01]  /*0050*/  UMOV UR7, 0x3f4fa4d2 ;  /* 0x3f4fa4d200077882 */ /* 0x000fe20000000000 */
[C---:B0-----:R-:W-:Y:S01]  /*0060*/  DSETP.GTU.AND P0, PT, R2.reuse, UR4, PT ;  /* 0x0000000402007e2a */ /* 0x041fe2000bf0c000 */
        /* <DEDUP_REMOVED lines=131> */
[----:B------:R-:W-:Y:S01]  /*08a0*/  DFMA R2, R6, -R2, R6 ;  /* 0x800000020602722b */ /* 0x000fe20000000006 */
[----:B------:R-:W-:Y:S10]  /*08b0*/  BRA `(.L_x_343) ;  /* 0x00000010008c7947 */ /* 0x000ff40003800000 */
.L_x_342:
[----:B------:R-:W0:Y:S02]  /*08c0*/  LDC.64 R2, c[0x0][0x388] ;  /* 0x0000e200ff027b82 */ /* 0x000e240000000a00 */
[----:B0-----:R-:W-:-:S04]  /*08d0*/  ISETP.GT.AND P0, PT, R3, 0x3fefffff, PT ;  /* 0x3fefffff0300780c */ /* 0x001fc80003f04270 */
        /* <DEDUP_REMOVED lines=134> */
[----:B------:R-:W-:Y:S05]  /*1140*/  CALL.REL.NOINC `($__internal_16_$__cuda_sm20_div_rn_f64_full) ;  /* 0x0000000800747944 */ /* 0x000fea0003c00000 */
[----:B------:R-:W-:Y:S02]  /*1150*/  IMAD.MOV.U32 R2, RZ, RZ, R12 ;  /* 0x000000ffff027224 */ /* 0x000fe400078e000c */
[----:B------:R-:W-:Y:S01]  /*1160*/  IMAD.MOV.U32 R3, RZ, RZ, R13 ;  /* 0x000000ffff037224 */ /* 0x000fe200078e000d */
[----:B------:R-:W-:Y:S06]  /*1170*/  BRA `(.L_x_345) ;  /* 0x0000000800487947 */ /* 0x000fec0003800000 */
.L_x_344:
        /* <DEDUP_REMOVED lines=75> */
.L_x_346:
[----:B------:R-:W-:Y:S01]  /*1630*/  IMAD.MOV.U32 R2, RZ, RZ, 0x0 ;  /* 0x00000000ff027424 */ /* 0x000fe200078e00ff */
[----:B------:R-:W-:Y:S01]  /*1640*/  LOP3.LUT P0, RZ, R5, 0x7fffffff, RZ, 0xc0, !PT ;  /* 0x7fffffff05ff7812 */ /* 0x000fe2000780c0ff */
[----:B------:R-:W-:-:S06]  /*1650*/  IMAD.MOV.U32 R3, RZ, RZ, 0x7ff00000 ;  /* 0x7ff00000ff037424 */ /* 0x000fcc00078e00ff */
[----:B------:R-:W-:-:S10]  /*1660*/  DFMA R2, R4, R2, +INF ;  /* 0x7ff000000402742b */ /* 0x000fd40000000002 */
[----:B------:R-:W-:Y:S02]  /*1670*/  FSEL R4, R2, RZ, P0 ;  /* 0x000000ff02047208 */ /* 0x000fe40000000000 */
[----:B------:R-:W-:-:S07]  /*1680*/  FSEL R5, R3, -QNAN , P0 ;  /* 0xfff0000003057808 */ /* 0x000fce0000000000 */
.L_x_347:
        /* <DEDUP_REMOVED lines=14> */
[----:B------:R-:W-:Y:S05]  /*1770*/  CALL.REL.NOINC `($__internal_17_$__cuda_sm20_drsqrt_f64_slowpath_v2) ;  /* 0x0000000800587944 */ /* 0x000fea0003c00000 */
[----:B------:R-:W-:Y:S02]  /*1780*/  IMAD.MOV.U32 R2, RZ, RZ, R4 ;  /* 0x000000ffff027224 */ /* 0x000fe400078e0004 */
[----:B------:R-:W-:-:S07]  /*1790*/  IMAD.MOV.U32 R3, RZ, RZ, R5 ;  /* 0x000000ffff037224 */ /* 0x000fce00078e0005 */
.L_x_348:
        /* <DEDUP_REMOVED lines=47> */
[----:B------:R-:W-:-:S07]  /*1a90*/  IMAD.MOV.U32 R3, RZ, RZ, R13 ;  /* 0x000000ffff037224 */ /* 0x000fce00078e000d */
.L_x_345:
[----:B------:R-:W0:Y:S01]  /*1aa0*/  LDC R0, c[0x0][0x38c] ;  /* 0x0000e300ff007b82 */ /* 0x000e220000000800 */
[----:B------:R-:W-:Y:S01]  /*1ab0*/  DADD R4, -RZ, -R2 ;  /* 0x00000000ff047229 */ /* 0x000fe20000000902 */
[----:B0-----:R-:W-:-:S09]  /*1ac0*/  ISETP.GT.AND P0, PT, R0, 0x3fefffff, PT ;  /* 0x3fefffff0000780c */ /* 0x001fd20003f04270 */
[----:B------:R-:W-:Y:S02]  /*1ad0*/  FSEL R2, R4, R2, P0 ;  /* 0x0000000204027208 */ /* 0x000fe40000000000 */
[----:B------:R-:W-:-:S07]  /*1ae0*/  FSEL R3, R5, R3, P0 ;  /* 0x0000000305037208 */ /* 0x000fce0000000000 */
.L_x_343:
[----:B------:R-:W0:Y:S02]  /*1af0*/  LDC.64 R4, c[0x0][0x380] ;  /* 0x0000e000ff047b82 */ /* 0x000e240000000a00 */
[----:B0-----:R-:W-:Y:S01]  /*1b00*/  STG.E.64 desc[UR4][R4.64], R2 ;  /* 0x0000000204007986 */ /* 0x001fe2000c101b04 */
[----:B------:R-:W-:Y:S05]  /*1b10*/  EXIT ;  /* 0x000000000000794d */ /* 0x000fea0003800000 */
        .weak           $__internal_16_$__cuda_sm20_div_rn_f64_full
        .type           $__internal_16_$__cuda_sm20_div_rn_f64_full,@function
        .size           $__internal_16_$__cuda_sm20_div_rn_f64_full,($__internal_17_$__cuda_sm20_drsqrt_f64_slowpath_v2 - $__internal_16_$__cuda_sm20_div_rn_f64_full)
$__internal_16_$__cuda_sm20_div_rn_f64_full:
        /* <DEDUP_REMOVED lines=32> */
.L_x_349:
        /* <DEDUP_REMOVED lines=36> */
.L_x_350:
        /* <DEDUP_REMOVED lines=16> */
.L_x_353:
[----:B------:R-:W-:Y:S01]  /*2060*/  LOP3.LUT R13, R5, 0x80000, RZ, 0xfc, !PT ;  /* 0x00080000050d7812 */ /* 0x000fe200078efcff */
[----:B------:R-:W-:Y:S01]  /*2070*/  IMAD.MOV.U32 R12, RZ, RZ, R4 ;  /* 0x000000ffff0c7224 */ /* 0x000fe200078e0004 */
[----:B------:R-:W-:Y:S06]  /*2080*/  BRA `(.L_x_351) ;  /* 0x0000000000087947 */ /* 0x000fec0003800000 */
.L_x_352:
[----:B------:R-:W-:Y:S01]  /*2090*/  LOP3.LUT R13, R7, 0x80000, RZ, 0xfc, !PT ;  /* 0x00080000070d7812 */ /* 0x000fe200078efcff */
[----:B------:R-:W-:-:S07]  /*20a0*/  IMAD.MOV.U32 R12, RZ, RZ, R6 ;  /* 0x000000ffff0c7224 */ /* 0x000fce00078e0006 */
.L_x_351:
[----:B------:R-:W-:Y:S02]  /*20b0*/  IMAD.MOV.U32 R2, RZ, RZ, R0 ;  /* 0x000000ffff027224 */ /* 0x000fe400078e0000 */
[----:B------:R-:W-:-:S04]  /*20c0*/  IMAD.MOV.U32 R3, RZ, RZ, 0x0 ;  /* 0x00000000ff037424 */ /* 0x000fc800078e00ff */
[----:B------:R-:W-:Y:S05]  /*20d0*/  RET.REL.NODEC R2 `(_Z8_erfcinvPdd) ;  /* 0xffffffdc02c87950 */ /* 0x000fea0003c3ffff */
        .weak           $__internal_17_$__cuda_sm20_drsqrt_f64_slowpath_v2
        .type           $__internal_17_$__cuda_sm20_drsqrt_f64_slowpath_v2,@function
        .size           $__internal_17_$__cuda_sm20_drsqrt_f64_slowpath_v2,(.L_x_389 - $__internal_17_$__cuda_sm20_drsqrt_f64_slowpath_v2)
$__internal_17_$__cuda_sm20_drsqrt_f64_slowpath_v2:
        /* <DEDUP_REMOVED lines=26> */
.L_x_355:
[----:B------:R-:W-:Y:S01]  /*2280*/  DADD R4, R2, R2 ;  /* 0x0000000002047229 */ /* 0x000fe20000000002 */
[----:B------:R-:W-:Y:S10]  /*2290*/  BRA `(.L_x_356) ;  /* 0x0000000000087947 */ /* 0x000ff40003800000 */
.L_x_354:
[----:B------:R-:W-:Y:S01]  /*22a0*/  LOP3.LUT R5, R4, 0x7ff00000, RZ, 0xfc, !PT ;  /* 0x7ff0000004057812 */ /* 0x000fe200078efcff */
[----:B------:R-:W-:-:S07]  /*22b0*/  IMAD.MOV.U32 R4, RZ, RZ, RZ ;  /* 0x000000ffff047224 */ /* 0x000fce00078e00ff */
.L_x_356:
[----:B------:R-:W-:Y:S02]  /*22c0*/  IMAD.MOV.U32 R2, RZ, RZ, R0 ;  /* 0x000000ffff027224 */ /* 0x000fe400078e0000 */
[----:B------:R-:W-:-:S04]  /*22d0*/  IMAD.MOV.U32 R3, RZ, RZ, 0x0 ;  /* 0x00000000ff037424 */ /* 0x000fc800078e00ff */
[----:B------:R-:W-:Y:S05]  /*22e0*/  RET.REL.NODEC R2 `(_Z8_erfcinvPdd) ;  /* 0xffffffdc02447950 */ /* 0x000fea0003c3ffff */
.L_x_357:
        /* <DEDUP_REMOVED lines=9> */
.L_x_389:


//--------------------- .text._Z11cylBesselI1Pdd  --------------------------
	.section	.text._Z11cylBesselI1Pdd,"ax",@progbits
	.align	128
        .global         _Z11cylBesselI1Pdd
        .type           _Z11cylBesselI1Pdd,@function
        .size           _Z11cylBesselI1Pdd,(.L_x_419 - _Z11cylBesselI1Pdd)
        .other          _Z11cylBesselI1Pdd,@"STO_CUDA_ENTRY STV_DEFAULT"
_Z11cylBesselI1Pdd:
.text._Z11cylBesselI1Pdd:
[----:B------:R-:W-:Y:S08]  /*0000*/  LDC R1, c[0x0][0x37c] ;  /* 0x0000df00ff017b82 */ /* 0x000ff00000000800 */
[----:B------:R-:W0:Y:S01]  /*0010*/  LDC.64 R8, c[0x0][0x388] ;  /* 0x0000e200ff087b82 */ /* 0x000e220000000a00 */
[----:B------:R-:W1:Y:S01]  /*0020*/  LDCU.64 UR4, c[0x0][0x358] ;  /* 0x00006b00ff0477ac */ /* 0x000e620008000a00 */
[----:B0-----:R-:W-:-:S10]  /*0030*/  DADD R12, -RZ, |R8| ;  /* 0x00000000ff0c7229 */ /* 0x001fd40000000508 */
[----:B------:R-:W-:-:S05]  /*0040*/  VIADD R0, R13, 0xbfda0000 ;  /* 0xbfda00000d007836 */ /* 0x000fca0000000000 */
[----:B------:R-:W-:-:S13]  /*0050*/  ISETP.GT.U32.AND P0, PT, R0, 0x799ffff, PT ;  /* 0x0799ffff0000780c */ /* 0x000fda0003f04070 */
[----:B-1----:R-:W-:Y:S05]  /*0060*/  @P0 BRA `(.L_x_358) ;  /* 0x0000000800100947 */ /* 0x002fea0003800000 */
[----:B------:R-:W0:Y:S01]  /*0070*/  MUFU.RCP64H R7, R13 ;  /* 0x0000000d00077308 */ /* 0x000e220000001800 */
[----:B------:R-:W-:Y:S01]  /*0080*/  IMAD.MOV.U32 R6, RZ, RZ, RZ ;  /* 0x000000ffff067224 */ /* 0x000fe200078e00ff */
[----:B------:R-:W-:Y:S01]  /*0090*/  MOV R5, 0x420a9923 ;  /* 0x420a992300057802 */ /* 0x000fe20000000f00 */
[----:B------:R-:W-:Y:S01]  /*00a0*/  IMAD.MOV.U32 R4, RZ, RZ, -0x597efbda ;  /* 0xa6810426ff047424 */ /* 0x000fe200078e00ff */
[----:B------:R-:W-:Y:S01]  /*00b0*/  UMOV UR6, 0xa7e5a092 ;  /* 0xa7e5a09200067882 */ /* 0x000fe20000000000 */
[----:B------:R-:W-:Y:S01]  /*00c0*/  UMOV UR7, 0x41d8729d ;  /* 0x41d8729d00077882 */ /* 0x000fe20000000000 */
[----:B------:R-:W-:Y:S01]  /*00d0*/  IMAD.MOV.U32 R14, RZ, RZ, 0x652b82fe ;  /* 0x652b82feff0e7424 */ /* 0x000fe200078e00ff */
[----:B------:R-:W1:Y:S01]  /*00e0*/  LDC R0, c[0x0][0x38c] ;  /* 0x0000e300ff007b82 */ /* 0x000e620000000800 */
[----:B------:R-:W-:Y:S01]  /*00f0*/  IMAD.MOV.U32 R15, RZ, RZ, 0x3ff71547 ;  /* 0x3ff71547ff0f7424 */ /* 0x000fe200078e00ff */
[----:B------:R-:W2:Y:S01]  /*0100*/  MUFU.RSQ64H R13, R13 ;  /* 0x0000000d000d7308 */ /* 0x000ea20000001c00 */
[----:B------:R-:W-:Y:S01]  /*0110*/  IMAD.MOV.U32 R12, RZ, RZ, RZ ;  /* 0x000000ffff0c7224 */ /* 0x000fe200078e00ff */
[----:B0-----:R-:W-:-:S08]  /*0120*/  DFMA R2, R6, -|R8|, 1 ;  /* 0x3ff000000602742b */ /* 0x001fd00000000c08 */
[----:B------:R-:W-:-:S08]  /*0130*/  DFMA R2, R2, R2, R2 ;  /* 0x000000020202722b */ /* 0x000fd00000000002 */
[----:B------:R-:W-:Y:S02]  /*0140*/  DFMA R6, R6, R2, R6 ;  /* 0x000000020606722b */ /* 0x000fe40000000006 */
[----:B------:R-:W-:-:S06]  /*0150*/  DMUL R2, |R8|, 0.5 ;  /* 0x3fe0000008027828 */ /* 0x000fcc0000000200 */
[----:B------:R-:W-:Y:S01]  /*0160*/  DFMA R4, R6, UR6, -R4 ;  /* 0x0000000606047c2b */ /* 0x000fe20008000804 */
[----:B------:R-:W-:Y:S01]  /*0170*/  UMOV UR6, 0xb3c5ffe0 ;  /* 0xb3c5ffe000067882 */ /* 0x000fe20000000000 */
[----:B------:R-:W-:Y:S02]  /*0180*/  UMOV UR7, 0x42015d3d ;  /* 0x42015d3d00077882 */ /* 0x000fe40000000000 */
[----:B------:R-:W-:-:S04]  /*0190*/  FSETP.GEU.AND P0, PT, |R3|, 4.1917929649353027344, PT ;  /* 0x4086232b0300780b */ /* 0x000fc80003f0e200 */
[----:B------:R-:W-:Y:S01]  /*01a0*/  DFMA R10, R6, R4, UR6 ;  /* 0x00000006060a7e2b */ /* 0x000fe20008000004 */
[----:B------:R-:W-:Y:S01]  /*01b0*/  UMOV UR6, 0x9a3913c1 ;  /* 0x9a3913c100067882 */ /* 0x000fe20000000000 */
[----:B------:R-:W-:Y:S01]  /*01c0*/  DFMA R4, R2, R14, 6.75539944105574400000e+15 ;  /* 0x433800000204742b */ /* 0x000fe2000000000e */
[----:B------:R-:W-:-:S05]  /*01d0*/  UMOV UR7, 0x41e4d2d8 ;  /* 0x41e4d2d800077882 */ /* 0x000fca0000000000 */
[----:B------:R-:W-:Y:S01]  /*01e0*/  DFMA R14, R6, R10, -UR6 ;  /* 0x80000006060e7e2b */ /* 0x000fe2000800000a */
[----:B------:R-:W-:Y:S01]  /*01f0*/  UMOV UR6, 0x9b080398 ;  /* 0x9b08039800067882 */ /* 0x000fe20000000000 */
[----:B------:R-:W-:Y:S01]  /*0200*/  DADD R10, R4, -6.75539944105574400000e+15 ;  /* 0xc3380000040a7429 */ /* 0x000fe20000000000 */
[----:B------:R-:W-:-:S05]  /*0210*/  UMOV UR7, 0x41bdcdff ;  /* 0x41bdcdff00077882 */ /* 0x000fca0000000000 */
[----:B------:R-:W-:Y:S01]  /*0220*/  DFMA R16, R6, R14, UR6 ;  /* 0x0000000606107e2b */ /* 0x000fe2000800000e */
[----:B------:R-:W-:Y:S01]  /*0230*/  UMOV UR6, 0xfefa39ef ;  /* 0xfefa39ef00067882 */ /* 0x000fe20000000000 */
[----:B------:R-:W-:Y:S02]  /*0240*/  UMOV UR7, 0x3fe62e42 ;  /* 0x3fe62e4200077882 */ /* 0x000fe40000000000 */
[----:B------:R-:W-:Y:S01]  /*0250*/  DFMA R14, R10, -UR6, R2 ;  /* 0x800000060a0e7c2b */ /* 0x000fe20008000002 */
[----:B------:R-:W-:Y:S01]  /*0260*/  UMOV UR6, 0x1fb2ff9 ;  /* 0x01fb2ff900067882 */ /* 0x000fe20000000000 */
[----:B------:R-:W-:Y:S02]  /*0270*/  UMOV UR7, 0x418c5f2e ;  /* 0x418c5f2e00077882 */ /* 0x000fe40000000000 */
[----:B------:R-:W-:Y:S01]  /*0280*/  DFMA R16, R6, R16, -UR6 ;  /* 0x8000000606107e2b */ /* 0x000fe20008000010 */
[----:B------:R-:W-:Y:S01]  /*0290*/  UMOV UR6, 0x3b39803f ;  /* 0x3b39803f00067882 */ /* 0x000fe20000000000 */
[----:B------:R-:W-:-:S02]  /*02a0*/  UMOV UR7, 0x3c7abc9e ;  /* 0x3c7abc9e00077882 */ /* 0x000fc40000000000 */
[----:B------:R-:W-:Y:S01]  /*02b0*/  DFMA R10, R10, -UR6, R14 ;  /* 0x800000060a0a7c2b */ /* 0x000fe2000800000e */
[----:B------:R-:W-:Y:S01]  /*02c0*/  UMOV UR6, 0x5fd54150 ;  /* 0x5fd5415000067882 */ /* 0x000fe20000000000 */
[----:B------:R-:W-:Y:S01]  /*02d0*/  UMOV UR7, 0x4152fcfb ;  /* 0x4152fcfb00077882 */ /* 0x000fe20000000000 */
[----:B------:R-:W-:Y:S01]  /*02e0*/  MOV R14, 0xfca213ea ;  /* 0xfca213ea000e7802 */ /* 0x000fe20000000f00 */
        /* <DEDUP_REMOVED lines=43> */
[----:B------:R-:W-:Y:S01]  /*05a0*/  DFMA R18, R6, R16, -UR6 ;  /* 0x8000000606127e2b */ /* 0x000fe20008000010 */
[----:B------:R-:W-:Y:S01]  /*05b0*/  UMOV UR6, 0x55555511 ;  /* 0x5555551100067882 */ /* 0x000fe20000000000 */
[----:B------:R-:W-:Y:S01]  /*05c0*/  UMOV UR7, 0x3fc55555 ;  /* 0x3fc5555500077882 */ /* 0x000fe20000000000 */
[----:B--2---:R-:W-:Y:S02]  /*05d0*/  DMUL R16, R12, R12 ;  /* 0x0000000c0c107228 */ /* 0x004fe40000000000 */
[----:B------:R-:W-:Y:S01]  /*05e0*/  DFMA R14, R10, R14, UR6 ;  /* 0x000000060a0e7e2b */ /* 0x000fe2000800000e */
[----:B------:R-:W-:Y:S01]  /*05f0*/  UMOV UR6, 0xff86494b ;  /* 0xff86494b00067882 */ /* 0x000fe20000000000 */
[----:B------:R-:W-:-:S02]  /*0600*/  UMOV UR7, 0x3fa4f1c4 ;  /* 0x3fa4f1c400077882 */ /* 0x000fc40000000000 */
[----:B------:R-:W-:Y:S01]  /*0610*/  DFMA R18, R6, R18, -UR6 ;  /* 0x8000000606127e2b */ /* 0x000fe20008000012 */
[----:B------:R-:W-:Y:S01]  /*0620*/  UMOV UR6, 0xb ;  /* 0x0000000b00067882 */ /* 0x000fe20000000000 */
[----:B------:R-:W-:Y:S01]  /*0630*/  UMOV UR7, 0x3fe00000 ;  /* 0x3fe0000000077882 */ /* 0x000fe20000000000 */
[----:B------:R-:W-:Y:S02]  /*0640*/  DFMA R16, -R16, |R8|, 1 ;  /* 0x3ff000001010742b */ /* 0x000fe40000000508 */
[----:B------:R-:W-:Y:S01]  /*0650*/  DFMA R14, R10, R14, UR6 ;  /* 0x000000060a0e7e2b */ /* 0x000fe2000800000e */
[----:B------:R-:W-:Y:S01]  /*0660*/  UMOV UR6, 0xe3c7167e ;  /* 0xe3c7167e00067882 */ /* 0x000fe20000000000 */
[----:B------:R-:W-:Y:S01]  /*0670*/  UMOV UR7, 0x3fa7efc0 ;  /* 0x3fa7efc000077882 */ /* 0x000fe20000000000 */
[----:B------:R-:W-:Y:S01]  /*0680*/  MOV R8, 0x0 ;  /* 0x0000000000087802 */ /* 0x000fe20000000f00 */
[----:B------:R-:W-:Y:S01]  /*0690*/  DFMA R18, R6, R18, -UR6 ;  /* 0x8000000606127e2b */ /* 0x000fe20008000012 */
[----:B------:R-:W-:Y:S01]  /*06a0*/  IMAD.MOV.U32 R9, RZ, RZ, 0x3fd80000 ;  /* 0x3fd80000ff097424 */ /* 0x000fe200078e00ff */
[----:B------:R-:W-:Y:S01]  /*06b0*/  UMOV UR6, 0xe6decf48 ;  /* 0xe6decf4800067882 */ /* 0x000fe20000000000 */
[----:B------:R-:W-:Y:S01]  /*06c0*/  UMOV UR7, 0x3fc32633 ;  /* 0x3fc3263300077882 */ /* 0x000fe20000000000 */
[----:B------:R-:W-:-:S03]  /*06d0*/  DFMA R14, R10, R14, 1 ;  /* 0x3ff000000a0e742b */ /* 0x000fc6000000000e */
[----:B------:R-:W-:Y:S02]  /*06e0*/  DFMA R8, R16, R8, 0.5 ;  /* 0x3fe000001008742b */ /* 0x000fe40000000008 */
[----:B------:R-:W-:Y:S02]  /*06f0*/  DMUL R16, R12, R16 ;  /* 0x000000100c107228 */ /* 0x000fe40000000000 */
[----:B------:R-:W-:Y:S01]  /*0700*/  DFMA R18, R6, R18, -UR6 ;  /* 0x8000000606127e2b */ /* 0x000fe20008000012 */
[----:B------:R-:W-:Y:S01]  /*0710*/  UMOV UR6, 0x33d43649 ;  /* 0x33d4364900067882 */ /* 0x000fe20000000000 */
[----:B------:R-:W-:Y:S01]  /*0720*/  UMOV UR7, 0x3fd98845 ;  /* 0x3fd9884500077882 */ /* 0x000fe20000000000 */
[----:B------:R-:W-:-:S03]  /*0730*/  DFMA R14, R10, R14, 1 ;  /* 0x3ff000000a0e742b */ /* 0x000fc6000000000e */
[----:B------:R-:W-:Y:S02]  /*0740*/  DFMA R8, R16, R8, R12 ;  /* 0x000000081008722b */ /* 0x000fe4000000000c */
[----:B------:R-:W-:-:S05]  /*0750*/  DFMA R18, R6, R18, UR6 ;  /* 0x0000000606127e2b */ /* 0x000fca0008000012 */
[----:B------:R-:W-:Y:S01]  /*0760*/  IMAD R7, R4, 0x100000, R15 ;  /* 0x0010000004077824 */ /* 0x000fe200078e020f */
[----:B------:R-:W-:Y:S02]  /*0770*/  MOV R6, R14 ;  /* 0x0000000e00067202 */ /* 0x000fe40000000f00 */
[----:B------:R-:W-:Y:S01]  /*0780*/  DMUL R8, R8, R18 ;  /* 0x0000001208087228 */ /* 0x000fe20000000000 */
[----:B-1----:R-:W-:Y:S10]  /*0790*/  @!P0 BRA `(.L_x_359) ;  /* 0x0000000000348947 */ /* 0x002ff40003800000 */
[----:B------:R-:W-:Y:S01]  /*07a0*/  FSETP.GEU.AND P1, PT, |R3|, 4.2275390625, PT ;  /* 0x408748000300780b */ /* 0x000fe20003f2e200 */
[C---:B------:R-:W-:Y:S02]  /*07b0*/  DADD R6, R2.reuse, +INF ;  /* 0x7ff0000002067429 */ /* 0x040fe40000000000 */
[----:B------:R-:W-:-:S08]  /*07c0*/  DSETP.GEU.AND P0, PT, R2, RZ, PT ;  /* 0x000000ff0200722a */ /* 0x000fd00003f0e000 */
[----:B------:R-:W-:Y:S02]  /*07d0*/  FSEL R6, R6, RZ, P0 ;  /* 0x000000ff06067208 */ /* 0x000fe40000000000 */
[----:B------:R-:W-:Y:S01]  /*07e0*/  FSEL R7, R7, RZ, P0 ;  /* 0x000000ff07077208 */ /* 0x000fe20000000000 */
[----:B------:R-:W-:Y:S06]  /*07f0*/  @P1 BRA `(.L_x_359) ;  /* 0x00000000001c1947 */ /* 0x000fec0003800000 */
[----:B------:R-:W-:Y:S02]  /*0800*/  LEA.HI R2, R4, R4, RZ, 0x1 ;  /* 0x0000000404027211 */ /* 0x000fe400078f08ff */
[----:B------:R-:W-:Y:S02]  /*0810*/  MOV R6, RZ ;  /* 0x000000ff00067202 */ /* 0x000fe40000000f00 */
[----:B------:R-:W-:-:S05]  /*0820*/  SHF.R.S32.HI R3, RZ, 0x1, R2 ;  /* 0x00000001ff037819 */ /* 0x000fca0000011402 */
[----:B------:R-:W-:Y:S02]  /*0830*/  IMAD.IADD R4, R4, 0x1, -R3 ;  /* 0x0000000104047824 */ /* 0x000fe400078e0a03 */
[----:B------:R-:W-:-:S03]  /*0840*/  IMAD R15, R3, 0x100000, R15 ;  /* 0x00100000030f7824 */ /* 0x000fc600078e020f */
[----:B------:R-:W-:-:S06]  /*0850*/  LEA R7, R4, 0x3ff00000, 0x14 ;  /* 0x3ff0000004077811 */ /* 0x000fcc00078ea0ff */
[----:B------:R-:W-:-:S11]  /*0860*/  DMUL R6, R14, R6 ;  /* 0x000000060e067228 */ /* 0x000fd60000000000 */
.L_x_359:
[----:B------:R-:W-:-:S08]  /*0870*/  DMUL R8, R8, R6 ;  /* 0x0000000608087228 */ /* 0x000fd00000000000 */
[----:B------:R-:W-:-:S10]  /*0880*/  DMUL R8, R8, R6 ;  /* 0x0000000608087228 */ /* 0x000fd40000000000 */
[----:B------:R-:W-:Y:S01]  /*0890*/  LOP3.LUT R9, R9, 0x80000000, R0, 0xb8, !PT ;  /* 0x8000000009097812 */ /* 0x000fe200078eb800 */
[----:B------:R-:W-:Y:S06]  /*08a0*/  BRA `(.L_x_360) ;  /* 0x0000000000cc7947 */ /* 0x000fec0003800000 */
.L_x_358:
[C---:B------:R-:W-:Y:S01]  /*08b0*/  DMUL R2, R8.reuse, R8 ;  /* 0x0000000808027228 */ /* 0x040fe20000000000 */
[----:B------:R-:W-:Y:S01]  /*08c0*/  IMAD.MOV.U32 R4, RZ, RZ, -0x3d76e750 ;  /* 0xc28918b0ff047424 */ /* 0x000fe200078e00ff */
[----:B------:R-:W-:Y:S01]  /*08d0*/  MOV R5, 0x38a76b71 ;  /* 0x38a76b7100057802 */ /* 0x000fe20000000f00 */
[----:B------:R-:W-:Y:S01]  /*08e0*/  UMOV UR6, 0xe367973f ;  /* 0xe367973f00067882 */ /* 0x000fe20000000000 */
[----:B------:R-:W-:Y:S01]  /*08f0*/  UMOV UR7, 0x38268d52 ;  /* 0x38268d5200077882 */ /* 0x000fe20000000000 */
[----:B------:R-:W-:-:S03]  /*0900*/  DMUL R6, R8, 0.5 ;  /* 0x3fe0000008067828 */ /* 0x000fc60000000000 */
        /* <DEDUP_REMOVED lines=42> */
[----:B------:R-:W-:-:S08]  /*0bb0*/  DFMA R4, R2, R4, UR6 ;  /* 0x0000000602047e2b */ /* 0x000fd00008000004 */
[----:B------:R-:W-:-:S08]  /*0bc0*/  DMUL R4, R2, R4 ;  /* 0x0000000402047228 */ /* 0x000fd00000000000 */
[----:B------:R-:W-:-:S11]  /*0bd0*/  DFMA R8, R4, R8, R6 ;  /* 0x000000080408722b */ /* 0x000fd60000000006 */
.L_x_360:
[----:B------:R-:W0:Y:S02]  /*0be0*/  LDC.64 R2, c[0x0][0x380] ;  /* 0x0000e000ff027b82 */ /* 0x000e240000000a00 */
[----:B0-----:R-:W-:Y:S01]  /*0bf0*/  STG.E.64 desc[UR4][R2.64], R8 ;  /* 0x0000000802007986 */ /* 0x001fe2000c101b04 */
[----:B------:R-:W-:Y:S05]  /*0c00*/  EXIT ;  /* 0x000000000000794d */ /* 0x000fea0003800000 */
.L_x_361:
        /* <DEDUP_REMOVED lines=15> */
.L_x_419:


//--------------------- .text._Z11cylBesselI0Pdd  --------------------------
	.section	.text._Z11cylBesselI0Pdd,"ax",@progbits
	.align	128
        .global         _Z11cylBesselI0Pdd
        .type           _Z11cylBesselI0Pdd,@function
        .size           _Z11cylBesselI0Pdd,(.L_x_420 - _Z11cylBesselI0Pdd)
        .other          _Z11cylBesselI0Pdd,@"STO_CUDA_ENTRY STV_DEFAULT"
_Z11cylBesselI0Pdd:
.text._Z11cylBesselI0Pdd:
        /* <DEDUP_REMOVED lines=10> */
[----:B------:R-:W-:Y:S01]  /*00a0*/  IMAD.MOV.U32 R4, RZ, RZ, 0x4ff37461 ;  /* 0x4ff37461ff047424 */ /* 0x000fe200078e00ff */
[----:B------:R-:W-:Y:S01]  /*00b0*/  UMOV UR6, 0xfc237b1d ;  /* 0xfc237b1d00067882 */ /* 0x000fe20000000000 */
[----:B------:R-:W-:Y:S01]  /*00c0*/  UMOV UR7, 0x41f2f851 ;  /* 0x41f2f85100077882 */ /* 0x000fe20000000000 */
[----:B------:R-:W-:Y:S02]  /*00d0*/  IMAD.MOV.U32 R14, RZ, RZ, 0x652b82fe ;  /* 0x652b82feff0e7424 */ /* 0x000fe400078e00ff */
[----:B------:R-:W-:Y:S01]  /*00e0*/  IMAD.MOV.U32 R15, RZ, RZ, 0x3ff71547 ;  /* 0x3ff71547ff0f7424 */ /* 0x000fe200078e00ff */
[----:B------:R-:W1:Y:S01]  /*00f0*/  MUFU.RSQ64H R13, R13 ;  /* 0x0000000d000d7308 */ /* 0x000e620000001c00 */
[----:B------:R-:W-:Y:S01]  /*0100*/  IMAD.MOV.U32 R12, RZ, RZ, RZ ;  /* 0x000000ffff0c7224 */ /* 0x000fe200078e00ff */
[----:B0-----:R-:W-:-:S08]  /*0110*/  DFMA R2, R6, -|R8|, 1 ;  /* 0x3ff000000602742b */ /* 0x001fd00000000c08 */
[----:B------:R-:W-:-:S08]  /*0120*/  DFMA R2, R2, R2, R2 ;  /* 0x000000020202722b */ /* 0x000fd00000000002 */
[----:B------:R-:W-:Y:S02]  /*0130*/  DFMA R6, R6, R2, R6 ;  /* 0x000000020606722b */ /* 0x000fe40000000006 */
[----:B------:R-:W-:-:S06]  /*0140*/  DMUL R2, |R8|, 0.5 ;  /* 0x3fe0000008027828 */ /* 0x000fcc0000000200 */
[----:B------:R-:W-:Y:S01]  /*0150*/  DFMA R4, R6, UR6, R4 ;  /* 0x0000000606047c2b */ /* 0x000fe20008000004 */
[----:B------:R-:W-:Y:S01]  /*0160*/  UMOV UR6, 0x7f57f70 ;  /* 0x07f57f7000067882 */ /* 0x000fe20000000000 */
[----:B------:R-:W-:Y:S02]  /*0170*/  UMOV UR7, 0x41fa8a19 ;  /* 0x41fa8a1900077882 */ /* 0x000fe40000000000 */
[----:B------:R-:W-:-:S04]  /*0180*/  FSETP.GEU.AND P0, PT, |R3|, 4.1917929649353027344, PT ;  /* 0x4086232b0300780b */ /* 0x000fc80003f0e200 */
[----:B------:R-:W-:Y:S01]  /*0190*/  DFMA R10, R6, R4, -UR6 ;  /* 0x80000006060a7e2b */ /* 0x000fe20008000004 */
[----:B------:R-:W-:Y:S01]  /*01a0*/  UMOV UR6, 0x52851c22 ;  /* 0x52851c2200067882 */ /* 0x000fe20000000000 */
[----:B------:R-:W-:Y:S01]  /*01b0*/  DFMA R4, R2, R14, 6.75539944105574400000e+15 ;  /* 0x433800000204742b */ /* 0x000fe2000000000e */
[----:B------:R-:W-:-:S05]  /*01c0*/  UMOV UR7, 0x41e10b68 ;  /* 0x41e10b6800077882 */ /* 0x000fca0000000000 */
[----:B------:R-:W-:Y:S01]  /*01d0*/  DFMA R14, R6, R10, UR6 ;  /* 0x00000006060e7e2b */ /* 0x000fe2000800000a */
[----:B------:R-:W-:Y:S01]  /*01e0*/  UMOV UR6, 0x57ccb350 ;  /* 0x57ccb35000067882 */ /* 0x000fe20000000000 */
[----:B------:R-:W-:Y:S01]  /*01f0*/  DADD R10, R4, -6.75539944105574400000e+15 ;  /* 0xc3380000040a7429 */ /* 0x000fe20000000000 */
[----:B------:R-:W-:-:S05]  /*0200*/  UMOV UR7, 0x41b925fc ;  /* 0x41b925fc00077882 */ /* 0x000fca0000000000 */
[----:B------:R-:W-:Y:S01]  /*0210*/  DFMA R16, R6, R14, -UR6 ;  /* 0x8000000606107e2b */ /* 0x000fe2000800000e */
[----:B------:R-:W-:Y:S01]  /*0220*/  UMOV UR6, 0xfefa39ef ;  /* 0xfefa39ef00067882 */ /* 0x000fe20000000000 */
[----:B------:R-:W-:Y:S02]  /*0230*/  UMOV UR7, 0x3fe62e42 ;  /* 0x3fe62e4200077882 */ /* 0x000fe40000000000 */
[----:B------:R-:W-:Y:S01]  /*0240*/  DFMA R14, R10, -UR6, R2 ;  /* 0x800000060a0e7c2b */ /* 0x000fe20008000002 */
[----:B------:R-:W-:Y:S01]  /*0250*/  UMOV UR6, 0xa7176974 ;  /* 0xa717697400067882 */ /* 0x000fe20000000000 */
[----:B------:R-:W-:Y:S02]  /*0260*/  UMOV UR7, 0x41885261 ;  /* 0x4188526100077882 */ /* 0x000fe40000000000 */
[----:B------:R-:W-:Y:S01]  /*0270*/  DFMA R16, R6, R16, UR6 ;  /* 0x0000000606107e2b */ /* 0x000fe20008000010 */
[----:B------:R-:W-:Y:S01]  /*0280*/  UMOV UR6, 0x3b39803f ;  /* 0x3b39803f00067882 */ /* 0x000fe20000000000 */
[----:B------:R-:W-:-:S02]  /*0290*/  UMOV UR7, 0x3c7abc9e ;  /* 0x3c7abc9e00077882 */ /* 0x000fc40000000000 */
[----:B------:R-:W-:Y:S01]  /*02a0*/  DFMA R10, R10, -UR6, R14 ;  /* 0x800000060a0a7c2b */ /* 0x000fe2000800000e */
[----:B------:R-:W-:Y:S01]  /*02b0*/  UMOV UR6, 0x24be44db ;  /* 0x24be44db00067882 */ /* 0x000fe20000000000 */
[----:B------:R-:W-:Y:S01]  /*02c0*/  UMOV UR7, 0x41506bfa ;  /* 0x41506bfa00077882 */ /* 0x000fe20000000000 */
[----:B------:R-:W-:Y:S01]  /*02d0*/  MOV R14, 0xfca213ea ;  /* 0xfca213ea000e7802 */ /* 0x000fe20000000f00 */
[----:B------:R-:W-:Y:S01]  /*02e0*/  IMAD.MOV.U32 R15, RZ, RZ, 0x3e928af3 ;  /* 0x3e928af3ff0f7424 */ /* 0x000fe200078e00ff */
[----:B------:R-:W-:Y:S01]  /*02f0*/  DFMA R16, R6, R16, -UR6 ;  /* 0x8000000606107e2b */ /* 0x000fe20008000010 */
[----:B------:R-:W-:Y:S01]  /*0300*/  UMOV UR6, 0x69ce2bdf ;  /* 0x69ce2bdf00067882 */ /* 0x000fe20000000000 */
[----:B------:R-:W-:-:S03]  /*0310*/  UMOV UR7, 0x3e5ade15 ;  /* 0x3e5ade1500077882 */ /* 0x000fc60000000000 */
[----:B------:R-:W-:Y:S01]  /*0320*/  DFMA R14, R10, UR6, R14 ;  /* 0x000000060a0e7c2b */ /* 0x000fe2000800000e */
        /* <DEDUP_REMOVED lines=40> */
[----:B------:R-:W-:Y:S01]  /*05b0*/  UMOV UR7, 0x3fc55555 ;  /* 0x3fc5555500077882 */ /* 0x000fe20000000000 */
[----:B-1----:R-:W-:Y:S02]  /*05c0*/  DMUL R16, R12, R12 ;  /* 0x0000000c0c107228 */ /* 0x002fe40000000000 */
[----:B------:R-:W-:Y:S01]  /*05d0*/  DFMA R14, R10, R14, UR6 ;  /* 0x000000060a0e7e2b */ /* 0x000fe2000800000e */
[----:B------:R-:W-:Y:S01]  /*05e0*/  UMOV UR6, 0x90561e71 ;  /* 0x90561e7100067882 */ /* 0x000fe20000000000 */
[----:B------:R-:W-:-:S02]  /*05f0*/  UMOV UR7, 0x3f9debaa ;  /* 0x3f9debaa00077882 */ /* 0x000fc40000000000 */
[----:B------:R-:W-:Y:S01]  /*0600*/  DFMA R18, R6, R18, UR6 ;  /* 0x0000000606127e2b */ /* 0x000fe20008000012 */
[----:B------:R-:W-:Y:S01]  /*0610*/  UMOV UR6, 0xb ;  /* 0x0000000b00067882 */ /* 0x000fe20000000000 */
[----:B------:R-:W-:Y:S01]  /*0620*/  UMOV UR7, 0x3fe00000 ;  /* 0x3fe0000000077882 */ /* 0x000fe20000000000 */
[----:B------:R-:W-:Y:S02]  /*0630*/  DFMA R16, -R16, |R8|, 1 ;  /* 0x3ff000001010742b */ /* 0x000fe40000000508 */
[----:B------:R-:W-:Y:S01]  /*0640*/  DFMA R14, R10, R14, UR6 ;  /* 0x000000060a0e7e2b */ /* 0x000fe2000800000e */
[----:B------:R-:W-:Y:S01]  /*0650*/  UMOV UR6, 0xdfd23f70 ;  /* 0xdfd23f7000067882 */ /* 0x000fe20000000000 */
[----:B------:R-:W-:Y:S01]  /*0660*/  UMOV UR7, 0x3f9cb94d ;  /* 0x3f9cb94d00077882 */ /* 0x000fe20000000000 */
[----:B------:R-:W-:Y:S01]  /*0670*/  MOV R8, 0x0 ;  /* 0x0000000000087802 */ /* 0x000fe20000000f00 */
[----:B------:R-:W-:Y:S01]  /*0680*/  DFMA R18, R6, R18, UR6 ;  /* 0x0000000606127e2b */ /* 0x000fe20008000012 */
[----:B------:R-:W-:Y:S01]  /*0690*/  IMAD.MOV.U32 R9, RZ, RZ, 0x3fd80000 ;  /* 0x3fd80000ff097424 */ /* 0x000fe200078e00ff */
[----:B------:R-:W-:Y:S01]  /*06a0*/  UMOV UR6, 0x33d30179 ;  /* 0x33d3017900067882 */ /* 0x000fe20000000000 */
[----:B------:R-:W-:Y:S01]  /*06b0*/  UMOV UR7, 0x3fa98845 ;  /* 0x3fa9884500077882 */ /* 0x000fe20000000000 */
[----:B------:R-:W-:-:S03]  /*06c0*/  DFMA R14, R10, R14, 1 ;  /* 0x3ff000000a0e742b */ /* 0x000fc6000000000e */
[----:B------:R-:W-:Y:S02]  /*06d0*/  DFMA R8, R16, R8, 0.5 ;  /* 0x3fe000001008742b */ /* 0x000fe40000000008 */
[----:B------:R-:W-:Y:S02]  /*06e0*/  DMUL R16, R12, R16 ;  /* 0x000000100c107228 */ /* 0x000fe40000000000 */
[----:B------:R-:W-:Y:S01]  /*06f0*/  DFMA R18, R6, R18, UR6 ;  /* 0x0000000606127e2b */ /* 0x000fe20008000012 */
        /* <DEDUP_REMOVED lines=8> */
[----:B------:R-:W-:Y:S10]  /*0780*/  @!P0 BRA `(.L_x_363) ;  /* 0x0000000000348947 */ /* 0x000ff40003800000 */
        /* <DEDUP_REMOVED lines=13> */
.L_x_363:
[----:B------:R-:W-:-:S08]  /*0860*/  DMUL R8, R8, R6 ;  /* 0x0000000608087228 */ /* 0x000fd00000000000 */
[----:B------:R-:W-:Y:S01]  /*0870*/  DMUL R8, R8, R6 ;  /* 0x0000000608087228 */ /* 0x000fe20000000000 */
[----:B------:R-:W-:Y:S10]  /*0880*/  BRA `(.L_x_364) ;  /* 0x0000000000c87947 */ /* 0x000ff40003800000 */
.L_x_362:
[----:B------:R-:W-:Y:S01]  /*0890*/  DMUL R8, R8, R8 ;  /* 0x0000000808087228 */ /* 0x000fe20000000000 */
[----:B------:R-:W-:Y:S01]  /*08a0*/  IMAD.MOV.U32 R2, RZ, RZ, 0x50ab516f ;  /* 0x50ab516fff027424 */ /* 0x000fe200078e00ff */
[----:B------:R-:W-:Y:S01]  /*08b0*/  MOV R3, 0x3858c41d ;  /* 0x3858c41d00037802 */ /* 0x000fe20000000f00 */
[----:B------:R-:W-:Y:S01]  /*08c0*/  UMOV UR6, 0x92957da6 ;  /* 0x92957da600067882 */ /* 0x000fe20000000000 */
[----:B------:R-:W-:-:S04]  /*08d0*/  UMOV UR7, 0x37d4d7f5 ;  /* 0x37d4d7f500077882 */ /* 0x000fc80000000000 */
        /* <DEDUP_REMOVED lines=43> */
[----:B------:R-:W-:-:S08]  /*0b90*/  DFMA R2, R8, R2, 0.25 ;  /* 0x3fd000000802742b */ /* 0x000fd00000000002 */
[----:B------:R-:W-:-:S11]  /*0ba0*/  DFMA R8, R8, R2, 1 ;  /* 0x3ff000000808742b */ /* 0x000fd60000000002 */
.L_x_364:
[----:B------:R-:W0:Y:S02]  /*0bb0*/  LDC.64 R2, c[0x0][0x380] ;  /* 0x0000e000ff027b82 */ /* 0x000e240000000a00 */
[----:B0-----:R-:W-:Y:S01]  /*0bc0*/  STG.E.64 desc[UR4][R2.64], R8 ;  /* 0x0000000802007986 */ /* 0x001fe2000c101b04 */
[----:B------:R-:W-:Y:S05]  /*0bd0*/  EXIT ;  /* 0x000000000000794d */ /* 0x000fea0003800000 */
.L_x_365:
        /* <DEDUP_REMOVED lines=10> */
.L_x_420:


//--------------------- .nv.global.init           --------------------------
	.section	.nv.global.init,"aw",@progbits
	.align	16
.nv.global.init:
	.type		__cudart_sin_cos_coeffs,@object
	.size		__cudart_sin_cos_coeffs,(__cudart_i2opi_d - __cudart_sin_cos_coeffs)
__cudart_sin_cos_coeffs:
        /*0000*/ 	.byte	0x46, 0xd2, 0xb0, 0x2c, 0xf1, 0xe5, 0x5a, 0xbe, 0x92, 0xe3, 0xac, 0x69, 0xe3, 0x1d, 0xc7, 0x3e
        /*0010*/ 	.byte	0xa1, 0x62, 0xdb, 0x19, 0xa0, 0x01, 0x2a, 0xbf, 0x18, 0x08, 0x11, 0x11, 0x11, 0x11, 0x81, 0x3f
        /*0020*/ 	.byte	0x54, 0x55, 0x55, 0x55, 0x55, 0x55, 0xc5, 0xbf, 0x00, 0x00, 0x00, 0x00, 0x00, 0x00, 0x00, 0x00
        /*0030*/ 	.byte	0x00, 0x00, 0x00, 0x00, 0x00, 0x00, 0x00, 0x00, 0x64, 0x81, 0xfd, 0x20, 0x83, 0xff, 0xa8, 0xbd
        /*0040*/ 	.byte	0x28, 0x85, 0xef, 0xc1, 0xa7, 0xee, 0x21, 0x3e, 0xd9, 0xe6, 0x06, 0x8e, 0x4f, 0x7e, 0x92, 0xbe
        /*0050*/ 	.byte	0xe9, 0xbc, 0xdd, 0x19, 0xa0, 0x01, 0xfa, 0x3e, 0x47, 0x5d, 0xc1, 0x16, 0x6c, 0xc1, 0x56, 0xbf
        /*0060*/ 	.byte	0x51, 0x55, 0x55, 0x55, 0x55, 0x55, 0xa5, 0x3f, 0x00, 0x00, 0x00, 0x00, 0x00, 0x00, 0xe0, 0xbf
        /*0070*/ 	.byte	0x00, 0x00, 0x00, 0x00, 0x00, 0x00, 0xf0, 0x3f, 0x00, 0x00, 0x00, 0x00, 0x00, 0x00, 0x00, 0x00
	.type		__cudart_i2opi_d,@object
	.size		__cudart_i2opi_d,(.L_0 - __cudart_i2opi_d)
__cudart_i2opi_d:
        /* <DEDUP_REMOVED lines=9> */
.L_0:


//--------------------- .nv.shared.reserved.0     --------------------------
	.section	.nv.shared.reserved.0,"aw",@nobits
	.weak		__nv_reservedSMEM_offset_0_alias
	.size		__nv_reservedSMEM_offset_0_alias, 0, 64
	.other		__nv_reservedSMEM_offset_0_alias,@"STO_CUDA_RESERVED_SHARED STV_DEFAULT"
__nv_reservedSMEM_offset_0_alias:
	.zero		0
	.zero		64


//--------------------- .nv.constant0._Z6fma_rzPdddd --------------------------
	.section	.nv.constant0._Z6fma_rzPdddd,"a",@progbits
	.sectionflags	@""
	.align	4
.nv.constant0._Z6fma_rzPdddd:
	.zero		928


//--------------------- .nv.constant0._Z6fma_ruPdddd --------------------------
	.section	.nv.constant0._Z6fma_ruPdddd,"a",@progbits
	.sectionflags	@""
	.align	4
.nv.constant0._Z6fma_ruPdddd:
	.zero		928


//--------------------- .nv.constant0._Z6fma_rnPdddd --------------------------
	.section	.nv.constant0._Z6fma_rnPdddd,"a",@progbits
	.sectionflags	@""
	.align	4
.nv.constant0._Z6fma_rnPdddd:
	.zero		928


//--------------------- .nv.constant0._Z6fma_rdPdddd --------------------------
	.section	.nv.constant0._Z6fma_rdPdddd,"a",@progbits
	.sectionflags	@""
	.align	4
.nv.constant0._Z6fma_rdPdddd:
	.zero		928


//--------------------- .nv.constant0._Z7dsub_rzPddd --------------------------
	.section	.nv.constant0._Z7dsub_rzPddd,"a",@progbits
	.sectionflags	@""
	.align	4
.nv.constant0._Z7dsub_rzPddd:
	.zero		920


//--------------------- .nv.constant0._Z7dsub_ruPddd --------------------------
	.section	.nv.constant0._Z7dsub_ruPddd,"a",@progbits
	.sectionflags	@""
	.align	4
.nv.constant0._Z7dsub_ruPddd:
	.zero		920


//--------------------- .nv.constant0._Z7dsub_rnPddd --------------------------
	.section	.nv.constant0._Z7dsub_rnPddd,"a",@progbits
	.sectionflags	@""
	.align	4
.nv.constant0._Z7dsub_rnPddd:
	.zero		920


//--------------------- .nv.constant0._Z7dsub_rdPddd --------------------------
	.section	.nv.constant0._Z7dsub_rdPddd,"a",@progbits
	.sectionflags	@""
	.align	4
.nv.constant0._Z7dsub_rdPddd:
	.zero		920


//--------------------- .nv.constant0._Z7dmul_rzPddd --------------------------
	.section	.nv.constant0._Z7dmul_rzPddd,"a",@progbits
	.sectionflags	@""
	.align	4
.nv.constant0._Z7dmul_rzPddd:
	.zero		920


//--------------------- .nv.constant0._Z7dmul_ruPddd --------------------------
	.section	.nv.constant0._Z7dmul_ruPddd,"a",@progbits
	.sectionflags	@""
	.align	4
.nv.constant0._Z7dmul_ruPddd:
	.zero		920


//--------------------- .nv.constant0._Z7dmul_rnPddd --------------------------
	.section	.nv.constant0._Z7dmul_rnPddd,"a",@progbits
	.sectionflags	@""
	.align	4
.nv.constant0._Z7dmul_rnPddd:
	.zero		920


//--------------------- .nv.constant0._Z7dmul_rdPddd --------------------------
	.section	.nv.constant0._Z7dmul_rdPddd,"a",@progbits
	.sectionflags	@""
	.align	4
.nv.constant0._Z7dmul_rdPddd:
	.zero		920


//--------------------- .nv.constant0._Z7dadd_rzPddd --------------------------
	.section	.nv.constant0._Z7dadd_rzPddd,"a",@progbits
	.sectionflags	@""
	.align	4
.nv.constant0._Z7dadd_rzPddd:
	.zero		920


//--------------------- .nv.constant0._Z7dadd_ruPddd --------------------------
	.section	.nv.constant0._Z7dadd_ruPddd,"a",@progbits
	.sectionflags	@""
	.align	4
.nv.constant0._Z7dadd_ruPddd:
	.zero		920


//--------------------- .nv.constant0._Z7dadd_rnPddd --------------------------
	.section	.nv.constant0._Z7dadd_rnPddd,"a",@progbits
	.sectionflags	@""
	.align	4
.nv.constant0._Z7dadd_rnPddd:
	.zero		920


//--------------------- .nv.constant0._Z7dadd_rdPddd --------------------------
	.section	.nv.constant0._Z7dadd_rdPddd,"a",@progbits
	.sectionflags	@""
	.align	4
.nv.constant0._Z7dadd_rdPddd:
	.zero		920


//--------------------- .nv.constant0._Z3_ynPdid  --------------------------
	.section	.nv.constant0._Z3_ynPdid,"a",@progbits
	.sectionflags	@""
	.align	4
.nv.constant0._Z3_ynPdid:
	.zero		920


//--------------------- .nv.constant0._Z3_y1Pdd   --------------------------
	.section	.nv.constant0._Z3_y1Pdd,"a",@progbits
	.sectionflags	@""
	.align	4
.nv.constant0._Z3_y1Pdd:
	.zero		912


//--------------------- .nv.constant0._Z3_y0Pdd   --------------------------
	.section	.nv.constant0._Z3_y0Pdd,"a",@progbits
	.sectionflags	@""
	.align	4
.nv.constant0._Z3_y0Pdd:
	.zero		912


//--------------------- .nv.constant0._Z6_rnormPdiPKd --------------------------
	.section	.nv.constant0._Z6_rnormPdiPKd,"a",@progbits
	.sectionflags	@""
	.align	4
.nv.constant0._Z6_rnormPdiPKd:
	.zero		920


//--------------------- .nv.constant0._Z11_normcdfinvPdd --------------------------
	.section	.nv.constant0._Z11_normcdfinvPdd,"a",@progbits
	.sectionflags	@""
	.align	4
.nv.constant0._Z11_normcdfinvPdd:
	.zero		912


//--------------------- .nv.constant0._Z8_normcdfPdd --------------------------
	.section	.nv.constant0._Z8_normcdfPdd,"a",@progbits
	.sectionflags	@""
	.align	4
.nv.constant0._Z8_normcdfPdd:
	.zero		912


//--------------------- .nv.constant0._Z5_normPdiPKd --------------------------
	.section	.nv.constant0._Z5_normPdiPKd,"a",@progbits
	.sectionflags	@""
	.align	4
.nv.constant0._Z5_normPdiPKd:
	.zero		920


//--------------------- .nv.constant0._Z11setVecValuePdd --------------------------
	.section	.nv.constant0._Z11setVecValuePdd,"a",@progbits
	.sectionflags	@""
	.align	4
.nv.constant0._Z11setVecValuePdd:
	.zero		912


//--------------------- .nv.constant0._Z3_jnPdid  --------------------------
	.section	.nv.constant0._Z3_jnPdid,"a",@progbits
	.sectionflags	@""
	.align	4
.nv.constant0._Z3_jnPdid:
	.zero		920


//--------------------- .nv.constant0._Z3_j1Pdd   --------------------------
	.section	.nv.constant0._Z3_j1Pdd,"a",@progbits
	.sectionflags	@""
	.align	4
.nv.constant0._Z3_j1Pdd:
	.zero		912


//--------------------- .nv.constant0._Z3_j0Pdd   --------------------------
	.section	.nv.constant0._Z3_j0Pdd,"a",@progbits
	.sectionflags	@""
	.align	4
.nv.constant0._Z3_j0Pdd:
	.zero		912


//--------------------- .nv.constant0._Z7_erfinvPdd --------------------------
	.section	.nv.constant0._Z7_erfinvPdd,"a",@progbits
	.sectionflags	@""
	.align	4
.nv.constant0._Z7_erfinvPdd:
	.zero		912


//--------------------- .nv.constant0._Z8_erfcinvPdd --------------------------
	.section	.nv.constant0._Z8_erfcinvPdd,"a",@progbits
	.sectionflags	@""
	.align	4
.nv.constant0._Z8_erfcinvPdd:
	.zero		912


//--------------------- .nv.constant0._Z11cylBesselI1Pdd --------------------------
	.section	.nv.constant0._Z11cylBesselI1Pdd,"a",@progbits
	.sectionflags	@""
	.align	4
.nv.constant0._Z11cylBesselI1Pdd:
	.zero		912


//--------------------- .nv.constant0._Z11cylBesselI0Pdd --------------------------
	.section	.nv.constant0._Z11cylBesselI0Pdd,"a",@progbits
	.sectionflags	@""
	.align	4
.nv.constant0._Z11cylBesselI0Pdd:
	.zero		912


//--------------------- SYMBOLS --------------------------

	.type		.nv.reservedSmem.offset0,@object
	.size		.nv.reservedSmem.offset0,0x4
